//
// Generated by NVIDIA NVVM Compiler
//
// Compiler Build ID: CL-36424714
// Cuda compilation tools, release 13.0, V13.0.88
// Based on NVVM 20.0.0
//

.version 9.0
.target sm_100
.address_size 64

	// .globl	calculate_forces_kernel
.global .align 4 .b8 precalc_xorwow_matrix[102400];
.global .align 4 .b8 precalc_xorwow_offset_matrix[102400];
.global .align 4 .b8 mrg32k3aM1[2304];
.global .align 4 .b8 mrg32k3aM2[2304];
.global .align 4 .b8 mrg32k3aM1SubSeq[2016];
.global .align 4 .b8 mrg32k3aM2SubSeq[2016];
.global .align 4 .b8 mrg32k3aM1Seq[2304];
.global .align 4 .b8 mrg32k3aM2Seq[2304];
.const .align 8 .b8 __cr_lgamma_table[72];
.extern .shared .align 16 .b8 shared_props[];
.global .align 4 .b8 __cudart_i2opi_f[24] = {65, 144, 67, 60, 153, 149, 98, 219, 192, 221, 52, 245, 209, 87, 39, 252, 41, 21, 68, 78, 110, 131, 249, 162};

.visible .entry calculate_forces_kernel(
	.param .u64 .ptr .align 1 calculate_forces_kernel_param_0,
	.param .u64 .ptr .align 1 calculate_forces_kernel_param_1,
	.param .u64 .ptr .align 1 calculate_forces_kernel_param_2,
	.param .u64 .ptr .align 1 calculate_forces_kernel_param_3,
	.param .u32 calculate_forces_kernel_param_4,
	.param .f32 calculate_forces_kernel_param_5,
	.param .f32 calculate_forces_kernel_param_6,
	.param .f32 calculate_forces_kernel_param_7,
	.param .f32 calculate_forces_kernel_param_8,
	.param .f32 calculate_forces_kernel_param_9,
	.param .f32 calculate_forces_kernel_param_10,
	.param .f32 calculate_forces_kernel_param_11
)
{
	.local .align 4 .b8 	__local_depot0[28];
	.reg .b64 	%SP;
	.reg .b64 	%SPL;
	.reg .pred 	%p<24>;
	.reg .b32 	%r<57>;
	.reg .b32 	%f<175>;
	.reg .b64 	%rd<38>;
	.reg .b64 	%fd<6>;

	mov.u64 	%SPL, __local_depot0;
	ld.param.u64 	%rd16, [calculate_forces_kernel_param_0];
	ld.param.u64 	%rd14, [calculate_forces_kernel_param_2];
	ld.param.u64 	%rd15, [calculate_forces_kernel_param_3];
	ld.param.u32 	%r21, [calculate_forces_kernel_param_4];
	ld.param.f32 	%f60, [calculate_forces_kernel_param_7];
	ld.param.f32 	%f61, [calculate_forces_kernel_param_8];
	ld.param.f32 	%f62, [calculate_forces_kernel_param_9];
	ld.param.f32 	%f63, [calculate_forces_kernel_param_11];
	cvta.to.global.u64 	%rd1, %rd16;
	add.u64 	%rd2, %SPL, 0;
	mov.u32 	%r22, %ctaid.x;
	mov.u32 	%r23, %ntid.x;
	mov.u32 	%r24, %tid.x;
	mad.lo.s32 	%r1, %r22, %r23, %r24;
	setp.ge.s32 	%p1, %r1, %r21;
	@%p1 bra 	$L__BB0_30;
	cvta.to.global.u64 	%rd18, %rd15;
	mul.wide.s32 	%rd19, %r1, 52;
	add.s64 	%rd3, %rd1, %rd19;
	mul.wide.s32 	%rd20, %r1, 4;
	add.s64 	%rd21, %rd18, %rd20;
	ld.global.nc.u32 	%r2, [%rd21];
	setp.lt.s32 	%p2, %r2, 1;
	mov.f32 	%f159, 0f00000000;
	mov.f32 	%f158, %f159;
	mov.f32 	%f157, %f159;
	mov.f32 	%f156, %f159;
	@%p2 bra 	$L__BB0_29;
	ld.global.f32 	%f1, [%rd3];
	ld.global.f32 	%f2, [%rd3+4];
	ld.global.f32 	%f3, [%rd3+8];
	ld.global.u32 	%r3, [%rd3+40];
	ld.global.f32 	%f66, [%rd3+44];
	mul.f32 	%f4, %f60, 0f3F000000;
	neg.f32 	%f5, %f4;
	mul.f32 	%f67, %f62, %f62;
	mul.f32 	%f68, %f67, %f67;
	mul.f32 	%f6, %f67, %f68;
	mul.f32 	%f7, %f61, 0f41C00000;
	abs.f32 	%f8, %f66;
	mul.f32 	%f9, %f66, 0f5005F621;
	mul.f32 	%f69, %f62, %f67;
	mul.f32 	%f10, %f69, %f69;
	mul.f32 	%f70, %f61, 0f40800000;
	mul.f32 	%f11, %f70, %f10;
	cvta.to.global.u64 	%rd4, %rd14;
	mov.f32 	%f156, 0f00000000;
	mov.b32 	%r52, 0;
	shl.b32 	%r26, %r1, 7;
	mov.u64 	%rd25, __cudart_i2opi_f;
	mov.f32 	%f157, %f156;
	mov.f32 	%f158, %f156;
	mov.f32 	%f159, %f156;
$L__BB0_3:
	add.s32 	%r27, %r26, %r52;
	mul.wide.s32 	%rd22, %r27, 4;
	add.s64 	%rd23, %rd4, %rd22;
	ld.global.nc.u32 	%r5, [%rd23];
	setp.le.s32 	%p3, %r5, %r1;
	@%p3 bra 	$L__BB0_28;
	mul.wide.s32 	%rd24, %r5, 52;
	add.s64 	%rd5, %rd1, %rd24;
	ld.global.f32 	%f71, [%rd5];
	ld.global.f32 	%f72, [%rd5+4];
	ld.global.f32 	%f73, [%rd5+8];
	ld.global.u32 	%r6, [%rd5+40];
	ld.global.f32 	%f16, [%rd5+44];
	sub.f32 	%f160, %f71, %f1;
	sub.f32 	%f161, %f72, %f2;
	sub.f32 	%f162, %f73, %f3;
	setp.leu.f32 	%p4, %f160, %f4;
	@%p4 bra 	$L__BB0_6;
	sub.f32 	%f160, %f160, %f60;
	bra.uni 	$L__BB0_8;
$L__BB0_6:
	setp.geu.f32 	%p5, %f160, %f5;
	@%p5 bra 	$L__BB0_8;
	add.f32 	%f160, %f60, %f160;
$L__BB0_8:
	setp.leu.f32 	%p6, %f161, %f4;
	@%p6 bra 	$L__BB0_10;
	sub.f32 	%f161, %f161, %f60;
	bra.uni 	$L__BB0_12;
$L__BB0_10:
	setp.geu.f32 	%p7, %f161, %f5;
	@%p7 bra 	$L__BB0_12;
	add.f32 	%f161, %f60, %f161;
$L__BB0_12:
	setp.leu.f32 	%p8, %f162, %f4;
	@%p8 bra 	$L__BB0_14;
	sub.f32 	%f162, %f162, %f60;
	bra.uni 	$L__BB0_16;
$L__BB0_14:
	setp.geu.f32 	%p9, %f162, %f5;
	@%p9 bra 	$L__BB0_16;
	add.f32 	%f162, %f60, %f162;
$L__BB0_16:
	mul.f32 	%f74, %f161, %f161;
	fma.rn.f32 	%f75, %f160, %f160, %f74;
	fma.rn.f32 	%f29, %f162, %f162, %f75;
	setp.gt.f32 	%p10, %f29, 0f42C80000;
	@%p10 bra 	$L__BB0_28;
	setp.leu.f32 	%p11, %f8, 0f2EDBE6FF;
	add.f32 	%f30, %f29, 0f2EDBE6FF;
	rcp.rn.f32 	%f76, %f30;
	mul.f32 	%f77, %f76, %f76;
	mul.f32 	%f78, %f76, %f77;
	mul.f32 	%f79, %f78, %f78;
	mul.f32 	%f80, %f7, %f76;
	mul.f32 	%f81, %f6, %f6;
	fma.rn.f32 	%f82, %f6, %f6, %f81;
	mul.f32 	%f83, %f82, %f79;
	mul.f32 	%f84, %f6, %f78;
	sub.f32 	%f85, %f83, %f84;
	mul.f32 	%f86, %f80, %f85;
	fma.rn.f32 	%f163, %f160, %f86, %f159;
	fma.rn.f32 	%f164, %f161, %f86, %f158;
	fma.rn.f32 	%f165, %f162, %f86, %f157;
	abs.f32 	%f87, %f16;
	setp.leu.f32 	%p12, %f87, 0f2EDBE6FF;
	or.pred  	%p13, %p11, %p12;
	@%p13 bra 	$L__BB0_19;
	sqrt.rn.f32 	%f89, %f30;
	mul.f32 	%f90, %f9, %f16;
	fma.rn.f32 	%f91, %f29, %f89, 0f2EDBE6FF;
	div.rn.f32 	%f92, %f90, %f91;
	mul.f32 	%f93, %f160, %f92;
	div.rn.f32 	%f94, %f93, %f89;
	mul.f32 	%f95, %f161, %f92;
	div.rn.f32 	%f96, %f95, %f89;
	mul.f32 	%f97, %f162, %f92;
	div.rn.f32 	%f98, %f97, %f89;
	add.f32 	%f163, %f163, %f94;
	add.f32 	%f164, %f164, %f96;
	add.f32 	%f165, %f165, %f98;
$L__BB0_19:
	setp.eq.s32 	%p14, %r3, %r6;
	selp.f32 	%f40, 0f3F800000, 0f40000000, %p14;
	sqrt.rn.f32 	%f41, %f30;
	add.f32 	%f99, %f41, %f41;
	cvt.f64.f32 	%fd1, %f99;
	mul.f64 	%fd2, %fd1, 0d400921FB54442D18;
	div.rn.f64 	%fd3, %fd2, 0d4014000000000000;
	cvt.rn.f32.f64 	%f42, %fd3;
	mul.f32 	%f100, %f42, 0f3F22F983;
	cvt.rni.s32.f32 	%r56, %f100;
	cvt.rn.f32.s32 	%f101, %r56;
	fma.rn.f32 	%f102, %f101, 0fBFC90FDA, %f42;
	fma.rn.f32 	%f103, %f101, 0fB3A22168, %f102;
	fma.rn.f32 	%f166, %f101, 0fA7C234C5, %f103;
	abs.f32 	%f44, %f42;
	setp.ltu.f32 	%p15, %f44, 0f47CE4780;
	@%p15 bra 	$L__BB0_27;
	setp.neu.f32 	%p16, %f44, 0f7F800000;
	@%p16 bra 	$L__BB0_22;
	mov.f32 	%f106, 0f00000000;
	mul.rn.f32 	%f166, %f42, %f106;
	mov.b32 	%r56, 0;
	bra.uni 	$L__BB0_27;
$L__BB0_22:
	mov.b32 	%r8, %f42;
	mov.b64 	%rd37, 0;
	mov.b32 	%r53, 0;
	mov.u64 	%rd35, %rd25;
	mov.u64 	%rd36, %rd2;
$L__BB0_23:
	.pragma "nounroll";
	ld.global.nc.u32 	%r29, [%rd35];
	shl.b32 	%r30, %r8, 8;
	or.b32  	%r31, %r30, -2147483648;
	mad.wide.u32 	%rd27, %r29, %r31, %rd37;
	shr.u64 	%rd37, %rd27, 32;
	st.local.u32 	[%rd36], %rd27;
	add.s32 	%r53, %r53, 1;
	add.s64 	%rd36, %rd36, 4;
	add.s64 	%rd35, %rd35, 4;
	setp.ne.s32 	%p17, %r53, 6;
	@%p17 bra 	$L__BB0_23;
	shr.u32 	%r32, %r8, 23;
	st.local.u32 	[%rd2+24], %rd37;
	and.b32  	%r11, %r32, 31;
	and.b32  	%r33, %r32, 224;
	add.s32 	%r34, %r33, -128;
	shr.u32 	%r35, %r34, 5;
	mul.wide.u32 	%rd28, %r35, 4;
	sub.s64 	%rd12, %rd2, %rd28;
	ld.local.u32 	%r54, [%rd12+24];
	ld.local.u32 	%r55, [%rd12+20];
	setp.eq.s32 	%p18, %r11, 0;
	@%p18 bra 	$L__BB0_26;
	shf.l.wrap.b32 	%r54, %r55, %r54, %r11;
	ld.local.u32 	%r36, [%rd12+16];
	shf.l.wrap.b32 	%r55, %r36, %r55, %r11;
$L__BB0_26:
	shr.u32 	%r37, %r54, 30;
	shf.l.wrap.b32 	%r38, %r55, %r54, 2;
	shl.b32 	%r39, %r55, 2;
	shr.u32 	%r40, %r38, 31;
	add.s32 	%r41, %r40, %r37;
	neg.s32 	%r42, %r41;
	setp.lt.s32 	%p19, %r8, 0;
	selp.b32 	%r56, %r42, %r41, %p19;
	xor.b32  	%r43, %r38, %r8;
	shr.s32 	%r44, %r38, 31;
	xor.b32  	%r45, %r44, %r38;
	xor.b32  	%r46, %r44, %r39;
	cvt.u64.u32 	%rd29, %r45;
	shl.b64 	%rd30, %rd29, 32;
	cvt.u64.u32 	%rd31, %r46;
	or.b64  	%rd32, %rd30, %rd31;
	cvt.rn.f64.s64 	%fd4, %rd32;
	mul.f64 	%fd5, %fd4, 0d3BF921FB54442D19;
	cvt.rn.f32.f64 	%f104, %fd5;
	neg.f32 	%f105, %f104;
	setp.lt.s32 	%p20, %r43, 0;
	selp.f32 	%f166, %f105, %f104, %p20;
$L__BB0_27:
	mul.rn.f32 	%f107, %f166, %f166;
	and.b32  	%r48, %r56, 1;
	setp.eq.b32 	%p21, %r48, 1;
	selp.f32 	%f108, 0f3F800000, %f166, %p21;
	fma.rn.f32 	%f109, %f107, %f108, 0f00000000;
	fma.rn.f32 	%f110, %f107, 0f37CBAC00, 0fBAB607ED;
	selp.f32 	%f111, %f110, 0fB94D4153, %p21;
	selp.f32 	%f112, 0f3D2AAABB, 0f3C0885E4, %p21;
	fma.rn.f32 	%f113, %f111, %f107, %f112;
	selp.f32 	%f114, 0fBEFFFFFF, 0fBE2AAAA8, %p21;
	fma.rn.f32 	%f115, %f113, %f107, %f114;
	fma.rn.f32 	%f116, %f115, %f109, %f108;
	and.b32  	%r49, %r56, 2;
	setp.eq.s32 	%p22, %r49, 0;
	mov.f32 	%f117, 0f00000000;
	sub.f32 	%f118, %f117, %f116;
	selp.f32 	%f119, %f116, %f118, %p22;
	mul.f32 	%f120, %f63, %f40;
	mul.f32 	%f121, %f120, %f119;
	div.rn.f32 	%f122, %f41, 0fC1200000;
	fma.rn.f32 	%f123, %f122, 0f3BBB989D, 0f3F000000;
	cvt.sat.f32.f32 	%f124, %f123;
	mov.f32 	%f125, 0f4B400001;
	mov.f32 	%f126, 0f437C0000;
	fma.rm.f32 	%f127, %f124, %f126, %f125;
	add.f32 	%f128, %f127, 0fCB40007F;
	neg.f32 	%f129, %f128;
	fma.rn.f32 	%f130, %f122, 0f3FB8AA3B, %f129;
	fma.rn.f32 	%f131, %f122, 0f32A57060, %f130;
	mov.b32 	%r50, %f127;
	shl.b32 	%r51, %r50, 23;
	mov.b32 	%f132, %r51;
	ex2.approx.ftz.f32 	%f133, %f131;
	mul.f32 	%f134, %f133, %f132;
	mul.f32 	%f135, %f134, %f121;
	add.f32 	%f136, %f41, 0f2EDBE6FF;
	div.rn.f32 	%f137, %f135, %f136;
	mul.f32 	%f138, %f160, %f137;
	div.rn.f32 	%f139, %f138, %f41;
	mul.f32 	%f140, %f161, %f137;
	div.rn.f32 	%f141, %f140, %f41;
	mul.f32 	%f142, %f162, %f137;
	div.rn.f32 	%f143, %f142, %f41;
	add.f32 	%f159, %f163, %f139;
	add.f32 	%f158, %f164, %f141;
	add.f32 	%f157, %f165, %f143;
	neg.f32 	%f144, %f159;
	atom.global.add.f32 	%f145, [%rd5+24], %f144;
	neg.f32 	%f146, %f158;
	atom.global.add.f32 	%f147, [%rd5+28], %f146;
	neg.f32 	%f148, %f157;
	atom.global.add.f32 	%f149, [%rd5+32], %f148;
	mul.f32 	%f150, %f29, %f29;
	fma.rn.f32 	%f151, %f29, %f150, 0f2EDBE6FF;
	rcp.rn.f32 	%f152, %f151;
	mul.f32 	%f153, %f11, %f152;
	fma.rn.f32 	%f154, %f10, %f152, 0fBF800000;
	fma.rn.f32 	%f156, %f153, %f154, %f156;
$L__BB0_28:
	add.s32 	%r52, %r52, 1;
	setp.ne.s32 	%p23, %r52, %r2;
	@%p23 bra 	$L__BB0_3;
$L__BB0_29:
	ld.param.u64 	%rd34, [calculate_forces_kernel_param_1];
	st.global.f32 	[%rd3+24], %f159;
	st.global.f32 	[%rd3+28], %f158;
	st.global.f32 	[%rd3+32], %f157;
	cvta.to.global.u64 	%rd33, %rd34;
	atom.global.add.f32 	%f155, [%rd33], %f156;
$L__BB0_30:
	ret;

}
	// .globl	integrate_verlet_kernel
.visible .entry integrate_verlet_kernel(
	.param .u64 .ptr .align 1 integrate_verlet_kernel_param_0,
	.param .u64 .ptr .align 1 integrate_verlet_kernel_param_1,
	.param .u32 integrate_verlet_kernel_param_2,
	.param .f32 integrate_verlet_kernel_param_3,
	.param .f32 integrate_verlet_kernel_param_4,
	.param .f32 integrate_verlet_kernel_param_5,
	.param .f32 integrate_verlet_kernel_param_6,
	.param .f32 integrate_verlet_kernel_param_7,
	.param .f32 integrate_verlet_kernel_param_8,
	.param .f32 integrate_verlet_kernel_param_9
)
{
	.reg .pred 	%p<2>;
	.reg .b32 	%r<11>;
	.reg .b32 	%f<58>;
	.reg .b64 	%rd<9>;

	ld.param.u32 	%r1, [integrate_verlet_kernel_param_2];
	mov.u32 	%r2, %ctaid.x;
	mov.u32 	%r3, %ntid.x;
	mov.u32 	%r4, %tid.x;
	mad.lo.s32 	%r5, %r2, %r3, %r4;
	setp.ge.s32 	%p1, %r5, %r1;
	@%p1 bra 	$L__BB1_2;
	ld.param.f32 	%f57, [integrate_verlet_kernel_param_5];
	ld.param.f32 	%f56, [integrate_verlet_kernel_param_3];
	ld.param.u64 	%rd8, [integrate_verlet_kernel_param_1];
	ld.param.u64 	%rd7, [integrate_verlet_kernel_param_0];
	cvta.to.global.u64 	%rd3, %rd7;
	cvta.to.global.u64 	%rd4, %rd8;
	mul.wide.s32 	%rd5, %r5, 52;
	add.s64 	%rd6, %rd3, %rd5;
	ld.global.f32 	%f3, [%rd6];
	ld.global.f32 	%f4, [%rd6+4];
	ld.global.f32 	%f5, [%rd6+8];
	ld.global.f32 	%f6, [%rd6+12];
	ld.global.f32 	%f7, [%rd6+16];
	ld.global.f32 	%f8, [%rd6+20];
	ld.global.f32 	%f9, [%rd6+24];
	ld.global.f32 	%f10, [%rd6+28];
	ld.global.f32 	%f11, [%rd6+32];
	ld.global.f32 	%f12, [%rd6+36];
	mul.f32 	%f13, %f56, %f56;
	mul.f32 	%f14, %f9, 0f3F000000;
	mul.f32 	%f15, %f13, %f14;
	div.rn.f32 	%f16, %f15, %f12;
	fma.rn.f32 	%f17, %f56, %f6, %f16;
	add.f32 	%f18, %f3, %f17;
	mul.f32 	%f19, %f10, 0f3F000000;
	mul.f32 	%f20, %f13, %f19;
	div.rn.f32 	%f21, %f20, %f12;
	fma.rn.f32 	%f22, %f56, %f7, %f21;
	add.f32 	%f23, %f4, %f22;
	mul.f32 	%f24, %f11, 0f3F000000;
	mul.f32 	%f25, %f13, %f24;
	div.rn.f32 	%f26, %f25, %f12;
	fma.rn.f32 	%f27, %f56, %f8, %f26;
	add.f32 	%f28, %f5, %f27;
	div.rn.f32 	%f29, %f18, %f57;
	cvt.rmi.f32.f32 	%f30, %f29;
	mul.f32 	%f31, %f57, %f30;
	sub.f32 	%f32, %f18, %f31;
	div.rn.f32 	%f33, %f23, %f57;
	cvt.rmi.f32.f32 	%f34, %f33;
	mul.f32 	%f35, %f57, %f34;
	sub.f32 	%f36, %f23, %f35;
	div.rn.f32 	%f37, %f28, %f57;
	cvt.rmi.f32.f32 	%f38, %f37;
	mul.f32 	%f39, %f57, %f38;
	sub.f32 	%f40, %f28, %f39;
	mul.f32 	%f41, %f56, %f14;
	div.rn.f32 	%f42, %f41, %f12;
	add.f32 	%f43, %f6, %f42;
	mul.f32 	%f44, %f56, %f19;
	div.rn.f32 	%f45, %f44, %f12;
	add.f32 	%f46, %f7, %f45;
	mul.f32 	%f47, %f56, %f24;
	div.rn.f32 	%f48, %f47, %f12;
	add.f32 	%f49, %f8, %f48;
	st.global.f32 	[%rd6], %f32;
	st.global.f32 	[%rd6+4], %f36;
	st.global.f32 	[%rd6+8], %f40;
	st.global.f32 	[%rd6+12], %f43;
	st.global.f32 	[%rd6+16], %f46;
	st.global.f32 	[%rd6+20], %f49;
	mov.b32 	%r10, 0;
	st.global.u32 	[%rd6+24], %r10;
	st.global.u32 	[%rd6+28], %r10;
	st.global.u32 	[%rd6+32], %r10;
	mul.f32 	%f50, %f12, 0f3F000000;
	mul.f32 	%f51, %f46, %f46;
	fma.rn.f32 	%f52, %f43, %f43, %f51;
	fma.rn.f32 	%f53, %f49, %f49, %f52;
	mul.f32 	%f54, %f50, %f53;
	atom.global.add.f32 	%f55, [%rd4], %f54;
$L__BB1_2:
	ret;

}
	// .globl	complete_verlet_kernel
.visible .entry complete_verlet_kernel(
	.param .u64 .ptr .align 1 complete_verlet_kernel_param_0,
	.param .u32 complete_verlet_kernel_param_1,
	.param .f32 complete_verlet_kernel_param_2
)
{
	.reg .pred 	%p<2>;
	.reg .b32 	%r<6>;
	.reg .b32 	%f<21>;
	.reg .b64 	%rd<5>;

	ld.param.u64 	%rd1, [complete_verlet_kernel_param_0];
	ld.param.u32 	%r2, [complete_verlet_kernel_param_1];
	ld.param.f32 	%f1, [complete_verlet_kernel_param_2];
	mov.u32 	%r3, %ctaid.x;
	mov.u32 	%r4, %ntid.x;
	mov.u32 	%r5, %tid.x;
	mad.lo.s32 	%r1, %r3, %r4, %r5;
	setp.ge.s32 	%p1, %r1, %r2;
	@%p1 bra 	$L__BB2_2;
	cvta.to.global.u64 	%rd2, %rd1;
	mul.wide.s32 	%rd3, %r1, 52;
	add.s64 	%rd4, %rd2, %rd3;
	ld.global.f32 	%f2, [%rd4+12];
	ld.global.f32 	%f3, [%rd4+16];
	ld.global.f32 	%f4, [%rd4+20];
	ld.global.f32 	%f5, [%rd4+24];
	ld.global.f32 	%f6, [%rd4+28];
	ld.global.f32 	%f7, [%rd4+32];
	ld.global.f32 	%f8, [%rd4+36];
	mul.f32 	%f9, %f5, 0f3F000000;
	mul.f32 	%f10, %f1, %f9;
	div.rn.f32 	%f11, %f10, %f8;
	add.f32 	%f12, %f2, %f11;
	mul.f32 	%f13, %f6, 0f3F000000;
	mul.f32 	%f14, %f1, %f13;
	div.rn.f32 	%f15, %f14, %f8;
	add.f32 	%f16, %f3, %f15;
	mul.f32 	%f17, %f7, 0f3F000000;
	mul.f32 	%f18, %f1, %f17;
	div.rn.f32 	%f19, %f18, %f8;
	add.f32 	%f20, %f4, %f19;
	st.global.f32 	[%rd4+12], %f12;
	st.global.f32 	[%rd4+16], %f16;
	st.global.f32 	[%rd4+20], %f20;
$L__BB2_2:
	ret;

}
	// .globl	langevin_thermostat_kernel
.visible .entry langevin_thermostat_kernel(
	.param .u64 .ptr .align 1 langevin_thermostat_kernel_param_0,
	.param .f32 langevin_thermostat_kernel_param_1,
	.param .align 8 .b8 langevin_thermostat_kernel_param_2[48]
)
{
	.local .align 8 .b8 	__local_depot3[48];
	.reg .b64 	%SP;
	.reg .b64 	%SPL;
	.reg .pred 	%p<70>;
	.reg .b32 	%r<1253>;
	.reg .b32 	%f<90>;
	.reg .b64 	%rd<28>;

	mov.u64 	%SPL, __local_depot3;
	ld.param.u64 	%rd11, [langevin_thermostat_kernel_param_2+40];
	ld.param.f32 	%f1, [langevin_thermostat_kernel_param_2+4];
	ld.param.u32 	%r553, [langevin_thermostat_kernel_param_2];
	ld.param.v2.f32 	{%f6, %f7}, [langevin_thermostat_kernel_param_2+24];
	ld.param.v2.f32 	{%f2, %f3}, [langevin_thermostat_kernel_param_2+8];
	mov.u32 	%r555, %ctaid.x;
	mov.u32 	%r556, %ntid.x;
	mov.u32 	%r557, %tid.x;
	mad.lo.s32 	%r1, %r555, %r556, %r557;
	setp.ge.s32 	%p1, %r1, %r553;
	@%p1 bra 	$L__BB3_117;
	add.u64 	%rd1, %SPL, 0;
	cvt.s64.s32 	%rd2, %r1;
	cvt.u32.u64 	%r558, %rd11;
	xor.b32  	%r559, %r558, -1429050551;
	mul.lo.s32 	%r560, %r559, 1099087573;
	{ .reg .b32 tmp; mov.b64 {tmp, %r561}, %rd11; }
	xor.b32  	%r562, %r561, -136515619;
	mul.lo.s32 	%r563, %r562, -1703105765;
	add.s32 	%r564, %r560, %r563;
	add.s32 	%r2, %r564, 6615241;
	add.s32 	%r983, %r560, 123456789;
	st.local.v2.u32 	[%rd1], {%r2, %r983};
	xor.b32  	%r982, %r560, 362436069;
	add.s32 	%r981, %r563, 521288629;
	st.local.v2.u32 	[%rd1+8], {%r982, %r981};
	xor.b32  	%r980, %r563, 88675123;
	add.s32 	%r979, %r560, 5783321;
	st.local.v2.u32 	[%rd1+16], {%r980, %r979};
	setp.eq.s32 	%p2, %r1, 0;
	@%p2 bra 	$L__BB3_116;
	mov.b32 	%r966, 0;
	mov.u64 	%rd27, %rd2;
$L__BB3_3:
	mov.u64 	%rd3, %rd27;
	and.b64  	%rd4, %rd3, 3;
	setp.eq.s64 	%p3, %rd4, 0;
	@%p3 bra 	$L__BB3_115;
	mul.wide.u32 	%rd13, %r966, 3200;
	mov.u64 	%rd14, precalc_xorwow_matrix;
	add.s64 	%rd5, %rd14, %rd13;
	mov.b32 	%r979, 0;
	mov.u32 	%r980, %r979;
	mov.u32 	%r981, %r979;
	mov.u32 	%r982, %r979;
	mov.u32 	%r983, %r979;
	mov.u32 	%r972, %r979;
$L__BB3_5:
	mul.wide.u32 	%rd15, %r972, 4;
	add.s64 	%rd16, %rd1, %rd15;
	ld.local.u32 	%r20, [%rd16+4];
	shl.b32 	%r21, %r972, 5;
	mov.b32 	%r978, 0;
$L__BB3_6:
	.pragma "nounroll";
	shr.u32 	%r568, %r20, %r978;
	and.b32  	%r569, %r568, 1;
	setp.eq.b32 	%p4, %r569, 1;
	not.pred 	%p5, %p4;
	add.s32 	%r570, %r21, %r978;
	mul.lo.s32 	%r571, %r570, 5;
	mul.wide.u32 	%rd17, %r571, 4;
	add.s64 	%rd6, %rd5, %rd17;
	@%p5 bra 	$L__BB3_8;
	ld.global.nc.u32 	%r572, [%rd6];
	xor.b32  	%r983, %r983, %r572;
	ld.global.nc.u32 	%r573, [%rd6+4];
	xor.b32  	%r982, %r982, %r573;
	ld.global.nc.u32 	%r574, [%rd6+8];
	xor.b32  	%r981, %r981, %r574;
	ld.global.nc.u32 	%r575, [%rd6+12];
	xor.b32  	%r980, %r980, %r575;
	ld.global.nc.u32 	%r576, [%rd6+16];
	xor.b32  	%r979, %r979, %r576;
$L__BB3_8:
	and.b32  	%r578, %r568, 2;
	setp.eq.s32 	%p6, %r578, 0;
	@%p6 bra 	$L__BB3_10;
	ld.global.nc.u32 	%r579, [%rd6+20];
	xor.b32  	%r983, %r983, %r579;
	ld.global.nc.u32 	%r580, [%rd6+24];
	xor.b32  	%r982, %r982, %r580;
	ld.global.nc.u32 	%r581, [%rd6+28];
	xor.b32  	%r981, %r981, %r581;
	ld.global.nc.u32 	%r582, [%rd6+32];
	xor.b32  	%r980, %r980, %r582;
	ld.global.nc.u32 	%r583, [%rd6+36];
	xor.b32  	%r979, %r979, %r583;
$L__BB3_10:
	and.b32  	%r585, %r568, 4;
	setp.eq.s32 	%p7, %r585, 0;
	@%p7 bra 	$L__BB3_12;
	ld.global.nc.u32 	%r586, [%rd6+40];
	xor.b32  	%r983, %r983, %r586;
	ld.global.nc.u32 	%r587, [%rd6+44];
	xor.b32  	%r982, %r982, %r587;
	ld.global.nc.u32 	%r588, [%rd6+48];
	xor.b32  	%r981, %r981, %r588;
	ld.global.nc.u32 	%r589, [%rd6+52];
	xor.b32  	%r980, %r980, %r589;
	ld.global.nc.u32 	%r590, [%rd6+56];
	xor.b32  	%r979, %r979, %r590;
$L__BB3_12:
	and.b32  	%r592, %r568, 8;
	setp.eq.s32 	%p8, %r592, 0;
	@%p8 bra 	$L__BB3_14;
	ld.global.nc.u32 	%r593, [%rd6+60];
	xor.b32  	%r983, %r983, %r593;
	ld.global.nc.u32 	%r594, [%rd6+64];
	xor.b32  	%r982, %r982, %r594;
	ld.global.nc.u32 	%r595, [%rd6+68];
	xor.b32  	%r981, %r981, %r595;
	ld.global.nc.u32 	%r596, [%rd6+72];
	xor.b32  	%r980, %r980, %r596;
	ld.global.nc.u32 	%r597, [%rd6+76];
	xor.b32  	%r979, %r979, %r597;
$L__BB3_14:
	and.b32  	%r599, %r568, 16;
	setp.eq.s32 	%p9, %r599, 0;
	@%p9 bra 	$L__BB3_16;
	ld.global.nc.u32 	%r600, [%rd6+80];
	xor.b32  	%r983, %r983, %r600;
	ld.global.nc.u32 	%r601, [%rd6+84];
	xor.b32  	%r982, %r982, %r601;
	ld.global.nc.u32 	%r602, [%rd6+88];
	xor.b32  	%r981, %r981, %r602;
	ld.global.nc.u32 	%r603, [%rd6+92];
	xor.b32  	%r980, %r980, %r603;
	ld.global.nc.u32 	%r604, [%rd6+96];
	xor.b32  	%r979, %r979, %r604;
$L__BB3_16:
	and.b32  	%r606, %r568, 32;
	setp.eq.s32 	%p10, %r606, 0;
	@%p10 bra 	$L__BB3_18;
	ld.global.nc.u32 	%r607, [%rd6+100];
	xor.b32  	%r983, %r983, %r607;
	ld.global.nc.u32 	%r608, [%rd6+104];
	xor.b32  	%r982, %r982, %r608;
	ld.global.nc.u32 	%r609, [%rd6+108];
	xor.b32  	%r981, %r981, %r609;
	ld.global.nc.u32 	%r610, [%rd6+112];
	xor.b32  	%r980, %r980, %r610;
	ld.global.nc.u32 	%r611, [%rd6+116];
	xor.b32  	%r979, %r979, %r611;
$L__BB3_18:
	and.b32  	%r613, %r568, 64;
	setp.eq.s32 	%p11, %r613, 0;
	@%p11 bra 	$L__BB3_20;
	ld.global.nc.u32 	%r614, [%rd6+120];
	xor.b32  	%r983, %r983, %r614;
	ld.global.nc.u32 	%r615, [%rd6+124];
	xor.b32  	%r982, %r982, %r615;
	ld.global.nc.u32 	%r616, [%rd6+128];
	xor.b32  	%r981, %r981, %r616;
	ld.global.nc.u32 	%r617, [%rd6+132];
	xor.b32  	%r980, %r980, %r617;
	ld.global.nc.u32 	%r618, [%rd6+136];
	xor.b32  	%r979, %r979, %r618;
$L__BB3_20:
	and.b32  	%r620, %r568, 128;
	setp.eq.s32 	%p12, %r620, 0;
	@%p12 bra 	$L__BB3_22;
	ld.global.nc.u32 	%r621, [%rd6+140];
	xor.b32  	%r983, %r983, %r621;
	ld.global.nc.u32 	%r622, [%rd6+144];
	xor.b32  	%r982, %r982, %r622;
	ld.global.nc.u32 	%r623, [%rd6+148];
	xor.b32  	%r981, %r981, %r623;
	ld.global.nc.u32 	%r624, [%rd6+152];
	xor.b32  	%r980, %r980, %r624;
	ld.global.nc.u32 	%r625, [%rd6+156];
	xor.b32  	%r979, %r979, %r625;
$L__BB3_22:
	and.b32  	%r627, %r568, 256;
	setp.eq.s32 	%p13, %r627, 0;
	@%p13 bra 	$L__BB3_24;
	ld.global.nc.u32 	%r628, [%rd6+160];
	xor.b32  	%r983, %r983, %r628;
	ld.global.nc.u32 	%r629, [%rd6+164];
	xor.b32  	%r982, %r982, %r629;
	ld.global.nc.u32 	%r630, [%rd6+168];
	xor.b32  	%r981, %r981, %r630;
	ld.global.nc.u32 	%r631, [%rd6+172];
	xor.b32  	%r980, %r980, %r631;
	ld.global.nc.u32 	%r632, [%rd6+176];
	xor.b32  	%r979, %r979, %r632;
$L__BB3_24:
	and.b32  	%r634, %r568, 512;
	setp.eq.s32 	%p14, %r634, 0;
	@%p14 bra 	$L__BB3_26;
	ld.global.nc.u32 	%r635, [%rd6+180];
	xor.b32  	%r983, %r983, %r635;
	ld.global.nc.u32 	%r636, [%rd6+184];
	xor.b32  	%r982, %r982, %r636;
	ld.global.nc.u32 	%r637, [%rd6+188];
	xor.b32  	%r981, %r981, %r637;
	ld.global.nc.u32 	%r638, [%rd6+192];
	xor.b32  	%r980, %r980, %r638;
	ld.global.nc.u32 	%r639, [%rd6+196];
	xor.b32  	%r979, %r979, %r639;
$L__BB3_26:
	and.b32  	%r641, %r568, 1024;
	setp.eq.s32 	%p15, %r641, 0;
	@%p15 bra 	$L__BB3_28;
	ld.global.nc.u32 	%r642, [%rd6+200];
	xor.b32  	%r983, %r983, %r642;
	ld.global.nc.u32 	%r643, [%rd6+204];
	xor.b32  	%r982, %r982, %r643;
	ld.global.nc.u32 	%r644, [%rd6+208];
	xor.b32  	%r981, %r981, %r644;
	ld.global.nc.u32 	%r645, [%rd6+212];
	xor.b32  	%r980, %r980, %r645;
	ld.global.nc.u32 	%r646, [%rd6+216];
	xor.b32  	%r979, %r979, %r646;
$L__BB3_28:
	and.b32  	%r648, %r568, 2048;
	setp.eq.s32 	%p16, %r648, 0;
	@%p16 bra 	$L__BB3_30;
	ld.global.nc.u32 	%r649, [%rd6+220];
	xor.b32  	%r983, %r983, %r649;
	ld.global.nc.u32 	%r650, [%rd6+224];
	xor.b32  	%r982, %r982, %r650;
	ld.global.nc.u32 	%r651, [%rd6+228];
	xor.b32  	%r981, %r981, %r651;
	ld.global.nc.u32 	%r652, [%rd6+232];
	xor.b32  	%r980, %r980, %r652;
	ld.global.nc.u32 	%r653, [%rd6+236];
	xor.b32  	%r979, %r979, %r653;
$L__BB3_30:
	and.b32  	%r655, %r568, 4096;
	setp.eq.s32 	%p17, %r655, 0;
	@%p17 bra 	$L__BB3_32;
	ld.global.nc.u32 	%r656, [%rd6+240];
	xor.b32  	%r983, %r983, %r656;
	ld.global.nc.u32 	%r657, [%rd6+244];
	xor.b32  	%r982, %r982, %r657;
	ld.global.nc.u32 	%r658, [%rd6+248];
	xor.b32  	%r981, %r981, %r658;
	ld.global.nc.u32 	%r659, [%rd6+252];
	xor.b32  	%r980, %r980, %r659;
	ld.global.nc.u32 	%r660, [%rd6+256];
	xor.b32  	%r979, %r979, %r660;
$L__BB3_32:
	and.b32  	%r662, %r568, 8192;
	setp.eq.s32 	%p18, %r662, 0;
	@%p18 bra 	$L__BB3_34;
	ld.global.nc.u32 	%r663, [%rd6+260];
	xor.b32  	%r983, %r983, %r663;
	ld.global.nc.u32 	%r664, [%rd6+264];
	xor.b32  	%r982, %r982, %r664;
	ld.global.nc.u32 	%r665, [%rd6+268];
	xor.b32  	%r981, %r981, %r665;
	ld.global.nc.u32 	%r666, [%rd6+272];
	xor.b32  	%r980, %r980, %r666;
	ld.global.nc.u32 	%r667, [%rd6+276];
	xor.b32  	%r979, %r979, %r667;
$L__BB3_34:
	and.b32  	%r669, %r568, 16384;
	setp.eq.s32 	%p19, %r669, 0;
	@%p19 bra 	$L__BB3_36;
	ld.global.nc.u32 	%r670, [%rd6+280];
	xor.b32  	%r983, %r983, %r670;
	ld.global.nc.u32 	%r671, [%rd6+284];
	xor.b32  	%r982, %r982, %r671;
	ld.global.nc.u32 	%r672, [%rd6+288];
	xor.b32  	%r981, %r981, %r672;
	ld.global.nc.u32 	%r673, [%rd6+292];
	xor.b32  	%r980, %r980, %r673;
	ld.global.nc.u32 	%r674, [%rd6+296];
	xor.b32  	%r979, %r979, %r674;
$L__BB3_36:
	and.b32  	%r676, %r568, 32768;
	setp.eq.s32 	%p20, %r676, 0;
	@%p20 bra 	$L__BB3_38;
	ld.global.nc.u32 	%r677, [%rd6+300];
	xor.b32  	%r983, %r983, %r677;
	ld.global.nc.u32 	%r678, [%rd6+304];
	xor.b32  	%r982, %r982, %r678;
	ld.global.nc.u32 	%r679, [%rd6+308];
	xor.b32  	%r981, %r981, %r679;
	ld.global.nc.u32 	%r680, [%rd6+312];
	xor.b32  	%r980, %r980, %r680;
	ld.global.nc.u32 	%r681, [%rd6+316];
	xor.b32  	%r979, %r979, %r681;
$L__BB3_38:
	add.s32 	%r978, %r978, 16;
	setp.ne.s32 	%p21, %r978, 32;
	@%p21 bra 	$L__BB3_6;
	mad.lo.s32 	%r682, %r972, -31, %r21;
	add.s32 	%r972, %r682, 1;
	setp.ne.s32 	%p22, %r972, 5;
	@%p22 bra 	$L__BB3_5;
	st.local.u32 	[%rd1+4], %r983;
	st.local.v2.u32 	[%rd1+8], {%r982, %r981};
	st.local.v2.u32 	[%rd1+16], {%r980, %r979};
	setp.eq.s64 	%p23, %rd4, 1;
	@%p23 bra 	$L__BB3_115;
	mov.b32 	%r979, 0;
	mov.u32 	%r980, %r979;
	mov.u32 	%r981, %r979;
	mov.u32 	%r982, %r979;
	mov.u32 	%r983, %r979;
	mov.u32 	%r1064, %r979;
$L__BB3_42:
	mul.wide.u32 	%rd18, %r1064, 4;
	add.s64 	%rd19, %rd1, %rd18;
	ld.local.u32 	%r196, [%rd19+4];
	shl.b32 	%r197, %r1064, 5;
	mov.b32 	%r1070, 0;
$L__BB3_43:
	.pragma "nounroll";
	shr.u32 	%r685, %r196, %r1070;
	and.b32  	%r686, %r685, 1;
	setp.eq.b32 	%p24, %r686, 1;
	not.pred 	%p25, %p24;
	add.s32 	%r687, %r197, %r1070;
	mul.lo.s32 	%r688, %r687, 5;
	mul.wide.u32 	%rd20, %r688, 4;
	add.s64 	%rd7, %rd5, %rd20;
	@%p25 bra 	$L__BB3_45;
	ld.global.nc.u32 	%r689, [%rd7];
	xor.b32  	%r983, %r983, %r689;
	ld.global.nc.u32 	%r690, [%rd7+4];
	xor.b32  	%r982, %r982, %r690;
	ld.global.nc.u32 	%r691, [%rd7+8];
	xor.b32  	%r981, %r981, %r691;
	ld.global.nc.u32 	%r692, [%rd7+12];
	xor.b32  	%r980, %r980, %r692;
	ld.global.nc.u32 	%r693, [%rd7+16];
	xor.b32  	%r979, %r979, %r693;
$L__BB3_45:
	and.b32  	%r695, %r685, 2;
	setp.eq.s32 	%p26, %r695, 0;
	@%p26 bra 	$L__BB3_47;
	ld.global.nc.u32 	%r696, [%rd7+20];
	xor.b32  	%r983, %r983, %r696;
	ld.global.nc.u32 	%r697, [%rd7+24];
	xor.b32  	%r982, %r982, %r697;
	ld.global.nc.u32 	%r698, [%rd7+28];
	xor.b32  	%r981, %r981, %r698;
	ld.global.nc.u32 	%r699, [%rd7+32];
	xor.b32  	%r980, %r980, %r699;
	ld.global.nc.u32 	%r700, [%rd7+36];
	xor.b32  	%r979, %r979, %r700;
$L__BB3_47:
	and.b32  	%r702, %r685, 4;
	setp.eq.s32 	%p27, %r702, 0;
	@%p27 bra 	$L__BB3_49;
	ld.global.nc.u32 	%r703, [%rd7+40];
	xor.b32  	%r983, %r983, %r703;
	ld.global.nc.u32 	%r704, [%rd7+44];
	xor.b32  	%r982, %r982, %r704;
	ld.global.nc.u32 	%r705, [%rd7+48];
	xor.b32  	%r981, %r981, %r705;
	ld.global.nc.u32 	%r706, [%rd7+52];
	xor.b32  	%r980, %r980, %r706;
	ld.global.nc.u32 	%r707, [%rd7+56];
	xor.b32  	%r979, %r979, %r707;
$L__BB3_49:
	and.b32  	%r709, %r685, 8;
	setp.eq.s32 	%p28, %r709, 0;
	@%p28 bra 	$L__BB3_51;
	ld.global.nc.u32 	%r710, [%rd7+60];
	xor.b32  	%r983, %r983, %r710;
	ld.global.nc.u32 	%r711, [%rd7+64];
	xor.b32  	%r982, %r982, %r711;
	ld.global.nc.u32 	%r712, [%rd7+68];
	xor.b32  	%r981, %r981, %r712;
	ld.global.nc.u32 	%r713, [%rd7+72];
	xor.b32  	%r980, %r980, %r713;
	ld.global.nc.u32 	%r714, [%rd7+76];
	xor.b32  	%r979, %r979, %r714;
$L__BB3_51:
	and.b32  	%r716, %r685, 16;
	setp.eq.s32 	%p29, %r716, 0;
	@%p29 bra 	$L__BB3_53;
	ld.global.nc.u32 	%r717, [%rd7+80];
	xor.b32  	%r983, %r983, %r717;
	ld.global.nc.u32 	%r718, [%rd7+84];
	xor.b32  	%r982, %r982, %r718;
	ld.global.nc.u32 	%r719, [%rd7+88];
	xor.b32  	%r981, %r981, %r719;
	ld.global.nc.u32 	%r720, [%rd7+92];
	xor.b32  	%r980, %r980, %r720;
	ld.global.nc.u32 	%r721, [%rd7+96];
	xor.b32  	%r979, %r979, %r721;
$L__BB3_53:
	and.b32  	%r723, %r685, 32;
	setp.eq.s32 	%p30, %r723, 0;
	@%p30 bra 	$L__BB3_55;
	ld.global.nc.u32 	%r724, [%rd7+100];
	xor.b32  	%r983, %r983, %r724;
	ld.global.nc.u32 	%r725, [%rd7+104];
	xor.b32  	%r982, %r982, %r725;
	ld.global.nc.u32 	%r726, [%rd7+108];
	xor.b32  	%r981, %r981, %r726;
	ld.global.nc.u32 	%r727, [%rd7+112];
	xor.b32  	%r980, %r980, %r727;
	ld.global.nc.u32 	%r728, [%rd7+116];
	xor.b32  	%r979, %r979, %r728;
$L__BB3_55:
	and.b32  	%r730, %r685, 64;
	setp.eq.s32 	%p31, %r730, 0;
	@%p31 bra 	$L__BB3_57;
	ld.global.nc.u32 	%r731, [%rd7+120];
	xor.b32  	%r983, %r983, %r731;
	ld.global.nc.u32 	%r732, [%rd7+124];
	xor.b32  	%r982, %r982, %r732;
	ld.global.nc.u32 	%r733, [%rd7+128];
	xor.b32  	%r981, %r981, %r733;
	ld.global.nc.u32 	%r734, [%rd7+132];
	xor.b32  	%r980, %r980, %r734;
	ld.global.nc.u32 	%r735, [%rd7+136];
	xor.b32  	%r979, %r979, %r735;
$L__BB3_57:
	and.b32  	%r737, %r685, 128;
	setp.eq.s32 	%p32, %r737, 0;
	@%p32 bra 	$L__BB3_59;
	ld.global.nc.u32 	%r738, [%rd7+140];
	xor.b32  	%r983, %r983, %r738;
	ld.global.nc.u32 	%r739, [%rd7+144];
	xor.b32  	%r982, %r982, %r739;
	ld.global.nc.u32 	%r740, [%rd7+148];
	xor.b32  	%r981, %r981, %r740;
	ld.global.nc.u32 	%r741, [%rd7+152];
	xor.b32  	%r980, %r980, %r741;
	ld.global.nc.u32 	%r742, [%rd7+156];
	xor.b32  	%r979, %r979, %r742;
$L__BB3_59:
	and.b32  	%r744, %r685, 256;
	setp.eq.s32 	%p33, %r744, 0;
	@%p33 bra 	$L__BB3_61;
	ld.global.nc.u32 	%r745, [%rd7+160];
	xor.b32  	%r983, %r983, %r745;
	ld.global.nc.u32 	%r746, [%rd7+164];
	xor.b32  	%r982, %r982, %r746;
	ld.global.nc.u32 	%r747, [%rd7+168];
	xor.b32  	%r981, %r981, %r747;
	ld.global.nc.u32 	%r748, [%rd7+172];
	xor.b32  	%r980, %r980, %r748;
	ld.global.nc.u32 	%r749, [%rd7+176];
	xor.b32  	%r979, %r979, %r749;
$L__BB3_61:
	and.b32  	%r751, %r685, 512;
	setp.eq.s32 	%p34, %r751, 0;
	@%p34 bra 	$L__BB3_63;
	ld.global.nc.u32 	%r752, [%rd7+180];
	xor.b32  	%r983, %r983, %r752;
	ld.global.nc.u32 	%r753, [%rd7+184];
	xor.b32  	%r982, %r982, %r753;
	ld.global.nc.u32 	%r754, [%rd7+188];
	xor.b32  	%r981, %r981, %r754;
	ld.global.nc.u32 	%r755, [%rd7+192];
	xor.b32  	%r980, %r980, %r755;
	ld.global.nc.u32 	%r756, [%rd7+196];
	xor.b32  	%r979, %r979, %r756;
$L__BB3_63:
	and.b32  	%r758, %r685, 1024;
	setp.eq.s32 	%p35, %r758, 0;
	@%p35 bra 	$L__BB3_65;
	ld.global.nc.u32 	%r759, [%rd7+200];
	xor.b32  	%r983, %r983, %r759;
	ld.global.nc.u32 	%r760, [%rd7+204];
	xor.b32  	%r982, %r982, %r760;
	ld.global.nc.u32 	%r761, [%rd7+208];
	xor.b32  	%r981, %r981, %r761;
	ld.global.nc.u32 	%r762, [%rd7+212];
	xor.b32  	%r980, %r980, %r762;
	ld.global.nc.u32 	%r763, [%rd7+216];
	xor.b32  	%r979, %r979, %r763;
$L__BB3_65:
	and.b32  	%r765, %r685, 2048;
	setp.eq.s32 	%p36, %r765, 0;
	@%p36 bra 	$L__BB3_67;
	ld.global.nc.u32 	%r766, [%rd7+220];
	xor.b32  	%r983, %r983, %r766;
	ld.global.nc.u32 	%r767, [%rd7+224];
	xor.b32  	%r982, %r982, %r767;
	ld.global.nc.u32 	%r768, [%rd7+228];
	xor.b32  	%r981, %r981, %r768;
	ld.global.nc.u32 	%r769, [%rd7+232];
	xor.b32  	%r980, %r980, %r769;
	ld.global.nc.u32 	%r770, [%rd7+236];
	xor.b32  	%r979, %r979, %r770;
$L__BB3_67:
	and.b32  	%r772, %r685, 4096;
	setp.eq.s32 	%p37, %r772, 0;
	@%p37 bra 	$L__BB3_69;
	ld.global.nc.u32 	%r773, [%rd7+240];
	xor.b32  	%r983, %r983, %r773;
	ld.global.nc.u32 	%r774, [%rd7+244];
	xor.b32  	%r982, %r982, %r774;
	ld.global.nc.u32 	%r775, [%rd7+248];
	xor.b32  	%r981, %r981, %r775;
	ld.global.nc.u32 	%r776, [%rd7+252];
	xor.b32  	%r980, %r980, %r776;
	ld.global.nc.u32 	%r777, [%rd7+256];
	xor.b32  	%r979, %r979, %r777;
$L__BB3_69:
	and.b32  	%r779, %r685, 8192;
	setp.eq.s32 	%p38, %r779, 0;
	@%p38 bra 	$L__BB3_71;
	ld.global.nc.u32 	%r780, [%rd7+260];
	xor.b32  	%r983, %r983, %r780;
	ld.global.nc.u32 	%r781, [%rd7+264];
	xor.b32  	%r982, %r982, %r781;
	ld.global.nc.u32 	%r782, [%rd7+268];
	xor.b32  	%r981, %r981, %r782;
	ld.global.nc.u32 	%r783, [%rd7+272];
	xor.b32  	%r980, %r980, %r783;
	ld.global.nc.u32 	%r784, [%rd7+276];
	xor.b32  	%r979, %r979, %r784;
$L__BB3_71:
	and.b32  	%r786, %r685, 16384;
	setp.eq.s32 	%p39, %r786, 0;
	@%p39 bra 	$L__BB3_73;
	ld.global.nc.u32 	%r787, [%rd7+280];
	xor.b32  	%r983, %r983, %r787;
	ld.global.nc.u32 	%r788, [%rd7+284];
	xor.b32  	%r982, %r982, %r788;
	ld.global.nc.u32 	%r789, [%rd7+288];
	xor.b32  	%r981, %r981, %r789;
	ld.global.nc.u32 	%r790, [%rd7+292];
	xor.b32  	%r980, %r980, %r790;
	ld.global.nc.u32 	%r791, [%rd7+296];
	xor.b32  	%r979, %r979, %r791;
$L__BB3_73:
	and.b32  	%r793, %r685, 32768;
	setp.eq.s32 	%p40, %r793, 0;
	@%p40 bra 	$L__BB3_75;
	ld.global.nc.u32 	%r794, [%rd7+300];
	xor.b32  	%r983, %r983, %r794;
	ld.global.nc.u32 	%r795, [%rd7+304];
	xor.b32  	%r982, %r982, %r795;
	ld.global.nc.u32 	%r796, [%rd7+308];
	xor.b32  	%r981, %r981, %r796;
	ld.global.nc.u32 	%r797, [%rd7+312];
	xor.b32  	%r980, %r980, %r797;
	ld.global.nc.u32 	%r798, [%rd7+316];
	xor.b32  	%r979, %r979, %r798;
$L__BB3_75:
	add.s32 	%r1070, %r1070, 16;
	setp.ne.s32 	%p41, %r1070, 32;
	@%p41 bra 	$L__BB3_43;
	mad.lo.s32 	%r799, %r1064, -31, %r197;
	add.s32 	%r1064, %r799, 1;
	setp.ne.s32 	%p42, %r1064, 5;
	@%p42 bra 	$L__BB3_42;
	st.local.u32 	[%rd1+4], %r983;
	st.local.v2.u32 	[%rd1+8], {%r982, %r981};
	st.local.v2.u32 	[%rd1+16], {%r980, %r979};
	setp.ne.s64 	%p43, %rd4, 3;
	@%p43 bra 	$L__BB3_115;
	mov.b32 	%r979, 0;
	mov.u32 	%r980, %r979;
	mov.u32 	%r981, %r979;
	mov.u32 	%r982, %r979;
	mov.u32 	%r983, %r979;
	mov.u32 	%r1156, %r979;
$L__BB3_79:
	mul.wide.u32 	%rd21, %r1156, 4;
	add.s64 	%rd22, %rd1, %rd21;
	ld.local.u32 	%r372, [%rd22+4];
	shl.b32 	%r373, %r1156, 5;
	mov.b32 	%r1162, 0;
$L__BB3_80:
	.pragma "nounroll";
	shr.u32 	%r802, %r372, %r1162;
	and.b32  	%r803, %r802, 1;
	setp.eq.b32 	%p44, %r803, 1;
	not.pred 	%p45, %p44;
	add.s32 	%r804, %r373, %r1162;
	mul.lo.s32 	%r805, %r804, 5;
	mul.wide.u32 	%rd23, %r805, 4;
	add.s64 	%rd8, %rd5, %rd23;
	@%p45 bra 	$L__BB3_82;
	ld.global.nc.u32 	%r806, [%rd8];
	xor.b32  	%r983, %r983, %r806;
	ld.global.nc.u32 	%r807, [%rd8+4];
	xor.b32  	%r982, %r982, %r807;
	ld.global.nc.u32 	%r808, [%rd8+8];
	xor.b32  	%r981, %r981, %r808;
	ld.global.nc.u32 	%r809, [%rd8+12];
	xor.b32  	%r980, %r980, %r809;
	ld.global.nc.u32 	%r810, [%rd8+16];
	xor.b32  	%r979, %r979, %r810;
$L__BB3_82:
	and.b32  	%r812, %r802, 2;
	setp.eq.s32 	%p46, %r812, 0;
	@%p46 bra 	$L__BB3_84;
	ld.global.nc.u32 	%r813, [%rd8+20];
	xor.b32  	%r983, %r983, %r813;
	ld.global.nc.u32 	%r814, [%rd8+24];
	xor.b32  	%r982, %r982, %r814;
	ld.global.nc.u32 	%r815, [%rd8+28];
	xor.b32  	%r981, %r981, %r815;
	ld.global.nc.u32 	%r816, [%rd8+32];
	xor.b32  	%r980, %r980, %r816;
	ld.global.nc.u32 	%r817, [%rd8+36];
	xor.b32  	%r979, %r979, %r817;
$L__BB3_84:
	and.b32  	%r819, %r802, 4;
	setp.eq.s32 	%p47, %r819, 0;
	@%p47 bra 	$L__BB3_86;
	ld.global.nc.u32 	%r820, [%rd8+40];
	xor.b32  	%r983, %r983, %r820;
	ld.global.nc.u32 	%r821, [%rd8+44];
	xor.b32  	%r982, %r982, %r821;
	ld.global.nc.u32 	%r822, [%rd8+48];
	xor.b32  	%r981, %r981, %r822;
	ld.global.nc.u32 	%r823, [%rd8+52];
	xor.b32  	%r980, %r980, %r823;
	ld.global.nc.u32 	%r824, [%rd8+56];
	xor.b32  	%r979, %r979, %r824;
$L__BB3_86:
	and.b32  	%r826, %r802, 8;
	setp.eq.s32 	%p48, %r826, 0;
	@%p48 bra 	$L__BB3_88;
	ld.global.nc.u32 	%r827, [%rd8+60];
	xor.b32  	%r983, %r983, %r827;
	ld.global.nc.u32 	%r828, [%rd8+64];
	xor.b32  	%r982, %r982, %r828;
	ld.global.nc.u32 	%r829, [%rd8+68];
	xor.b32  	%r981, %r981, %r829;
	ld.global.nc.u32 	%r830, [%rd8+72];
	xor.b32  	%r980, %r980, %r830;
	ld.global.nc.u32 	%r831, [%rd8+76];
	xor.b32  	%r979, %r979, %r831;
$L__BB3_88:
	and.b32  	%r833, %r802, 16;
	setp.eq.s32 	%p49, %r833, 0;
	@%p49 bra 	$L__BB3_90;
	ld.global.nc.u32 	%r834, [%rd8+80];
	xor.b32  	%r983, %r983, %r834;
	ld.global.nc.u32 	%r835, [%rd8+84];
	xor.b32  	%r982, %r982, %r835;
	ld.global.nc.u32 	%r836, [%rd8+88];
	xor.b32  	%r981, %r981, %r836;
	ld.global.nc.u32 	%r837, [%rd8+92];
	xor.b32  	%r980, %r980, %r837;
	ld.global.nc.u32 	%r838, [%rd8+96];
	xor.b32  	%r979, %r979, %r838;
$L__BB3_90:
	and.b32  	%r840, %r802, 32;
	setp.eq.s32 	%p50, %r840, 0;
	@%p50 bra 	$L__BB3_92;
	ld.global.nc.u32 	%r841, [%rd8+100];
	xor.b32  	%r983, %r983, %r841;
	ld.global.nc.u32 	%r842, [%rd8+104];
	xor.b32  	%r982, %r982, %r842;
	ld.global.nc.u32 	%r843, [%rd8+108];
	xor.b32  	%r981, %r981, %r843;
	ld.global.nc.u32 	%r844, [%rd8+112];
	xor.b32  	%r980, %r980, %r844;
	ld.global.nc.u32 	%r845, [%rd8+116];
	xor.b32  	%r979, %r979, %r845;
$L__BB3_92:
	and.b32  	%r847, %r802, 64;
	setp.eq.s32 	%p51, %r847, 0;
	@%p51 bra 	$L__BB3_94;
	ld.global.nc.u32 	%r848, [%rd8+120];
	xor.b32  	%r983, %r983, %r848;
	ld.global.nc.u32 	%r849, [%rd8+124];
	xor.b32  	%r982, %r982, %r849;
	ld.global.nc.u32 	%r850, [%rd8+128];
	xor.b32  	%r981, %r981, %r850;
	ld.global.nc.u32 	%r851, [%rd8+132];
	xor.b32  	%r980, %r980, %r851;
	ld.global.nc.u32 	%r852, [%rd8+136];
	xor.b32  	%r979, %r979, %r852;
$L__BB3_94:
	and.b32  	%r854, %r802, 128;
	setp.eq.s32 	%p52, %r854, 0;
	@%p52 bra 	$L__BB3_96;
	ld.global.nc.u32 	%r855, [%rd8+140];
	xor.b32  	%r983, %r983, %r855;
	ld.global.nc.u32 	%r856, [%rd8+144];
	xor.b32  	%r982, %r982, %r856;
	ld.global.nc.u32 	%r857, [%rd8+148];
	xor.b32  	%r981, %r981, %r857;
	ld.global.nc.u32 	%r858, [%rd8+152];
	xor.b32  	%r980, %r980, %r858;
	ld.global.nc.u32 	%r859, [%rd8+156];
	xor.b32  	%r979, %r979, %r859;
$L__BB3_96:
	and.b32  	%r861, %r802, 256;
	setp.eq.s32 	%p53, %r861, 0;
	@%p53 bra 	$L__BB3_98;
	ld.global.nc.u32 	%r862, [%rd8+160];
	xor.b32  	%r983, %r983, %r862;
	ld.global.nc.u32 	%r863, [%rd8+164];
	xor.b32  	%r982, %r982, %r863;
	ld.global.nc.u32 	%r864, [%rd8+168];
	xor.b32  	%r981, %r981, %r864;
	ld.global.nc.u32 	%r865, [%rd8+172];
	xor.b32  	%r980, %r980, %r865;
	ld.global.nc.u32 	%r866, [%rd8+176];
	xor.b32  	%r979, %r979, %r866;
$L__BB3_98:
	and.b32  	%r868, %r802, 512;
	setp.eq.s32 	%p54, %r868, 0;
	@%p54 bra 	$L__BB3_100;
	ld.global.nc.u32 	%r869, [%rd8+180];
	xor.b32  	%r983, %r983, %r869;
	ld.global.nc.u32 	%r870, [%rd8+184];
	xor.b32  	%r982, %r982, %r870;
	ld.global.nc.u32 	%r871, [%rd8+188];
	xor.b32  	%r981, %r981, %r871;
	ld.global.nc.u32 	%r872, [%rd8+192];
	xor.b32  	%r980, %r980, %r872;
	ld.global.nc.u32 	%r873, [%rd8+196];
	xor.b32  	%r979, %r979, %r873;
$L__BB3_100:
	and.b32  	%r875, %r802, 1024;
	setp.eq.s32 	%p55, %r875, 0;
	@%p55 bra 	$L__BB3_102;
	ld.global.nc.u32 	%r876, [%rd8+200];
	xor.b32  	%r983, %r983, %r876;
	ld.global.nc.u32 	%r877, [%rd8+204];
	xor.b32  	%r982, %r982, %r877;
	ld.global.nc.u32 	%r878, [%rd8+208];
	xor.b32  	%r981, %r981, %r878;
	ld.global.nc.u32 	%r879, [%rd8+212];
	xor.b32  	%r980, %r980, %r879;
	ld.global.nc.u32 	%r880, [%rd8+216];
	xor.b32  	%r979, %r979, %r880;
$L__BB3_102:
	and.b32  	%r882, %r802, 2048;
	setp.eq.s32 	%p56, %r882, 0;
	@%p56 bra 	$L__BB3_104;
	ld.global.nc.u32 	%r883, [%rd8+220];
	xor.b32  	%r983, %r983, %r883;
	ld.global.nc.u32 	%r884, [%rd8+224];
	xor.b32  	%r982, %r982, %r884;
	ld.global.nc.u32 	%r885, [%rd8+228];
	xor.b32  	%r981, %r981, %r885;
	ld.global.nc.u32 	%r886, [%rd8+232];
	xor.b32  	%r980, %r980, %r886;
	ld.global.nc.u32 	%r887, [%rd8+236];
	xor.b32  	%r979, %r979, %r887;
$L__BB3_104:
	and.b32  	%r889, %r802, 4096;
	setp.eq.s32 	%p57, %r889, 0;
	@%p57 bra 	$L__BB3_106;
	ld.global.nc.u32 	%r890, [%rd8+240];
	xor.b32  	%r983, %r983, %r890;
	ld.global.nc.u32 	%r891, [%rd8+244];
	xor.b32  	%r982, %r982, %r891;
	ld.global.nc.u32 	%r892, [%rd8+248];
	xor.b32  	%r981, %r981, %r892;
	ld.global.nc.u32 	%r893, [%rd8+252];
	xor.b32  	%r980, %r980, %r893;
	ld.global.nc.u32 	%r894, [%rd8+256];
	xor.b32  	%r979, %r979, %r894;
$L__BB3_106:
	and.b32  	%r896, %r802, 8192;
	setp.eq.s32 	%p58, %r896, 0;
	@%p58 bra 	$L__BB3_108;
	ld.global.nc.u32 	%r897, [%rd8+260];
	xor.b32  	%r983, %r983, %r897;
	ld.global.nc.u32 	%r898, [%rd8+264];
	xor.b32  	%r982, %r982, %r898;
	ld.global.nc.u32 	%r899, [%rd8+268];
	xor.b32  	%r981, %r981, %r899;
	ld.global.nc.u32 	%r900, [%rd8+272];
	xor.b32  	%r980, %r980, %r900;
	ld.global.nc.u32 	%r901, [%rd8+276];
	xor.b32  	%r979, %r979, %r901;
$L__BB3_108:
	and.b32  	%r903, %r802, 16384;
	setp.eq.s32 	%p59, %r903, 0;
	@%p59 bra 	$L__BB3_110;
	ld.global.nc.u32 	%r904, [%rd8+280];
	xor.b32  	%r983, %r983, %r904;
	ld.global.nc.u32 	%r905, [%rd8+284];
	xor.b32  	%r982, %r982, %r905;
	ld.global.nc.u32 	%r906, [%rd8+288];
	xor.b32  	%r981, %r981, %r906;
	ld.global.nc.u32 	%r907, [%rd8+292];
	xor.b32  	%r980, %r980, %r907;
	ld.global.nc.u32 	%r908, [%rd8+296];
	xor.b32  	%r979, %r979, %r908;
$L__BB3_110:
	and.b32  	%r910, %r802, 32768;
	setp.eq.s32 	%p60, %r910, 0;
	@%p60 bra 	$L__BB3_112;
	ld.global.nc.u32 	%r911, [%rd8+300];
	xor.b32  	%r983, %r983, %r911;
	ld.global.nc.u32 	%r912, [%rd8+304];
	xor.b32  	%r982, %r982, %r912;
	ld.global.nc.u32 	%r913, [%rd8+308];
	xor.b32  	%r981, %r981, %r913;
	ld.global.nc.u32 	%r914, [%rd8+312];
	xor.b32  	%r980, %r980, %r914;
	ld.global.nc.u32 	%r915, [%rd8+316];
	xor.b32  	%r979, %r979, %r915;
$L__BB3_112:
	add.s32 	%r1162, %r1162, 16;
	setp.ne.s32 	%p61, %r1162, 32;
	@%p61 bra 	$L__BB3_80;
	mad.lo.s32 	%r916, %r1156, -31, %r373;
	add.s32 	%r1156, %r916, 1;
	setp.ne.s32 	%p62, %r1156, 5;
	@%p62 bra 	$L__BB3_79;
	st.local.u32 	[%rd1+4], %r983;
	st.local.v2.u32 	[%rd1+8], {%r982, %r981};
	st.local.v2.u32 	[%rd1+16], {%r980, %r979};
$L__BB3_115:
	shr.u64 	%rd27, %rd3, 2;
	add.s32 	%r966, %r966, 1;
	setp.gt.u64 	%p63, %rd3, 3;
	@%p63 bra 	$L__BB3_3;
$L__BB3_116:
	ld.param.u64 	%rd26, [langevin_thermostat_kernel_param_0];
	cvta.to.global.u64 	%rd24, %rd26;
	mad.lo.s64 	%rd25, %rd2, 52, %rd24;
	ld.global.f32 	%f8, [%rd25+12];
	ld.global.f32 	%f9, [%rd25+16];
	ld.global.f32 	%f10, [%rd25+20];
	ld.global.f32 	%f11, [%rd25+24];
	ld.global.f32 	%f12, [%rd25+28];
	ld.global.f32 	%f13, [%rd25+32];
	ld.global.f32 	%f14, [%rd25+36];
	mul.f32 	%f15, %f2, 0f19857725;
	add.f32 	%f16, %f6, %f6;
	mul.f32 	%f17, %f16, %f15;
	mul.f32 	%f18, %f1, %f14;
	div.rn.f32 	%f19, %f17, %f18;
	sqrt.rn.f32 	%f20, %f19;
	mul.f32 	%f21, %f6, %f8;
	sub.f32 	%f22, %f11, %f21;
	mul.f32 	%f23, %f6, %f9;
	sub.f32 	%f24, %f12, %f23;
	mul.f32 	%f25, %f6, %f10;
	sub.f32 	%f26, %f13, %f25;
	shr.u32 	%r917, %r983, 2;
	xor.b32  	%r918, %r917, %r983;
	shl.b32 	%r919, %r979, 4;
	shl.b32 	%r920, %r918, 1;
	xor.b32  	%r921, %r920, %r919;
	xor.b32  	%r922, %r921, %r918;
	xor.b32  	%r923, %r922, %r979;
	add.s32 	%r924, %r2, %r923;
	add.s32 	%r925, %r924, 362437;
	shr.u32 	%r926, %r982, 2;
	xor.b32  	%r927, %r926, %r982;
	shl.b32 	%r928, %r923, 4;
	shl.b32 	%r929, %r927, 1;
	xor.b32  	%r930, %r929, %r928;
	xor.b32  	%r931, %r930, %r927;
	xor.b32  	%r932, %r931, %r923;
	add.s32 	%r933, %r2, %r932;
	add.s32 	%r934, %r933, 724874;
	cvt.rn.f32.u32 	%f27, %r925;
	fma.rn.f32 	%f28, %f27, 0f2F800000, 0f2F000000;
	cvt.rn.f32.u32 	%f29, %r934;
	fma.rn.f32 	%f30, %f29, 0f30C90FDB, 0f30490FDB;
	setp.lt.f32 	%p64, %f28, 0f00800000;
	mul.f32 	%f31, %f28, 0f4B000000;
	selp.f32 	%f32, %f31, %f28, %p64;
	selp.f32 	%f33, 0fC1B80000, 0f00000000, %p64;
	mov.b32 	%r935, %f32;
	add.s32 	%r936, %r935, -1059760811;
	and.b32  	%r937, %r936, -8388608;
	sub.s32 	%r938, %r935, %r937;
	mov.b32 	%f34, %r938;
	cvt.rn.f32.s32 	%f35, %r937;
	fma.rn.f32 	%f36, %f35, 0f34000000, %f33;
	add.f32 	%f37, %f34, 0fBF800000;
	fma.rn.f32 	%f38, %f37, 0fBE055027, 0f3E1039F6;
	fma.rn.f32 	%f39, %f38, %f37, 0fBDF8CDCC;
	fma.rn.f32 	%f40, %f39, %f37, 0f3E0F2955;
	fma.rn.f32 	%f41, %f40, %f37, 0fBE2AD8B9;
	fma.rn.f32 	%f42, %f41, %f37, 0f3E4CED0B;
	fma.rn.f32 	%f43, %f42, %f37, 0fBE7FFF22;
	fma.rn.f32 	%f44, %f43, %f37, 0f3EAAAA78;
	fma.rn.f32 	%f45, %f44, %f37, 0fBF000000;
	mul.f32 	%f46, %f37, %f45;
	fma.rn.f32 	%f47, %f46, %f37, %f37;
	fma.rn.f32 	%f48, %f36, 0f3F317218, %f47;
	setp.gt.u32 	%p65, %r935, 2139095039;
	fma.rn.f32 	%f49, %f32, 0f7F800000, 0f7F800000;
	selp.f32 	%f50, %f49, %f48, %p65;
	setp.eq.f32 	%p66, %f32, 0f00000000;
	mul.f32 	%f51, %f50, 0fC0000000;
	selp.f32 	%f52, 0f7F800000, %f51, %p66;
	sqrt.rn.f32 	%f53, %f52;
	sin.approx.f32 	%f54, %f30;
	cos.approx.f32 	%f55, %f30;
	mul.f32 	%f56, %f53, %f54;
	mul.f32 	%f57, %f53, %f55;
	fma.rn.f32 	%f58, %f20, %f56, %f22;
	fma.rn.f32 	%f59, %f20, %f57, %f24;
	shr.u32 	%r939, %r981, 2;
	xor.b32  	%r940, %r939, %r981;
	shl.b32 	%r941, %r932, 4;
	shl.b32 	%r942, %r940, 1;
	xor.b32  	%r943, %r942, %r941;
	xor.b32  	%r944, %r943, %r940;
	xor.b32  	%r945, %r944, %r932;
	add.s32 	%r946, %r2, %r945;
	add.s32 	%r947, %r946, 1087311;
	shr.u32 	%r948, %r980, 2;
	xor.b32  	%r949, %r948, %r980;
	shl.b32 	%r950, %r945, 4;
	shl.b32 	%r951, %r949, 1;
	xor.b32  	%r952, %r951, %r950;
	xor.b32  	%r953, %r952, %r949;
	xor.b32  	%r954, %r953, %r945;
	add.s32 	%r955, %r2, %r954;
	add.s32 	%r956, %r955, 1449748;
	cvt.rn.f32.u32 	%f60, %r947;
	fma.rn.f32 	%f61, %f60, 0f2F800000, 0f2F000000;
	cvt.rn.f32.u32 	%f62, %r956;
	fma.rn.f32 	%f63, %f62, 0f30C90FDB, 0f30490FDB;
	setp.lt.f32 	%p67, %f61, 0f00800000;
	mul.f32 	%f64, %f61, 0f4B000000;
	selp.f32 	%f65, %f64, %f61, %p67;
	selp.f32 	%f66, 0fC1B80000, 0f00000000, %p67;
	mov.b32 	%r957, %f65;
	add.s32 	%r958, %r957, -1059760811;
	and.b32  	%r959, %r958, -8388608;
	sub.s32 	%r960, %r957, %r959;
	mov.b32 	%f67, %r960;
	cvt.rn.f32.s32 	%f68, %r959;
	fma.rn.f32 	%f69, %f68, 0f34000000, %f66;
	add.f32 	%f70, %f67, 0fBF800000;
	fma.rn.f32 	%f71, %f70, 0fBE055027, 0f3E1039F6;
	fma.rn.f32 	%f72, %f71, %f70, 0fBDF8CDCC;
	fma.rn.f32 	%f73, %f72, %f70, 0f3E0F2955;
	fma.rn.f32 	%f74, %f73, %f70, 0fBE2AD8B9;
	fma.rn.f32 	%f75, %f74, %f70, 0f3E4CED0B;
	fma.rn.f32 	%f76, %f75, %f70, 0fBE7FFF22;
	fma.rn.f32 	%f77, %f76, %f70, 0f3EAAAA78;
	fma.rn.f32 	%f78, %f77, %f70, 0fBF000000;
	mul.f32 	%f79, %f70, %f78;
	fma.rn.f32 	%f80, %f79, %f70, %f70;
	fma.rn.f32 	%f81, %f69, 0f3F317218, %f80;
	setp.gt.u32 	%p68, %r957, 2139095039;
	fma.rn.f32 	%f82, %f65, 0f7F800000, 0f7F800000;
	selp.f32 	%f83, %f82, %f81, %p68;
	setp.eq.f32 	%p69, %f65, 0f00000000;
	mul.f32 	%f84, %f83, 0fC0000000;
	selp.f32 	%f85, 0f7F800000, %f84, %p69;
	sqrt.rn.f32 	%f86, %f85;
	sin.approx.f32 	%f87, %f63;
	mul.f32 	%f88, %f86, %f87;
	fma.rn.f32 	%f89, %f20, %f88, %f26;
	st.global.f32 	[%rd25+24], %f58;
	st.global.f32 	[%rd25+28], %f59;
	st.global.f32 	[%rd25+32], %f89;
$L__BB3_117:
	ret;

}
	// .globl	berendsen_thermostat_kernel
.visible .entry berendsen_thermostat_kernel(
	.param .u64 .ptr .align 1 berendsen_thermostat_kernel_param_0,
	.param .f32 berendsen_thermostat_kernel_param_1,
	.param .f32 berendsen_thermostat_kernel_param_2,
	.param .f32 berendsen_thermostat_kernel_param_3,
	.param .f32 berendsen_thermostat_kernel_param_4,
	.param .u32 berendsen_thermostat_kernel_param_5
)
{
	.reg .pred 	%p<2>;
	.reg .b32 	%r<6>;
	.reg .b32 	%f<16>;
	.reg .b64 	%rd<5>;

	ld.param.u64 	%rd1, [berendsen_thermostat_kernel_param_0];
	ld.param.f32 	%f1, [berendsen_thermostat_kernel_param_1];
	ld.param.f32 	%f2, [berendsen_thermostat_kernel_param_2];
	ld.param.f32 	%f3, [berendsen_thermostat_kernel_param_3];
	ld.param.f32 	%f4, [berendsen_thermostat_kernel_param_4];
	ld.param.u32 	%r2, [berendsen_thermostat_kernel_param_5];
	mov.u32 	%r3, %ctaid.x;
	mov.u32 	%r4, %ntid.x;
	mov.u32 	%r5, %tid.x;
	mad.lo.s32 	%r1, %r3, %r4, %r5;
	setp.ge.s32 	%p1, %r1, %r2;
	@%p1 bra 	$L__BB4_2;
	cvta.to.global.u64 	%rd2, %rd1;
	div.rn.f32 	%f5, %f4, %f3;
	div.rn.f32 	%f6, %f2, %f1;
	add.f32 	%f7, %f6, 0fBF800000;
	fma.rn.f32 	%f8, %f7, %f5, 0f3F800000;
	sqrt.rn.f32 	%f9, %f8;
	mul.wide.s32 	%rd3, %r1, 52;
	add.s64 	%rd4, %rd2, %rd3;
	ld.global.f32 	%f10, [%rd4+12];
	ld.global.f32 	%f11, [%rd4+16];
	ld.global.f32 	%f12, [%rd4+20];
	mul.f32 	%f13, %f9, %f10;
	mul.f32 	%f14, %f9, %f11;
	mul.f32 	%f15, %f9, %f12;
	st.global.f32 	[%rd4+12], %f13;
	st.global.f32 	[%rd4+16], %f14;
	st.global.f32 	[%rd4+20], %f15;
$L__BB4_2:
	ret;

}
	// .globl	build_neighbor_list_kernel
.visible .entry build_neighbor_list_kernel(
	.param .u64 .ptr .align 1 build_neighbor_list_kernel_param_0,
	.param .u64 .ptr .align 1 build_neighbor_list_kernel_param_1,
	.param .u64 .ptr .align 1 build_neighbor_list_kernel_param_2,
	.param .u64 .ptr .align 1 build_neighbor_list_kernel_param_3,
	.param .u64 .ptr .align 1 build_neighbor_list_kernel_param_4,
	.param .u32 build_neighbor_list_kernel_param_5,
	.param .align 8 .b8 build_neighbor_list_kernel_param_6[48]
)
{
	.reg .pred 	%p<46>;
	.reg .b32 	%r<106>;
	.reg .b32 	%f<82>;
	.reg .b64 	%rd<46>;

	ld.param.u32 	%r48, [build_neighbor_list_kernel_param_6];
	ld.param.u64 	%rd7, [build_neighbor_list_kernel_param_0];
	ld.param.u64 	%rd8, [build_neighbor_list_kernel_param_1];
	ld.param.u64 	%rd9, [build_neighbor_list_kernel_param_3];
	ld.param.v2.f32 	{%f44, %f45}, [build_neighbor_list_kernel_param_6+8];
	cvta.to.global.u64 	%rd1, %rd8;
	cvta.to.global.u64 	%rd2, %rd9;
	cvta.to.global.u64 	%rd3, %rd7;
	mov.u32 	%r50, %ctaid.x;
	mov.u32 	%r51, %ntid.x;
	mov.u32 	%r52, %tid.x;
	mad.lo.s32 	%r1, %r50, %r51, %r52;
	setp.ge.s32 	%p1, %r1, %r48;
	@%p1 bra 	$L__BB5_60;
	ld.param.u32 	%r84, [build_neighbor_list_kernel_param_5];
	mul.wide.s32 	%rd10, %r1, 52;
	add.s64 	%rd11, %rd3, %rd10;
	ld.global.nc.f32 	%f2, [%rd11];
	ld.global.nc.f32 	%f3, [%rd11+4];
	ld.global.nc.f32 	%f4, [%rd11+8];
	cvt.rn.f32.s32 	%f50, %r84;
	div.rn.f32 	%f51, %f45, %f50;
	div.rn.f32 	%f52, %f2, %f51;
	cvt.rzi.s32.f32 	%r55, %f52;
	rem.s32 	%r56, %r55, %r84;
	div.rn.f32 	%f53, %f3, %f51;
	cvt.rzi.s32.f32 	%r57, %f53;
	rem.s32 	%r58, %r57, %r84;
	div.rn.f32 	%f54, %f4, %f51;
	cvt.rzi.s32.f32 	%r59, %f54;
	rem.s32 	%r60, %r59, %r84;
	add.s32 	%r2, %r56, %r84;
	add.s32 	%r3, %r58, %r84;
	add.s32 	%r61, %r60, %r84;
	mul.f32 	%f5, %f45, 0f3F000000;
	neg.f32 	%f6, %f5;
	add.s32 	%r62, %r61, -1;
	rem.s32 	%r63, %r62, %r84;
	mul.lo.s32 	%r4, %r63, %r84;
	rem.s32 	%r64, %r61, %r84;
	mul.lo.s32 	%r5, %r64, %r84;
	add.s32 	%r65, %r61, 1;
	rem.s32 	%r66, %r65, %r84;
	mul.lo.s32 	%r6, %r66, %r84;
	mov.b32 	%r95, 0;
	mov.b32 	%r89, -1;
$L__BB5_2:
	ld.param.u32 	%r85, [build_neighbor_list_kernel_param_5];
	add.s32 	%r68, %r2, %r89;
	rem.s32 	%r9, %r68, %r85;
	mov.b32 	%r91, -1;
$L__BB5_3:
	ld.param.u32 	%r86, [build_neighbor_list_kernel_param_5];
	ld.param.u64 	%rd43, [build_neighbor_list_kernel_param_4];
	add.s32 	%r69, %r3, %r91;
	rem.s32 	%r12, %r69, %r86;
	add.s32 	%r70, %r4, %r12;
	mad.lo.s32 	%r13, %r70, %r86, %r9;
	cvta.to.global.u64 	%rd12, %rd43;
	mul.wide.s32 	%rd13, %r13, 4;
	add.s64 	%rd14, %rd12, %rd13;
	ld.global.nc.u32 	%r14, [%rd14];
	setp.lt.s32 	%p2, %r14, 1;
	setp.gt.s32 	%p3, %r95, 127;
	or.pred  	%p4, %p2, %p3;
	@%p4 bra 	$L__BB5_21;
	mul.lo.s32 	%r93, %r13, 10000;
	mov.b32 	%r94, 0;
$L__BB5_5:
	mul.wide.s32 	%rd15, %r93, 4;
	add.s64 	%rd16, %rd2, %rd15;
	ld.global.nc.u32 	%r19, [%rd16];
	setp.eq.s32 	%p5, %r19, %r1;
	@%p5 bra 	$L__BB5_20;
	mul.wide.s32 	%rd17, %r19, 52;
	add.s64 	%rd18, %rd3, %rd17;
	ld.global.nc.f32 	%f55, [%rd18];
	ld.global.nc.f32 	%f56, [%rd18+4];
	ld.global.nc.f32 	%f57, [%rd18+8];
	sub.f32 	%f73, %f55, %f2;
	sub.f32 	%f74, %f56, %f3;
	sub.f32 	%f75, %f57, %f4;
	setp.leu.f32 	%p6, %f73, %f5;
	@%p6 bra 	$L__BB5_8;
	sub.f32 	%f73, %f73, %f45;
	bra.uni 	$L__BB5_10;
$L__BB5_8:
	setp.geu.f32 	%p7, %f73, %f6;
	@%p7 bra 	$L__BB5_10;
	add.f32 	%f73, %f45, %f73;
$L__BB5_10:
	setp.leu.f32 	%p8, %f74, %f5;
	@%p8 bra 	$L__BB5_12;
	sub.f32 	%f74, %f74, %f45;
	bra.uni 	$L__BB5_14;
$L__BB5_12:
	setp.geu.f32 	%p9, %f74, %f6;
	@%p9 bra 	$L__BB5_14;
	add.f32 	%f74, %f45, %f74;
$L__BB5_14:
	setp.leu.f32 	%p10, %f75, %f5;
	@%p10 bra 	$L__BB5_16;
	sub.f32 	%f75, %f75, %f45;
	bra.uni 	$L__BB5_18;
$L__BB5_16:
	setp.geu.f32 	%p11, %f75, %f6;
	@%p11 bra 	$L__BB5_18;
	add.f32 	%f75, %f45, %f75;
$L__BB5_18:
	mul.f32 	%f58, %f74, %f74;
	fma.rn.f32 	%f59, %f73, %f73, %f58;
	fma.rn.f32 	%f60, %f75, %f75, %f59;
	setp.geu.f32 	%p12, %f60, 0f42C80000;
	@%p12 bra 	$L__BB5_20;
	shl.b32 	%r72, %r1, 7;
	add.s32 	%r73, %r72, %r95;
	mul.wide.s32 	%rd19, %r73, 4;
	add.s64 	%rd20, %rd1, %rd19;
	st.global.u32 	[%rd20], %r19;
	add.s32 	%r95, %r95, 1;
$L__BB5_20:
	add.s32 	%r94, %r94, 1;
	setp.lt.s32 	%p13, %r94, %r14;
	setp.lt.s32 	%p14, %r95, 128;
	and.pred  	%p15, %p13, %p14;
	add.s32 	%r93, %r93, 1;
	@%p15 bra 	$L__BB5_5;
$L__BB5_21:
	ld.param.u32 	%r87, [build_neighbor_list_kernel_param_5];
	ld.param.u64 	%rd44, [build_neighbor_list_kernel_param_4];
	add.s32 	%r74, %r5, %r12;
	mad.lo.s32 	%r25, %r74, %r87, %r9;
	cvta.to.global.u64 	%rd21, %rd44;
	mul.wide.s32 	%rd22, %r25, 4;
	add.s64 	%rd23, %rd21, %rd22;
	ld.global.nc.u32 	%r26, [%rd23];
	setp.lt.s32 	%p16, %r26, 1;
	setp.gt.s32 	%p17, %r95, 127;
	or.pred  	%p18, %p16, %p17;
	@%p18 bra 	$L__BB5_39;
	mul.lo.s32 	%r27, %r25, 10000;
	mov.b32 	%r98, 0;
$L__BB5_23:
	add.s32 	%r76, %r98, %r27;
	mul.wide.s32 	%rd24, %r76, 4;
	add.s64 	%rd25, %rd2, %rd24;
	ld.global.nc.u32 	%r30, [%rd25];
	setp.eq.s32 	%p19, %r30, %r1;
	@%p19 bra 	$L__BB5_38;
	mul.wide.s32 	%rd26, %r30, 52;
	add.s64 	%rd27, %rd3, %rd26;
	ld.global.nc.f32 	%f61, [%rd27];
	ld.global.nc.f32 	%f62, [%rd27+4];
	ld.global.nc.f32 	%f63, [%rd27+8];
	sub.f32 	%f76, %f61, %f2;
	sub.f32 	%f77, %f62, %f3;
	sub.f32 	%f78, %f63, %f4;
	setp.gt.f32 	%p20, %f76, %f5;
	@%p20 bra 	$L__BB5_27;
	setp.geu.f32 	%p21, %f76, %f6;
	@%p21 bra 	$L__BB5_28;
	add.f32 	%f76, %f45, %f76;
	bra.uni 	$L__BB5_28;
$L__BB5_27:
	sub.f32 	%f76, %f76, %f45;
$L__BB5_28:
	setp.gt.f32 	%p22, %f77, %f5;
	@%p22 bra 	$L__BB5_31;
	setp.geu.f32 	%p23, %f77, %f6;
	@%p23 bra 	$L__BB5_32;
	add.f32 	%f77, %f45, %f77;
	bra.uni 	$L__BB5_32;
$L__BB5_31:
	sub.f32 	%f77, %f77, %f45;
$L__BB5_32:
	setp.gt.f32 	%p24, %f78, %f5;
	@%p24 bra 	$L__BB5_35;
	setp.geu.f32 	%p25, %f78, %f6;
	@%p25 bra 	$L__BB5_36;
	add.f32 	%f78, %f45, %f78;
	bra.uni 	$L__BB5_36;
$L__BB5_35:
	sub.f32 	%f78, %f78, %f45;
$L__BB5_36:
	mul.f32 	%f64, %f77, %f77;
	fma.rn.f32 	%f65, %f76, %f76, %f64;
	fma.rn.f32 	%f66, %f78, %f78, %f65;
	setp.geu.f32 	%p26, %f66, 0f42C80000;
	@%p26 bra 	$L__BB5_38;
	shl.b32 	%r77, %r1, 7;
	add.s32 	%r78, %r77, %r95;
	mul.wide.s32 	%rd28, %r78, 4;
	add.s64 	%rd29, %rd1, %rd28;
	st.global.u32 	[%rd29], %r30;
	add.s32 	%r95, %r95, 1;
$L__BB5_38:
	add.s32 	%r98, %r98, 1;
	setp.lt.s32 	%p27, %r98, %r26;
	setp.lt.s32 	%p28, %r95, 128;
	and.pred  	%p29, %p27, %p28;
	@%p29 bra 	$L__BB5_23;
$L__BB5_39:
	ld.param.u32 	%r88, [build_neighbor_list_kernel_param_5];
	ld.param.u64 	%rd45, [build_neighbor_list_kernel_param_4];
	add.s32 	%r79, %r6, %r12;
	mad.lo.s32 	%r35, %r79, %r88, %r9;
	cvta.to.global.u64 	%rd30, %rd45;
	mul.wide.s32 	%rd31, %r35, 4;
	add.s64 	%rd32, %rd30, %rd31;
	ld.global.nc.u32 	%r36, [%rd32];
	setp.lt.s32 	%p30, %r36, 1;
	setp.gt.s32 	%p31, %r95, 127;
	or.pred  	%p32, %p30, %p31;
	@%p32 bra 	$L__BB5_57;
	mul.lo.s32 	%r37, %r35, 10000;
	mov.b32 	%r102, 0;
$L__BB5_41:
	add.s32 	%r81, %r102, %r37;
	mul.wide.s32 	%rd33, %r81, 4;
	add.s64 	%rd34, %rd2, %rd33;
	ld.global.nc.u32 	%r40, [%rd34];
	setp.eq.s32 	%p33, %r40, %r1;
	@%p33 bra 	$L__BB5_56;
	mul.wide.s32 	%rd35, %r40, 52;
	add.s64 	%rd36, %rd3, %rd35;
	ld.global.nc.f32 	%f67, [%rd36];
	ld.global.nc.f32 	%f68, [%rd36+4];
	ld.global.nc.f32 	%f69, [%rd36+8];
	sub.f32 	%f79, %f67, %f2;
	sub.f32 	%f80, %f68, %f3;
	sub.f32 	%f81, %f69, %f4;
	setp.gt.f32 	%p34, %f79, %f5;
	@%p34 bra 	$L__BB5_45;
	setp.geu.f32 	%p35, %f79, %f6;
	@%p35 bra 	$L__BB5_46;
	add.f32 	%f79, %f45, %f79;
	bra.uni 	$L__BB5_46;
$L__BB5_45:
	sub.f32 	%f79, %f79, %f45;
$L__BB5_46:
	setp.gt.f32 	%p36, %f80, %f5;
	@%p36 bra 	$L__BB5_49;
	setp.geu.f32 	%p37, %f80, %f6;
	@%p37 bra 	$L__BB5_50;
	add.f32 	%f80, %f45, %f80;
	bra.uni 	$L__BB5_50;
$L__BB5_49:
	sub.f32 	%f80, %f80, %f45;
$L__BB5_50:
	setp.gt.f32 	%p38, %f81, %f5;
	@%p38 bra 	$L__BB5_53;
	setp.geu.f32 	%p39, %f81, %f6;
	@%p39 bra 	$L__BB5_54;
	add.f32 	%f81, %f45, %f81;
	bra.uni 	$L__BB5_54;
$L__BB5_53:
	sub.f32 	%f81, %f81, %f45;
$L__BB5_54:
	mul.f32 	%f70, %f80, %f80;
	fma.rn.f32 	%f71, %f79, %f79, %f70;
	fma.rn.f32 	%f72, %f81, %f81, %f71;
	setp.geu.f32 	%p40, %f72, 0f42C80000;
	@%p40 bra 	$L__BB5_56;
	shl.b32 	%r82, %r1, 7;
	add.s32 	%r83, %r82, %r95;
	mul.wide.s32 	%rd37, %r83, 4;
	add.s64 	%rd38, %rd1, %rd37;
	st.global.u32 	[%rd38], %r40;
	add.s32 	%r95, %r95, 1;
$L__BB5_56:
	add.s32 	%r102, %r102, 1;
	setp.lt.s32 	%p41, %r102, %r36;
	setp.lt.s32 	%p42, %r95, 128;
	and.pred  	%p43, %p41, %p42;
	@%p43 bra 	$L__BB5_41;
$L__BB5_57:
	add.s32 	%r91, %r91, 1;
	setp.ne.s32 	%p44, %r91, 2;
	@%p44 bra 	$L__BB5_3;
	add.s32 	%r89, %r89, 1;
	setp.ne.s32 	%p45, %r89, 2;
	@%p45 bra 	$L__BB5_2;
	ld.param.u64 	%rd42, [build_neighbor_list_kernel_param_2];
	cvta.to.global.u64 	%rd39, %rd42;
	mul.wide.s32 	%rd40, %r1, 4;
	add.s64 	%rd41, %rd39, %rd40;
	st.global.u32 	[%rd41], %r95;
$L__BB5_60:
	ret;

}
	// .globl	compute_properties_kernel
.visible .entry compute_properties_kernel(
	.param .u64 .ptr .align 1 compute_properties_kernel_param_0,
	.param .u64 .ptr .align 1 compute_properties_kernel_param_1,
	.param .u64 .ptr .align 1 compute_properties_kernel_param_2,
	.param .u64 .ptr .align 1 compute_properties_kernel_param_3,
	.param .u64 .ptr .align 1 compute_properties_kernel_param_4,
	.param .u32 compute_properties_kernel_param_5,
	.param .f32 compute_properties_kernel_param_6,
	.param .f32 compute_properties_kernel_param_7
)
{
	.reg .pred 	%p<13>;
	.reg .b32 	%r<25>;
	.reg .b32 	%f<61>;
	.reg .b64 	%rd<15>;

	ld.param.u64 	%rd2, [compute_properties_kernel_param_0];
	ld.param.u64 	%rd3, [compute_properties_kernel_param_1];
	ld.param.u64 	%rd4, [compute_properties_kernel_param_2];
	ld.param.u64 	%rd5, [compute_properties_kernel_param_3];
	ld.param.u64 	%rd6, [compute_properties_kernel_param_4];
	ld.param.u32 	%r10, [compute_properties_kernel_param_5];
	ld.param.f32 	%f18, [compute_properties_kernel_param_6];
	mov.u32 	%r1, %tid.x;
	mov.u32 	%r11, %ctaid.x;
	mov.u32 	%r24, %ntid.x;
	mad.lo.s32 	%r3, %r11, %r24, %r1;
	setp.ge.s32 	%p1, %r3, %r10;
	mov.f32 	%f59, 0f00000000;
	mov.f32 	%f60, 0f00000000;
	@%p1 bra 	$L__BB6_15;
	cvta.to.global.u64 	%rd7, %rd2;
	mul.wide.s32 	%rd8, %r3, 52;
	add.s64 	%rd1, %rd7, %rd8;
	ld.global.nc.f32 	%f21, [%rd1+12];
	ld.global.nc.f32 	%f22, [%rd1+16];
	ld.global.nc.f32 	%f23, [%rd1+20];
	ld.global.nc.f32 	%f24, [%rd1+36];
	mul.f32 	%f25, %f24, 0f3F000000;
	mul.f32 	%f26, %f22, %f22;
	fma.rn.f32 	%f27, %f21, %f21, %f26;
	fma.rn.f32 	%f28, %f23, %f23, %f27;
	mul.f32 	%f59, %f25, %f28;
	setp.eq.s64 	%p2, %rd6, 0;
	@%p2 bra 	$L__BB6_15;
	ld.global.nc.f32 	%f29, [%rd1+8];
	ld.global.nc.f32 	%f30, [%rd1+4];
	ld.global.nc.f32 	%f31, [%rd1];
	mul.lo.s32 	%r12, %r3, 3;
	cvta.to.global.u64 	%rd9, %rd6;
	mul.wide.s32 	%rd10, %r12, 4;
	add.s64 	%rd11, %rd9, %rd10;
	ld.global.nc.f32 	%f32, [%rd11];
	sub.f32 	%f56, %f31, %f32;
	ld.global.nc.f32 	%f33, [%rd11+4];
	sub.f32 	%f57, %f30, %f33;
	ld.global.nc.f32 	%f34, [%rd11+8];
	sub.f32 	%f58, %f29, %f34;
	mul.f32 	%f5, %f18, 0f3F000000;
	setp.leu.f32 	%p3, %f56, %f5;
	@%p3 bra 	$L__BB6_4;
	sub.f32 	%f56, %f56, %f18;
	bra.uni 	$L__BB6_6;
$L__BB6_4:
	neg.f32 	%f35, %f5;
	setp.geu.f32 	%p4, %f56, %f35;
	@%p4 bra 	$L__BB6_6;
	add.f32 	%f56, %f18, %f56;
$L__BB6_6:
	setp.leu.f32 	%p5, %f57, %f5;
	@%p5 bra 	$L__BB6_8;
	sub.f32 	%f57, %f57, %f18;
	bra.uni 	$L__BB6_10;
$L__BB6_8:
	neg.f32 	%f36, %f5;
	setp.geu.f32 	%p6, %f57, %f36;
	@%p6 bra 	$L__BB6_10;
	add.f32 	%f57, %f18, %f57;
$L__BB6_10:
	setp.leu.f32 	%p7, %f58, %f5;
	@%p7 bra 	$L__BB6_12;
	sub.f32 	%f58, %f58, %f18;
	bra.uni 	$L__BB6_14;
$L__BB6_12:
	neg.f32 	%f37, %f5;
	setp.geu.f32 	%p8, %f58, %f37;
	@%p8 bra 	$L__BB6_14;
	add.f32 	%f58, %f18, %f58;
$L__BB6_14:
	mul.f32 	%f38, %f57, %f57;
	fma.rn.f32 	%f39, %f56, %f56, %f38;
	fma.rn.f32 	%f60, %f58, %f58, %f39;
$L__BB6_15:
	shl.b32 	%r13, %r1, 2;
	mov.u32 	%r14, shared_props;
	add.s32 	%r4, %r14, %r13;
	st.shared.f32 	[%r4], %f59;
	shl.b32 	%r5, %r24, 2;
	add.s32 	%r6, %r4, %r5;
	mov.b32 	%r15, 0;
	st.shared.u32 	[%r6], %r15;
	add.s32 	%r7, %r6, %r5;
	st.shared.f32 	[%r7], %f60;
	bar.sync 	0;
	setp.lt.u32 	%p9, %r24, 2;
	@%p9 bra 	$L__BB6_19;
$L__BB6_16:
	shr.u32 	%r9, %r24, 1;
	setp.ge.u32 	%p10, %r1, %r9;
	@%p10 bra 	$L__BB6_18;
	shl.b32 	%r16, %r9, 2;
	add.s32 	%r17, %r4, %r16;
	ld.shared.f32 	%f40, [%r17];
	ld.shared.f32 	%f41, [%r4];
	add.f32 	%f42, %f40, %f41;
	st.shared.f32 	[%r4], %f42;
	add.s32 	%r18, %r17, %r5;
	ld.shared.f32 	%f43, [%r18];
	ld.shared.f32 	%f44, [%r6];
	add.f32 	%f45, %f43, %f44;
	st.shared.f32 	[%r6], %f45;
	add.s32 	%r19, %r18, %r5;
	ld.shared.f32 	%f46, [%r19];
	ld.shared.f32 	%f47, [%r7];
	add.f32 	%f48, %f46, %f47;
	st.shared.f32 	[%r7], %f48;
$L__BB6_18:
	bar.sync 	0;
	setp.gt.u32 	%p11, %r24, 3;
	mov.u32 	%r24, %r9;
	@%p11 bra 	$L__BB6_16;
$L__BB6_19:
	setp.ne.s32 	%p12, %r1, 0;
	@%p12 bra 	$L__BB6_21;
	ld.shared.f32 	%f49, [shared_props];
	cvta.to.global.u64 	%rd12, %rd3;
	atom.global.add.f32 	%f50, [%rd12], %f49;
	add.s32 	%r22, %r14, %r5;
	ld.shared.f32 	%f51, [%r22];
	cvta.to.global.u64 	%rd13, %rd4;
	atom.global.add.f32 	%f52, [%rd13], %f51;
	add.s32 	%r23, %r22, %r5;
	ld.shared.f32 	%f53, [%r23];
	cvta.to.global.u64 	%rd14, %rd5;
	atom.global.add.f32 	%f54, [%rd14], %f53;
$L__BB6_21:
	ret;

}
	// .globl	initialize_lattice_kernel
.visible .entry initialize_lattice_kernel(
	.param .u64 .ptr .align 1 initialize_lattice_kernel_param_0,
	.param .u32 initialize_lattice_kernel_param_1,
	.param .f32 initialize_lattice_kernel_param_2,
	.param .f32 initialize_lattice_kernel_param_3,
	.param .u64 initialize_lattice_kernel_param_4
)
{
	.local .align 8 .b8 	__local_depot7[48];
	.reg .b64 	%SP;
	.reg .b64 	%SPL;
	.reg .pred 	%p<71>;
	.reg .b32 	%r<1267>;
	.reg .b32 	%f<81>;
	.reg .b64 	%rd<28>;

	mov.u64 	%SPL, __local_depot7;
	ld.param.u64 	%rd10, [initialize_lattice_kernel_param_0];
	ld.param.u32 	%r554, [initialize_lattice_kernel_param_1];
	ld.param.f32 	%f1, [initialize_lattice_kernel_param_2];
	ld.param.f32 	%f2, [initialize_lattice_kernel_param_3];
	ld.param.u64 	%rd11, [initialize_lattice_kernel_param_4];
	mov.u32 	%r555, %ctaid.x;
	mov.u32 	%r556, %ntid.x;
	mov.u32 	%r557, %tid.x;
	mad.lo.s32 	%r1, %r555, %r556, %r557;
	mul.lo.s32 	%r2, %r554, %r554;
	mul.lo.s32 	%r558, %r2, %r554;
	setp.ge.s32 	%p1, %r1, %r558;
	@%p1 bra 	$L__BB7_117;
	add.u64 	%rd1, %SPL, 0;
	cvt.s64.s32 	%rd27, %r1;
	cvt.u32.u64 	%r559, %rd11;
	xor.b32  	%r560, %r559, -1429050551;
	mul.lo.s32 	%r561, %r560, 1099087573;
	{ .reg .b32 tmp; mov.b64 {tmp, %r562}, %rd11; }
	xor.b32  	%r563, %r562, -136515619;
	mul.lo.s32 	%r564, %r563, -1703105765;
	add.s32 	%r565, %r561, %r564;
	add.s32 	%r3, %r565, 6615241;
	add.s32 	%r997, %r561, 123456789;
	st.local.v2.u32 	[%rd1], {%r3, %r997};
	xor.b32  	%r996, %r561, 362436069;
	add.s32 	%r995, %r564, 521288629;
	st.local.v2.u32 	[%rd1+8], {%r996, %r995};
	xor.b32  	%r994, %r564, 88675123;
	add.s32 	%r993, %r561, 5783321;
	st.local.v2.u32 	[%rd1+16], {%r994, %r993};
	setp.eq.s32 	%p2, %r1, 0;
	@%p2 bra 	$L__BB7_116;
	mov.b32 	%r980, 0;
$L__BB7_3:
	mov.u64 	%rd3, %rd27;
	and.b64  	%rd4, %rd3, 3;
	setp.eq.s64 	%p3, %rd4, 0;
	@%p3 bra 	$L__BB7_115;
	mul.wide.u32 	%rd13, %r980, 3200;
	mov.u64 	%rd14, precalc_xorwow_matrix;
	add.s64 	%rd5, %rd14, %rd13;
	mov.b32 	%r993, 0;
	mov.u32 	%r994, %r993;
	mov.u32 	%r995, %r993;
	mov.u32 	%r996, %r993;
	mov.u32 	%r997, %r993;
	mov.u32 	%r986, %r993;
$L__BB7_5:
	mul.wide.u32 	%rd15, %r986, 4;
	add.s64 	%rd16, %rd1, %rd15;
	ld.local.u32 	%r21, [%rd16+4];
	shl.b32 	%r22, %r986, 5;
	mov.b32 	%r992, 0;
$L__BB7_6:
	.pragma "nounroll";
	shr.u32 	%r569, %r21, %r992;
	and.b32  	%r570, %r569, 1;
	setp.eq.b32 	%p4, %r570, 1;
	not.pred 	%p5, %p4;
	add.s32 	%r571, %r22, %r992;
	mul.lo.s32 	%r572, %r571, 5;
	mul.wide.u32 	%rd17, %r572, 4;
	add.s64 	%rd6, %rd5, %rd17;
	@%p5 bra 	$L__BB7_8;
	ld.global.nc.u32 	%r573, [%rd6];
	xor.b32  	%r997, %r997, %r573;
	ld.global.nc.u32 	%r574, [%rd6+4];
	xor.b32  	%r996, %r996, %r574;
	ld.global.nc.u32 	%r575, [%rd6+8];
	xor.b32  	%r995, %r995, %r575;
	ld.global.nc.u32 	%r576, [%rd6+12];
	xor.b32  	%r994, %r994, %r576;
	ld.global.nc.u32 	%r577, [%rd6+16];
	xor.b32  	%r993, %r993, %r577;
$L__BB7_8:
	and.b32  	%r579, %r569, 2;
	setp.eq.s32 	%p6, %r579, 0;
	@%p6 bra 	$L__BB7_10;
	ld.global.nc.u32 	%r580, [%rd6+20];
	xor.b32  	%r997, %r997, %r580;
	ld.global.nc.u32 	%r581, [%rd6+24];
	xor.b32  	%r996, %r996, %r581;
	ld.global.nc.u32 	%r582, [%rd6+28];
	xor.b32  	%r995, %r995, %r582;
	ld.global.nc.u32 	%r583, [%rd6+32];
	xor.b32  	%r994, %r994, %r583;
	ld.global.nc.u32 	%r584, [%rd6+36];
	xor.b32  	%r993, %r993, %r584;
$L__BB7_10:
	and.b32  	%r586, %r569, 4;
	setp.eq.s32 	%p7, %r586, 0;
	@%p7 bra 	$L__BB7_12;
	ld.global.nc.u32 	%r587, [%rd6+40];
	xor.b32  	%r997, %r997, %r587;
	ld.global.nc.u32 	%r588, [%rd6+44];
	xor.b32  	%r996, %r996, %r588;
	ld.global.nc.u32 	%r589, [%rd6+48];
	xor.b32  	%r995, %r995, %r589;
	ld.global.nc.u32 	%r590, [%rd6+52];
	xor.b32  	%r994, %r994, %r590;
	ld.global.nc.u32 	%r591, [%rd6+56];
	xor.b32  	%r993, %r993, %r591;
$L__BB7_12:
	and.b32  	%r593, %r569, 8;
	setp.eq.s32 	%p8, %r593, 0;
	@%p8 bra 	$L__BB7_14;
	ld.global.nc.u32 	%r594, [%rd6+60];
	xor.b32  	%r997, %r997, %r594;
	ld.global.nc.u32 	%r595, [%rd6+64];
	xor.b32  	%r996, %r996, %r595;
	ld.global.nc.u32 	%r596, [%rd6+68];
	xor.b32  	%r995, %r995, %r596;
	ld.global.nc.u32 	%r597, [%rd6+72];
	xor.b32  	%r994, %r994, %r597;
	ld.global.nc.u32 	%r598, [%rd6+76];
	xor.b32  	%r993, %r993, %r598;
$L__BB7_14:
	and.b32  	%r600, %r569, 16;
	setp.eq.s32 	%p9, %r600, 0;
	@%p9 bra 	$L__BB7_16;
	ld.global.nc.u32 	%r601, [%rd6+80];
	xor.b32  	%r997, %r997, %r601;
	ld.global.nc.u32 	%r602, [%rd6+84];
	xor.b32  	%r996, %r996, %r602;
	ld.global.nc.u32 	%r603, [%rd6+88];
	xor.b32  	%r995, %r995, %r603;
	ld.global.nc.u32 	%r604, [%rd6+92];
	xor.b32  	%r994, %r994, %r604;
	ld.global.nc.u32 	%r605, [%rd6+96];
	xor.b32  	%r993, %r993, %r605;
$L__BB7_16:
	and.b32  	%r607, %r569, 32;
	setp.eq.s32 	%p10, %r607, 0;
	@%p10 bra 	$L__BB7_18;
	ld.global.nc.u32 	%r608, [%rd6+100];
	xor.b32  	%r997, %r997, %r608;
	ld.global.nc.u32 	%r609, [%rd6+104];
	xor.b32  	%r996, %r996, %r609;
	ld.global.nc.u32 	%r610, [%rd6+108];
	xor.b32  	%r995, %r995, %r610;
	ld.global.nc.u32 	%r611, [%rd6+112];
	xor.b32  	%r994, %r994, %r611;
	ld.global.nc.u32 	%r612, [%rd6+116];
	xor.b32  	%r993, %r993, %r612;
$L__BB7_18:
	and.b32  	%r614, %r569, 64;
	setp.eq.s32 	%p11, %r614, 0;
	@%p11 bra 	$L__BB7_20;
	ld.global.nc.u32 	%r615, [%rd6+120];
	xor.b32  	%r997, %r997, %r615;
	ld.global.nc.u32 	%r616, [%rd6+124];
	xor.b32  	%r996, %r996, %r616;
	ld.global.nc.u32 	%r617, [%rd6+128];
	xor.b32  	%r995, %r995, %r617;
	ld.global.nc.u32 	%r618, [%rd6+132];
	xor.b32  	%r994, %r994, %r618;
	ld.global.nc.u32 	%r619, [%rd6+136];
	xor.b32  	%r993, %r993, %r619;
$L__BB7_20:
	and.b32  	%r621, %r569, 128;
	setp.eq.s32 	%p12, %r621, 0;
	@%p12 bra 	$L__BB7_22;
	ld.global.nc.u32 	%r622, [%rd6+140];
	xor.b32  	%r997, %r997, %r622;
	ld.global.nc.u32 	%r623, [%rd6+144];
	xor.b32  	%r996, %r996, %r623;
	ld.global.nc.u32 	%r624, [%rd6+148];
	xor.b32  	%r995, %r995, %r624;
	ld.global.nc.u32 	%r625, [%rd6+152];
	xor.b32  	%r994, %r994, %r625;
	ld.global.nc.u32 	%r626, [%rd6+156];
	xor.b32  	%r993, %r993, %r626;
$L__BB7_22:
	and.b32  	%r628, %r569, 256;
	setp.eq.s32 	%p13, %r628, 0;
	@%p13 bra 	$L__BB7_24;
	ld.global.nc.u32 	%r629, [%rd6+160];
	xor.b32  	%r997, %r997, %r629;
	ld.global.nc.u32 	%r630, [%rd6+164];
	xor.b32  	%r996, %r996, %r630;
	ld.global.nc.u32 	%r631, [%rd6+168];
	xor.b32  	%r995, %r995, %r631;
	ld.global.nc.u32 	%r632, [%rd6+172];
	xor.b32  	%r994, %r994, %r632;
	ld.global.nc.u32 	%r633, [%rd6+176];
	xor.b32  	%r993, %r993, %r633;
$L__BB7_24:
	and.b32  	%r635, %r569, 512;
	setp.eq.s32 	%p14, %r635, 0;
	@%p14 bra 	$L__BB7_26;
	ld.global.nc.u32 	%r636, [%rd6+180];
	xor.b32  	%r997, %r997, %r636;
	ld.global.nc.u32 	%r637, [%rd6+184];
	xor.b32  	%r996, %r996, %r637;
	ld.global.nc.u32 	%r638, [%rd6+188];
	xor.b32  	%r995, %r995, %r638;
	ld.global.nc.u32 	%r639, [%rd6+192];
	xor.b32  	%r994, %r994, %r639;
	ld.global.nc.u32 	%r640, [%rd6+196];
	xor.b32  	%r993, %r993, %r640;
$L__BB7_26:
	and.b32  	%r642, %r569, 1024;
	setp.eq.s32 	%p15, %r642, 0;
	@%p15 bra 	$L__BB7_28;
	ld.global.nc.u32 	%r643, [%rd6+200];
	xor.b32  	%r997, %r997, %r643;
	ld.global.nc.u32 	%r644, [%rd6+204];
	xor.b32  	%r996, %r996, %r644;
	ld.global.nc.u32 	%r645, [%rd6+208];
	xor.b32  	%r995, %r995, %r645;
	ld.global.nc.u32 	%r646, [%rd6+212];
	xor.b32  	%r994, %r994, %r646;
	ld.global.nc.u32 	%r647, [%rd6+216];
	xor.b32  	%r993, %r993, %r647;
$L__BB7_28:
	and.b32  	%r649, %r569, 2048;
	setp.eq.s32 	%p16, %r649, 0;
	@%p16 bra 	$L__BB7_30;
	ld.global.nc.u32 	%r650, [%rd6+220];
	xor.b32  	%r997, %r997, %r650;
	ld.global.nc.u32 	%r651, [%rd6+224];
	xor.b32  	%r996, %r996, %r651;
	ld.global.nc.u32 	%r652, [%rd6+228];
	xor.b32  	%r995, %r995, %r652;
	ld.global.nc.u32 	%r653, [%rd6+232];
	xor.b32  	%r994, %r994, %r653;
	ld.global.nc.u32 	%r654, [%rd6+236];
	xor.b32  	%r993, %r993, %r654;
$L__BB7_30:
	and.b32  	%r656, %r569, 4096;
	setp.eq.s32 	%p17, %r656, 0;
	@%p17 bra 	$L__BB7_32;
	ld.global.nc.u32 	%r657, [%rd6+240];
	xor.b32  	%r997, %r997, %r657;
	ld.global.nc.u32 	%r658, [%rd6+244];
	xor.b32  	%r996, %r996, %r658;
	ld.global.nc.u32 	%r659, [%rd6+248];
	xor.b32  	%r995, %r995, %r659;
	ld.global.nc.u32 	%r660, [%rd6+252];
	xor.b32  	%r994, %r994, %r660;
	ld.global.nc.u32 	%r661, [%rd6+256];
	xor.b32  	%r993, %r993, %r661;
$L__BB7_32:
	and.b32  	%r663, %r569, 8192;
	setp.eq.s32 	%p18, %r663, 0;
	@%p18 bra 	$L__BB7_34;
	ld.global.nc.u32 	%r664, [%rd6+260];
	xor.b32  	%r997, %r997, %r664;
	ld.global.nc.u32 	%r665, [%rd6+264];
	xor.b32  	%r996, %r996, %r665;
	ld.global.nc.u32 	%r666, [%rd6+268];
	xor.b32  	%r995, %r995, %r666;
	ld.global.nc.u32 	%r667, [%rd6+272];
	xor.b32  	%r994, %r994, %r667;
	ld.global.nc.u32 	%r668, [%rd6+276];
	xor.b32  	%r993, %r993, %r668;
$L__BB7_34:
	and.b32  	%r670, %r569, 16384;
	setp.eq.s32 	%p19, %r670, 0;
	@%p19 bra 	$L__BB7_36;
	ld.global.nc.u32 	%r671, [%rd6+280];
	xor.b32  	%r997, %r997, %r671;
	ld.global.nc.u32 	%r672, [%rd6+284];
	xor.b32  	%r996, %r996, %r672;
	ld.global.nc.u32 	%r673, [%rd6+288];
	xor.b32  	%r995, %r995, %r673;
	ld.global.nc.u32 	%r674, [%rd6+292];
	xor.b32  	%r994, %r994, %r674;
	ld.global.nc.u32 	%r675, [%rd6+296];
	xor.b32  	%r993, %r993, %r675;
$L__BB7_36:
	and.b32  	%r677, %r569, 32768;
	setp.eq.s32 	%p20, %r677, 0;
	@%p20 bra 	$L__BB7_38;
	ld.global.nc.u32 	%r678, [%rd6+300];
	xor.b32  	%r997, %r997, %r678;
	ld.global.nc.u32 	%r679, [%rd6+304];
	xor.b32  	%r996, %r996, %r679;
	ld.global.nc.u32 	%r680, [%rd6+308];
	xor.b32  	%r995, %r995, %r680;
	ld.global.nc.u32 	%r681, [%rd6+312];
	xor.b32  	%r994, %r994, %r681;
	ld.global.nc.u32 	%r682, [%rd6+316];
	xor.b32  	%r993, %r993, %r682;
$L__BB7_38:
	add.s32 	%r992, %r992, 16;
	setp.ne.s32 	%p21, %r992, 32;
	@%p21 bra 	$L__BB7_6;
	mad.lo.s32 	%r683, %r986, -31, %r22;
	add.s32 	%r986, %r683, 1;
	setp.ne.s32 	%p22, %r986, 5;
	@%p22 bra 	$L__BB7_5;
	st.local.u32 	[%rd1+4], %r997;
	st.local.v2.u32 	[%rd1+8], {%r996, %r995};
	st.local.v2.u32 	[%rd1+16], {%r994, %r993};
	setp.eq.s64 	%p23, %rd4, 1;
	@%p23 bra 	$L__BB7_115;
	mov.b32 	%r993, 0;
	mov.u32 	%r994, %r993;
	mov.u32 	%r995, %r993;
	mov.u32 	%r996, %r993;
	mov.u32 	%r997, %r993;
	mov.u32 	%r1078, %r993;
$L__BB7_42:
	mul.wide.u32 	%rd18, %r1078, 4;
	add.s64 	%rd19, %rd1, %rd18;
	ld.local.u32 	%r197, [%rd19+4];
	shl.b32 	%r198, %r1078, 5;
	mov.b32 	%r1084, 0;
$L__BB7_43:
	.pragma "nounroll";
	shr.u32 	%r686, %r197, %r1084;
	and.b32  	%r687, %r686, 1;
	setp.eq.b32 	%p24, %r687, 1;
	not.pred 	%p25, %p24;
	add.s32 	%r688, %r198, %r1084;
	mul.lo.s32 	%r689, %r688, 5;
	mul.wide.u32 	%rd20, %r689, 4;
	add.s64 	%rd7, %rd5, %rd20;
	@%p25 bra 	$L__BB7_45;
	ld.global.nc.u32 	%r690, [%rd7];
	xor.b32  	%r997, %r997, %r690;
	ld.global.nc.u32 	%r691, [%rd7+4];
	xor.b32  	%r996, %r996, %r691;
	ld.global.nc.u32 	%r692, [%rd7+8];
	xor.b32  	%r995, %r995, %r692;
	ld.global.nc.u32 	%r693, [%rd7+12];
	xor.b32  	%r994, %r994, %r693;
	ld.global.nc.u32 	%r694, [%rd7+16];
	xor.b32  	%r993, %r993, %r694;
$L__BB7_45:
	and.b32  	%r696, %r686, 2;
	setp.eq.s32 	%p26, %r696, 0;
	@%p26 bra 	$L__BB7_47;
	ld.global.nc.u32 	%r697, [%rd7+20];
	xor.b32  	%r997, %r997, %r697;
	ld.global.nc.u32 	%r698, [%rd7+24];
	xor.b32  	%r996, %r996, %r698;
	ld.global.nc.u32 	%r699, [%rd7+28];
	xor.b32  	%r995, %r995, %r699;
	ld.global.nc.u32 	%r700, [%rd7+32];
	xor.b32  	%r994, %r994, %r700;
	ld.global.nc.u32 	%r701, [%rd7+36];
	xor.b32  	%r993, %r993, %r701;
$L__BB7_47:
	and.b32  	%r703, %r686, 4;
	setp.eq.s32 	%p27, %r703, 0;
	@%p27 bra 	$L__BB7_49;
	ld.global.nc.u32 	%r704, [%rd7+40];
	xor.b32  	%r997, %r997, %r704;
	ld.global.nc.u32 	%r705, [%rd7+44];
	xor.b32  	%r996, %r996, %r705;
	ld.global.nc.u32 	%r706, [%rd7+48];
	xor.b32  	%r995, %r995, %r706;
	ld.global.nc.u32 	%r707, [%rd7+52];
	xor.b32  	%r994, %r994, %r707;
	ld.global.nc.u32 	%r708, [%rd7+56];
	xor.b32  	%r993, %r993, %r708;
$L__BB7_49:
	and.b32  	%r710, %r686, 8;
	setp.eq.s32 	%p28, %r710, 0;
	@%p28 bra 	$L__BB7_51;
	ld.global.nc.u32 	%r711, [%rd7+60];
	xor.b32  	%r997, %r997, %r711;
	ld.global.nc.u32 	%r712, [%rd7+64];
	xor.b32  	%r996, %r996, %r712;
	ld.global.nc.u32 	%r713, [%rd7+68];
	xor.b32  	%r995, %r995, %r713;
	ld.global.nc.u32 	%r714, [%rd7+72];
	xor.b32  	%r994, %r994, %r714;
	ld.global.nc.u32 	%r715, [%rd7+76];
	xor.b32  	%r993, %r993, %r715;
$L__BB7_51:
	and.b32  	%r717, %r686, 16;
	setp.eq.s32 	%p29, %r717, 0;
	@%p29 bra 	$L__BB7_53;
	ld.global.nc.u32 	%r718, [%rd7+80];
	xor.b32  	%r997, %r997, %r718;
	ld.global.nc.u32 	%r719, [%rd7+84];
	xor.b32  	%r996, %r996, %r719;
	ld.global.nc.u32 	%r720, [%rd7+88];
	xor.b32  	%r995, %r995, %r720;
	ld.global.nc.u32 	%r721, [%rd7+92];
	xor.b32  	%r994, %r994, %r721;
	ld.global.nc.u32 	%r722, [%rd7+96];
	xor.b32  	%r993, %r993, %r722;
$L__BB7_53:
	and.b32  	%r724, %r686, 32;
	setp.eq.s32 	%p30, %r724, 0;
	@%p30 bra 	$L__BB7_55;
	ld.global.nc.u32 	%r725, [%rd7+100];
	xor.b32  	%r997, %r997, %r725;
	ld.global.nc.u32 	%r726, [%rd7+104];
	xor.b32  	%r996, %r996, %r726;
	ld.global.nc.u32 	%r727, [%rd7+108];
	xor.b32  	%r995, %r995, %r727;
	ld.global.nc.u32 	%r728, [%rd7+112];
	xor.b32  	%r994, %r994, %r728;
	ld.global.nc.u32 	%r729, [%rd7+116];
	xor.b32  	%r993, %r993, %r729;
$L__BB7_55:
	and.b32  	%r731, %r686, 64;
	setp.eq.s32 	%p31, %r731, 0;
	@%p31 bra 	$L__BB7_57;
	ld.global.nc.u32 	%r732, [%rd7+120];
	xor.b32  	%r997, %r997, %r732;
	ld.global.nc.u32 	%r733, [%rd7+124];
	xor.b32  	%r996, %r996, %r733;
	ld.global.nc.u32 	%r734, [%rd7+128];
	xor.b32  	%r995, %r995, %r734;
	ld.global.nc.u32 	%r735, [%rd7+132];
	xor.b32  	%r994, %r994, %r735;
	ld.global.nc.u32 	%r736, [%rd7+136];
	xor.b32  	%r993, %r993, %r736;
$L__BB7_57:
	and.b32  	%r738, %r686, 128;
	setp.eq.s32 	%p32, %r738, 0;
	@%p32 bra 	$L__BB7_59;
	ld.global.nc.u32 	%r739, [%rd7+140];
	xor.b32  	%r997, %r997, %r739;
	ld.global.nc.u32 	%r740, [%rd7+144];
	xor.b32  	%r996, %r996, %r740;
	ld.global.nc.u32 	%r741, [%rd7+148];
	xor.b32  	%r995, %r995, %r741;
	ld.global.nc.u32 	%r742, [%rd7+152];
	xor.b32  	%r994, %r994, %r742;
	ld.global.nc.u32 	%r743, [%rd7+156];
	xor.b32  	%r993, %r993, %r743;
$L__BB7_59:
	and.b32  	%r745, %r686, 256;
	setp.eq.s32 	%p33, %r745, 0;
	@%p33 bra 	$L__BB7_61;
	ld.global.nc.u32 	%r746, [%rd7+160];
	xor.b32  	%r997, %r997, %r746;
	ld.global.nc.u32 	%r747, [%rd7+164];
	xor.b32  	%r996, %r996, %r747;
	ld.global.nc.u32 	%r748, [%rd7+168];
	xor.b32  	%r995, %r995, %r748;
	ld.global.nc.u32 	%r749, [%rd7+172];
	xor.b32  	%r994, %r994, %r749;
	ld.global.nc.u32 	%r750, [%rd7+176];
	xor.b32  	%r993, %r993, %r750;
$L__BB7_61:
	and.b32  	%r752, %r686, 512;
	setp.eq.s32 	%p34, %r752, 0;
	@%p34 bra 	$L__BB7_63;
	ld.global.nc.u32 	%r753, [%rd7+180];
	xor.b32  	%r997, %r997, %r753;
	ld.global.nc.u32 	%r754, [%rd7+184];
	xor.b32  	%r996, %r996, %r754;
	ld.global.nc.u32 	%r755, [%rd7+188];
	xor.b32  	%r995, %r995, %r755;
	ld.global.nc.u32 	%r756, [%rd7+192];
	xor.b32  	%r994, %r994, %r756;
	ld.global.nc.u32 	%r757, [%rd7+196];
	xor.b32  	%r993, %r993, %r757;
$L__BB7_63:
	and.b32  	%r759, %r686, 1024;
	setp.eq.s32 	%p35, %r759, 0;
	@%p35 bra 	$L__BB7_65;
	ld.global.nc.u32 	%r760, [%rd7+200];
	xor.b32  	%r997, %r997, %r760;
	ld.global.nc.u32 	%r761, [%rd7+204];
	xor.b32  	%r996, %r996, %r761;
	ld.global.nc.u32 	%r762, [%rd7+208];
	xor.b32  	%r995, %r995, %r762;
	ld.global.nc.u32 	%r763, [%rd7+212];
	xor.b32  	%r994, %r994, %r763;
	ld.global.nc.u32 	%r764, [%rd7+216];
	xor.b32  	%r993, %r993, %r764;
$L__BB7_65:
	and.b32  	%r766, %r686, 2048;
	setp.eq.s32 	%p36, %r766, 0;
	@%p36 bra 	$L__BB7_67;
	ld.global.nc.u32 	%r767, [%rd7+220];
	xor.b32  	%r997, %r997, %r767;
	ld.global.nc.u32 	%r768, [%rd7+224];
	xor.b32  	%r996, %r996, %r768;
	ld.global.nc.u32 	%r769, [%rd7+228];
	xor.b32  	%r995, %r995, %r769;
	ld.global.nc.u32 	%r770, [%rd7+232];
	xor.b32  	%r994, %r994, %r770;
	ld.global.nc.u32 	%r771, [%rd7+236];
	xor.b32  	%r993, %r993, %r771;
$L__BB7_67:
	and.b32  	%r773, %r686, 4096;
	setp.eq.s32 	%p37, %r773, 0;
	@%p37 bra 	$L__BB7_69;
	ld.global.nc.u32 	%r774, [%rd7+240];
	xor.b32  	%r997, %r997, %r774;
	ld.global.nc.u32 	%r775, [%rd7+244];
	xor.b32  	%r996, %r996, %r775;
	ld.global.nc.u32 	%r776, [%rd7+248];
	xor.b32  	%r995, %r995, %r776;
	ld.global.nc.u32 	%r777, [%rd7+252];
	xor.b32  	%r994, %r994, %r777;
	ld.global.nc.u32 	%r778, [%rd7+256];
	xor.b32  	%r993, %r993, %r778;
$L__BB7_69:
	and.b32  	%r780, %r686, 8192;
	setp.eq.s32 	%p38, %r780, 0;
	@%p38 bra 	$L__BB7_71;
	ld.global.nc.u32 	%r781, [%rd7+260];
	xor.b32  	%r997, %r997, %r781;
	ld.global.nc.u32 	%r782, [%rd7+264];
	xor.b32  	%r996, %r996, %r782;
	ld.global.nc.u32 	%r783, [%rd7+268];
	xor.b32  	%r995, %r995, %r783;
	ld.global.nc.u32 	%r784, [%rd7+272];
	xor.b32  	%r994, %r994, %r784;
	ld.global.nc.u32 	%r785, [%rd7+276];
	xor.b32  	%r993, %r993, %r785;
$L__BB7_71:
	and.b32  	%r787, %r686, 16384;
	setp.eq.s32 	%p39, %r787, 0;
	@%p39 bra 	$L__BB7_73;
	ld.global.nc.u32 	%r788, [%rd7+280];
	xor.b32  	%r997, %r997, %r788;
	ld.global.nc.u32 	%r789, [%rd7+284];
	xor.b32  	%r996, %r996, %r789;
	ld.global.nc.u32 	%r790, [%rd7+288];
	xor.b32  	%r995, %r995, %r790;
	ld.global.nc.u32 	%r791, [%rd7+292];
	xor.b32  	%r994, %r994, %r791;
	ld.global.nc.u32 	%r792, [%rd7+296];
	xor.b32  	%r993, %r993, %r792;
$L__BB7_73:
	and.b32  	%r794, %r686, 32768;
	setp.eq.s32 	%p40, %r794, 0;
	@%p40 bra 	$L__BB7_75;
	ld.global.nc.u32 	%r795, [%rd7+300];
	xor.b32  	%r997, %r997, %r795;
	ld.global.nc.u32 	%r796, [%rd7+304];
	xor.b32  	%r996, %r996, %r796;
	ld.global.nc.u32 	%r797, [%rd7+308];
	xor.b32  	%r995, %r995, %r797;
	ld.global.nc.u32 	%r798, [%rd7+312];
	xor.b32  	%r994, %r994, %r798;
	ld.global.nc.u32 	%r799, [%rd7+316];
	xor.b32  	%r993, %r993, %r799;
$L__BB7_75:
	add.s32 	%r1084, %r1084, 16;
	setp.ne.s32 	%p41, %r1084, 32;
	@%p41 bra 	$L__BB7_43;
	mad.lo.s32 	%r800, %r1078, -31, %r198;
	add.s32 	%r1078, %r800, 1;
	setp.ne.s32 	%p42, %r1078, 5;
	@%p42 bra 	$L__BB7_42;
	st.local.u32 	[%rd1+4], %r997;
	st.local.v2.u32 	[%rd1+8], {%r996, %r995};
	st.local.v2.u32 	[%rd1+16], {%r994, %r993};
	setp.ne.s64 	%p43, %rd4, 3;
	@%p43 bra 	$L__BB7_115;
	mov.b32 	%r993, 0;
	mov.u32 	%r994, %r993;
	mov.u32 	%r995, %r993;
	mov.u32 	%r996, %r993;
	mov.u32 	%r997, %r993;
	mov.u32 	%r1170, %r993;
$L__BB7_79:
	mul.wide.u32 	%rd21, %r1170, 4;
	add.s64 	%rd22, %rd1, %rd21;
	ld.local.u32 	%r373, [%rd22+4];
	shl.b32 	%r374, %r1170, 5;
	mov.b32 	%r1176, 0;
$L__BB7_80:
	.pragma "nounroll";
	shr.u32 	%r803, %r373, %r1176;
	and.b32  	%r804, %r803, 1;
	setp.eq.b32 	%p44, %r804, 1;
	not.pred 	%p45, %p44;
	add.s32 	%r805, %r374, %r1176;
	mul.lo.s32 	%r806, %r805, 5;
	mul.wide.u32 	%rd23, %r806, 4;
	add.s64 	%rd8, %rd5, %rd23;
	@%p45 bra 	$L__BB7_82;
	ld.global.nc.u32 	%r807, [%rd8];
	xor.b32  	%r997, %r997, %r807;
	ld.global.nc.u32 	%r808, [%rd8+4];
	xor.b32  	%r996, %r996, %r808;
	ld.global.nc.u32 	%r809, [%rd8+8];
	xor.b32  	%r995, %r995, %r809;
	ld.global.nc.u32 	%r810, [%rd8+12];
	xor.b32  	%r994, %r994, %r810;
	ld.global.nc.u32 	%r811, [%rd8+16];
	xor.b32  	%r993, %r993, %r811;
$L__BB7_82:
	and.b32  	%r813, %r803, 2;
	setp.eq.s32 	%p46, %r813, 0;
	@%p46 bra 	$L__BB7_84;
	ld.global.nc.u32 	%r814, [%rd8+20];
	xor.b32  	%r997, %r997, %r814;
	ld.global.nc.u32 	%r815, [%rd8+24];
	xor.b32  	%r996, %r996, %r815;
	ld.global.nc.u32 	%r816, [%rd8+28];
	xor.b32  	%r995, %r995, %r816;
	ld.global.nc.u32 	%r817, [%rd8+32];
	xor.b32  	%r994, %r994, %r817;
	ld.global.nc.u32 	%r818, [%rd8+36];
	xor.b32  	%r993, %r993, %r818;
$L__BB7_84:
	and.b32  	%r820, %r803, 4;
	setp.eq.s32 	%p47, %r820, 0;
	@%p47 bra 	$L__BB7_86;
	ld.global.nc.u32 	%r821, [%rd8+40];
	xor.b32  	%r997, %r997, %r821;
	ld.global.nc.u32 	%r822, [%rd8+44];
	xor.b32  	%r996, %r996, %r822;
	ld.global.nc.u32 	%r823, [%rd8+48];
	xor.b32  	%r995, %r995, %r823;
	ld.global.nc.u32 	%r824, [%rd8+52];
	xor.b32  	%r994, %r994, %r824;
	ld.global.nc.u32 	%r825, [%rd8+56];
	xor.b32  	%r993, %r993, %r825;
$L__BB7_86:
	and.b32  	%r827, %r803, 8;
	setp.eq.s32 	%p48, %r827, 0;
	@%p48 bra 	$L__BB7_88;
	ld.global.nc.u32 	%r828, [%rd8+60];
	xor.b32  	%r997, %r997, %r828;
	ld.global.nc.u32 	%r829, [%rd8+64];
	xor.b32  	%r996, %r996, %r829;
	ld.global.nc.u32 	%r830, [%rd8+68];
	xor.b32  	%r995, %r995, %r830;
	ld.global.nc.u32 	%r831, [%rd8+72];
	xor.b32  	%r994, %r994, %r831;
	ld.global.nc.u32 	%r832, [%rd8+76];
	xor.b32  	%r993, %r993, %r832;
$L__BB7_88:
	and.b32  	%r834, %r803, 16;
	setp.eq.s32 	%p49, %r834, 0;
	@%p49 bra 	$L__BB7_90;
	ld.global.nc.u32 	%r835, [%rd8+80];
	xor.b32  	%r997, %r997, %r835;
	ld.global.nc.u32 	%r836, [%rd8+84];
	xor.b32  	%r996, %r996, %r836;
	ld.global.nc.u32 	%r837, [%rd8+88];
	xor.b32  	%r995, %r995, %r837;
	ld.global.nc.u32 	%r838, [%rd8+92];
	xor.b32  	%r994, %r994, %r838;
	ld.global.nc.u32 	%r839, [%rd8+96];
	xor.b32  	%r993, %r993, %r839;
$L__BB7_90:
	and.b32  	%r841, %r803, 32;
	setp.eq.s32 	%p50, %r841, 0;
	@%p50 bra 	$L__BB7_92;
	ld.global.nc.u32 	%r842, [%rd8+100];
	xor.b32  	%r997, %r997, %r842;
	ld.global.nc.u32 	%r843, [%rd8+104];
	xor.b32  	%r996, %r996, %r843;
	ld.global.nc.u32 	%r844, [%rd8+108];
	xor.b32  	%r995, %r995, %r844;
	ld.global.nc.u32 	%r845, [%rd8+112];
	xor.b32  	%r994, %r994, %r845;
	ld.global.nc.u32 	%r846, [%rd8+116];
	xor.b32  	%r993, %r993, %r846;
$L__BB7_92:
	and.b32  	%r848, %r803, 64;
	setp.eq.s32 	%p51, %r848, 0;
	@%p51 bra 	$L__BB7_94;
	ld.global.nc.u32 	%r849, [%rd8+120];
	xor.b32  	%r997, %r997, %r849;
	ld.global.nc.u32 	%r850, [%rd8+124];
	xor.b32  	%r996, %r996, %r850;
	ld.global.nc.u32 	%r851, [%rd8+128];
	xor.b32  	%r995, %r995, %r851;
	ld.global.nc.u32 	%r852, [%rd8+132];
	xor.b32  	%r994, %r994, %r852;
	ld.global.nc.u32 	%r853, [%rd8+136];
	xor.b32  	%r993, %r993, %r853;
$L__BB7_94:
	and.b32  	%r855, %r803, 128;
	setp.eq.s32 	%p52, %r855, 0;
	@%p52 bra 	$L__BB7_96;
	ld.global.nc.u32 	%r856, [%rd8+140];
	xor.b32  	%r997, %r997, %r856;
	ld.global.nc.u32 	%r857, [%rd8+144];
	xor.b32  	%r996, %r996, %r857;
	ld.global.nc.u32 	%r858, [%rd8+148];
	xor.b32  	%r995, %r995, %r858;
	ld.global.nc.u32 	%r859, [%rd8+152];
	xor.b32  	%r994, %r994, %r859;
	ld.global.nc.u32 	%r860, [%rd8+156];
	xor.b32  	%r993, %r993, %r860;
$L__BB7_96:
	and.b32  	%r862, %r803, 256;
	setp.eq.s32 	%p53, %r862, 0;
	@%p53 bra 	$L__BB7_98;
	ld.global.nc.u32 	%r863, [%rd8+160];
	xor.b32  	%r997, %r997, %r863;
	ld.global.nc.u32 	%r864, [%rd8+164];
	xor.b32  	%r996, %r996, %r864;
	ld.global.nc.u32 	%r865, [%rd8+168];
	xor.b32  	%r995, %r995, %r865;
	ld.global.nc.u32 	%r866, [%rd8+172];
	xor.b32  	%r994, %r994, %r866;
	ld.global.nc.u32 	%r867, [%rd8+176];
	xor.b32  	%r993, %r993, %r867;
$L__BB7_98:
	and.b32  	%r869, %r803, 512;
	setp.eq.s32 	%p54, %r869, 0;
	@%p54 bra 	$L__BB7_100;
	ld.global.nc.u32 	%r870, [%rd8+180];
	xor.b32  	%r997, %r997, %r870;
	ld.global.nc.u32 	%r871, [%rd8+184];
	xor.b32  	%r996, %r996, %r871;
	ld.global.nc.u32 	%r872, [%rd8+188];
	xor.b32  	%r995, %r995, %r872;
	ld.global.nc.u32 	%r873, [%rd8+192];
	xor.b32  	%r994, %r994, %r873;
	ld.global.nc.u32 	%r874, [%rd8+196];
	xor.b32  	%r993, %r993, %r874;
$L__BB7_100:
	and.b32  	%r876, %r803, 1024;
	setp.eq.s32 	%p55, %r876, 0;
	@%p55 bra 	$L__BB7_102;
	ld.global.nc.u32 	%r877, [%rd8+200];
	xor.b32  	%r997, %r997, %r877;
	ld.global.nc.u32 	%r878, [%rd8+204];
	xor.b32  	%r996, %r996, %r878;
	ld.global.nc.u32 	%r879, [%rd8+208];
	xor.b32  	%r995, %r995, %r879;
	ld.global.nc.u32 	%r880, [%rd8+212];
	xor.b32  	%r994, %r994, %r880;
	ld.global.nc.u32 	%r881, [%rd8+216];
	xor.b32  	%r993, %r993, %r881;
$L__BB7_102:
	and.b32  	%r883, %r803, 2048;
	setp.eq.s32 	%p56, %r883, 0;
	@%p56 bra 	$L__BB7_104;
	ld.global.nc.u32 	%r884, [%rd8+220];
	xor.b32  	%r997, %r997, %r884;
	ld.global.nc.u32 	%r885, [%rd8+224];
	xor.b32  	%r996, %r996, %r885;
	ld.global.nc.u32 	%r886, [%rd8+228];
	xor.b32  	%r995, %r995, %r886;
	ld.global.nc.u32 	%r887, [%rd8+232];
	xor.b32  	%r994, %r994, %r887;
	ld.global.nc.u32 	%r888, [%rd8+236];
	xor.b32  	%r993, %r993, %r888;
$L__BB7_104:
	and.b32  	%r890, %r803, 4096;
	setp.eq.s32 	%p57, %r890, 0;
	@%p57 bra 	$L__BB7_106;
	ld.global.nc.u32 	%r891, [%rd8+240];
	xor.b32  	%r997, %r997, %r891;
	ld.global.nc.u32 	%r892, [%rd8+244];
	xor.b32  	%r996, %r996, %r892;
	ld.global.nc.u32 	%r893, [%rd8+248];
	xor.b32  	%r995, %r995, %r893;
	ld.global.nc.u32 	%r894, [%rd8+252];
	xor.b32  	%r994, %r994, %r894;
	ld.global.nc.u32 	%r895, [%rd8+256];
	xor.b32  	%r993, %r993, %r895;
$L__BB7_106:
	and.b32  	%r897, %r803, 8192;
	setp.eq.s32 	%p58, %r897, 0;
	@%p58 bra 	$L__BB7_108;
	ld.global.nc.u32 	%r898, [%rd8+260];
	xor.b32  	%r997, %r997, %r898;
	ld.global.nc.u32 	%r899, [%rd8+264];
	xor.b32  	%r996, %r996, %r899;
	ld.global.nc.u32 	%r900, [%rd8+268];
	xor.b32  	%r995, %r995, %r900;
	ld.global.nc.u32 	%r901, [%rd8+272];
	xor.b32  	%r994, %r994, %r901;
	ld.global.nc.u32 	%r902, [%rd8+276];
	xor.b32  	%r993, %r993, %r902;
$L__BB7_108:
	and.b32  	%r904, %r803, 16384;
	setp.eq.s32 	%p59, %r904, 0;
	@%p59 bra 	$L__BB7_110;
	ld.global.nc.u32 	%r905, [%rd8+280];
	xor.b32  	%r997, %r997, %r905;
	ld.global.nc.u32 	%r906, [%rd8+284];
	xor.b32  	%r996, %r996, %r906;
	ld.global.nc.u32 	%r907, [%rd8+288];
	xor.b32  	%r995, %r995, %r907;
	ld.global.nc.u32 	%r908, [%rd8+292];
	xor.b32  	%r994, %r994, %r908;
	ld.global.nc.u32 	%r909, [%rd8+296];
	xor.b32  	%r993, %r993, %r909;
$L__BB7_110:
	and.b32  	%r911, %r803, 32768;
	setp.eq.s32 	%p60, %r911, 0;
	@%p60 bra 	$L__BB7_112;
	ld.global.nc.u32 	%r912, [%rd8+300];
	xor.b32  	%r997, %r997, %r912;
	ld.global.nc.u32 	%r913, [%rd8+304];
	xor.b32  	%r996, %r996, %r913;
	ld.global.nc.u32 	%r914, [%rd8+308];
	xor.b32  	%r995, %r995, %r914;
	ld.global.nc.u32 	%r915, [%rd8+312];
	xor.b32  	%r994, %r994, %r915;
	ld.global.nc.u32 	%r916, [%rd8+316];
	xor.b32  	%r993, %r993, %r916;
$L__BB7_112:
	add.s32 	%r1176, %r1176, 16;
	setp.ne.s32 	%p61, %r1176, 32;
	@%p61 bra 	$L__BB7_80;
	mad.lo.s32 	%r917, %r1170, -31, %r374;
	add.s32 	%r1170, %r917, 1;
	setp.ne.s32 	%p62, %r1170, 5;
	@%p62 bra 	$L__BB7_79;
	st.local.u32 	[%rd1+4], %r997;
	st.local.v2.u32 	[%rd1+8], {%r996, %r995};
	st.local.v2.u32 	[%rd1+16], {%r994, %r993};
$L__BB7_115:
	shr.u64 	%rd27, %rd3, 2;
	add.s32 	%r980, %r980, 1;
	setp.gt.u64 	%p63, %rd3, 3;
	@%p63 bra 	$L__BB7_3;
$L__BB7_116:
	div.s32 	%r918, %r1, %r554;
	mul.lo.s32 	%r919, %r918, %r554;
	sub.s32 	%r920, %r1, %r919;
	rem.s32 	%r921, %r918, %r554;
	div.s32 	%r922, %r1, %r2;
	cvt.rn.f32.s32 	%f3, %r554;
	div.rn.f32 	%f4, %f1, %f3;
	cvt.rn.f32.s32 	%f5, %r920;
	add.f32 	%f6, %f5, 0f3F000000;
	mul.f32 	%f7, %f4, %f6;
	cvt.rn.f32.s32 	%f8, %r921;
	add.f32 	%f9, %f8, 0f3F000000;
	mul.f32 	%f10, %f4, %f9;
	cvt.rn.f32.s32 	%f11, %r922;
	add.f32 	%f12, %f11, 0f3F000000;
	mul.f32 	%f13, %f4, %f12;
	mul.f32 	%f14, %f2, 0f19857725;
	div.rn.f32 	%f15, %f14, 0f130384CD;
	sqrt.rn.f32 	%f16, %f15;
	shr.u32 	%r923, %r997, 2;
	xor.b32  	%r924, %r923, %r997;
	shl.b32 	%r925, %r993, 4;
	shl.b32 	%r926, %r924, 1;
	xor.b32  	%r927, %r926, %r925;
	xor.b32  	%r928, %r927, %r924;
	xor.b32  	%r929, %r928, %r993;
	add.s32 	%r930, %r3, %r929;
	add.s32 	%r931, %r930, 362437;
	shr.u32 	%r932, %r996, 2;
	xor.b32  	%r933, %r932, %r996;
	shl.b32 	%r934, %r929, 4;
	shl.b32 	%r935, %r933, 1;
	xor.b32  	%r936, %r935, %r934;
	xor.b32  	%r937, %r936, %r933;
	xor.b32  	%r938, %r937, %r929;
	add.s32 	%r939, %r3, %r938;
	add.s32 	%r940, %r939, 724874;
	cvt.rn.f32.u32 	%f17, %r931;
	fma.rn.f32 	%f18, %f17, 0f2F800000, 0f2F000000;
	cvt.rn.f32.u32 	%f19, %r940;
	fma.rn.f32 	%f20, %f19, 0f30C90FDB, 0f30490FDB;
	setp.lt.f32 	%p64, %f18, 0f00800000;
	mul.f32 	%f21, %f18, 0f4B000000;
	selp.f32 	%f22, %f21, %f18, %p64;
	selp.f32 	%f23, 0fC1B80000, 0f00000000, %p64;
	mov.b32 	%r941, %f22;
	add.s32 	%r942, %r941, -1059760811;
	and.b32  	%r943, %r942, -8388608;
	sub.s32 	%r944, %r941, %r943;
	mov.b32 	%f24, %r944;
	cvt.rn.f32.s32 	%f25, %r943;
	fma.rn.f32 	%f26, %f25, 0f34000000, %f23;
	add.f32 	%f27, %f24, 0fBF800000;
	fma.rn.f32 	%f28, %f27, 0fBE055027, 0f3E1039F6;
	fma.rn.f32 	%f29, %f28, %f27, 0fBDF8CDCC;
	fma.rn.f32 	%f30, %f29, %f27, 0f3E0F2955;
	fma.rn.f32 	%f31, %f30, %f27, 0fBE2AD8B9;
	fma.rn.f32 	%f32, %f31, %f27, 0f3E4CED0B;
	fma.rn.f32 	%f33, %f32, %f27, 0fBE7FFF22;
	fma.rn.f32 	%f34, %f33, %f27, 0f3EAAAA78;
	fma.rn.f32 	%f35, %f34, %f27, 0fBF000000;
	mul.f32 	%f36, %f27, %f35;
	fma.rn.f32 	%f37, %f36, %f27, %f27;
	fma.rn.f32 	%f38, %f26, 0f3F317218, %f37;
	setp.gt.u32 	%p65, %r941, 2139095039;
	fma.rn.f32 	%f39, %f22, 0f7F800000, 0f7F800000;
	selp.f32 	%f40, %f39, %f38, %p65;
	setp.eq.f32 	%p66, %f22, 0f00000000;
	mul.f32 	%f41, %f40, 0fC0000000;
	selp.f32 	%f42, 0f7F800000, %f41, %p66;
	sqrt.rn.f32 	%f43, %f42;
	sin.approx.f32 	%f44, %f20;
	cos.approx.f32 	%f45, %f20;
	mul.f32 	%f46, %f43, %f44;
	mul.f32 	%f47, %f43, %f45;
	mul.f32 	%f48, %f16, %f46;
	mul.f32 	%f49, %f16, %f47;
	shr.u32 	%r945, %r995, 2;
	xor.b32  	%r946, %r945, %r995;
	shl.b32 	%r947, %r938, 4;
	shl.b32 	%r948, %r946, 1;
	xor.b32  	%r949, %r948, %r947;
	xor.b32  	%r950, %r949, %r946;
	xor.b32  	%r951, %r950, %r938;
	add.s32 	%r952, %r3, %r951;
	add.s32 	%r953, %r952, 1087311;
	shr.u32 	%r954, %r994, 2;
	xor.b32  	%r955, %r954, %r994;
	shl.b32 	%r956, %r951, 4;
	shl.b32 	%r957, %r955, 1;
	xor.b32  	%r958, %r957, %r956;
	xor.b32  	%r959, %r958, %r955;
	xor.b32  	%r960, %r959, %r951;
	add.s32 	%r961, %r3, %r960;
	add.s32 	%r962, %r961, 1449748;
	cvt.rn.f32.u32 	%f50, %r953;
	fma.rn.f32 	%f51, %f50, 0f2F800000, 0f2F000000;
	cvt.rn.f32.u32 	%f52, %r962;
	fma.rn.f32 	%f53, %f52, 0f30C90FDB, 0f30490FDB;
	setp.lt.f32 	%p67, %f51, 0f00800000;
	mul.f32 	%f54, %f51, 0f4B000000;
	selp.f32 	%f55, %f54, %f51, %p67;
	selp.f32 	%f56, 0fC1B80000, 0f00000000, %p67;
	mov.b32 	%r963, %f55;
	add.s32 	%r964, %r963, -1059760811;
	and.b32  	%r965, %r964, -8388608;
	sub.s32 	%r966, %r963, %r965;
	mov.b32 	%f57, %r966;
	cvt.rn.f32.s32 	%f58, %r965;
	fma.rn.f32 	%f59, %f58, 0f34000000, %f56;
	add.f32 	%f60, %f57, 0fBF800000;
	fma.rn.f32 	%f61, %f60, 0fBE055027, 0f3E1039F6;
	fma.rn.f32 	%f62, %f61, %f60, 0fBDF8CDCC;
	fma.rn.f32 	%f63, %f62, %f60, 0f3E0F2955;
	fma.rn.f32 	%f64, %f63, %f60, 0fBE2AD8B9;
	fma.rn.f32 	%f65, %f64, %f60, 0f3E4CED0B;
	fma.rn.f32 	%f66, %f65, %f60, 0fBE7FFF22;
	fma.rn.f32 	%f67, %f66, %f60, 0f3EAAAA78;
	fma.rn.f32 	%f68, %f67, %f60, 0fBF000000;
	mul.f32 	%f69, %f60, %f68;
	fma.rn.f32 	%f70, %f69, %f60, %f60;
	fma.rn.f32 	%f71, %f59, 0f3F317218, %f70;
	setp.gt.u32 	%p68, %r963, 2139095039;
	fma.rn.f32 	%f72, %f55, 0f7F800000, 0f7F800000;
	selp.f32 	%f73, %f72, %f71, %p68;
	setp.eq.f32 	%p69, %f55, 0f00000000;
	mul.f32 	%f74, %f73, 0fC0000000;
	selp.f32 	%f75, 0f7F800000, %f74, %p69;
	sqrt.rn.f32 	%f76, %f75;
	sin.approx.f32 	%f77, %f53;
	mul.f32 	%f78, %f76, %f77;
	mul.f32 	%f79, %f16, %f78;
	mul.hi.s32 	%r967, %r1, 1431655766;
	shr.u32 	%r968, %r967, 31;
	add.s32 	%r969, %r967, %r968;
	mul.lo.s32 	%r970, %r969, 3;
	sub.s32 	%r971, %r1, %r970;
	mad.lo.s32 	%r972, %r1, -858993459, 429496729;
	setp.lt.u32 	%p70, %r972, 858993459;
	selp.f32 	%f80, 0f3DCCCCCD, 0f00000000, %p70;
	cvta.to.global.u64 	%rd24, %rd10;
	mul.wide.s32 	%rd25, %r1, 52;
	add.s64 	%rd26, %rd24, %rd25;
	st.global.f32 	[%rd26], %f7;
	st.global.f32 	[%rd26+4], %f10;
	st.global.f32 	[%rd26+8], %f13;
	st.global.f32 	[%rd26+12], %f48;
	st.global.f32 	[%rd26+16], %f49;
	st.global.f32 	[%rd26+20], %f79;
	mov.b32 	%r973, 0;
	st.global.u32 	[%rd26+24], %r973;
	st.global.u32 	[%rd26+28], %r973;
	st.global.u32 	[%rd26+32], %r973;
	mov.b32 	%r974, 1065353216;
	st.global.u32 	[%rd26+36], %r974;
	st.global.u32 	[%rd26+40], %r971;
	st.global.f32 	[%rd26+44], %f80;
	st.global.u32 	[%rd26+48], %r974;
$L__BB7_117:
	ret;

}
	// .globl	mec_coherence_kernel
.visible .entry mec_coherence_kernel(
	.param .u64 .ptr .align 1 mec_coherence_kernel_param_0,
	.param .u64 .ptr .align 1 mec_coherence_kernel_param_1,
	.param .u64 .ptr .align 1 mec_coherence_kernel_param_2,
	.param .u32 mec_coherence_kernel_param_3,
	.param .f32 mec_coherence_kernel_param_4
)
{
	.reg .pred 	%p<5>;
	.reg .b32 	%r<16>;
	.reg .b32 	%f<55>;
	.reg .b64 	%rd<17>;

	ld.param.u64 	%rd2, [mec_coherence_kernel_param_0];
	ld.param.u64 	%rd4, [mec_coherence_kernel_param_1];
	ld.param.u64 	%rd3, [mec_coherence_kernel_param_2];
	ld.param.u32 	%r4, [mec_coherence_kernel_param_3];
	ld.param.f32 	%f2, [mec_coherence_kernel_param_4];
	cvta.to.global.u64 	%rd1, %rd4;
	mov.u32 	%r5, %ctaid.x;
	mov.u32 	%r6, %ntid.x;
	mov.u32 	%r7, %tid.x;
	mad.lo.s32 	%r1, %r5, %r6, %r7;
	mul.lo.s32 	%r8, %r4, %r4;
	setp.ge.s32 	%p1, %r1, %r8;
	@%p1 bra 	$L__BB8_5;
	div.s32 	%r2, %r1, %r4;
	mul.lo.s32 	%r9, %r2, %r4;
	sub.s32 	%r3, %r1, %r9;
	setp.lt.s32 	%p2, %r2, %r3;
	@%p2 bra 	$L__BB8_3;
	mul.wide.s32 	%rd5, %r1, 4;
	add.s64 	%rd6, %rd1, %rd5;
	mov.b32 	%r10, 0;
	st.global.u32 	[%rd6], %r10;
	bra.uni 	$L__BB8_5;
$L__BB8_3:
	cvta.to.global.u64 	%rd7, %rd2;
	mul.wide.s32 	%rd8, %r2, 52;
	add.s64 	%rd9, %rd7, %rd8;
	ld.global.nc.f32 	%f3, [%rd9];
	ld.global.nc.f32 	%f4, [%rd9+4];
	ld.global.nc.f32 	%f5, [%rd9+8];
	ld.global.nc.f32 	%f6, [%rd9+12];
	ld.global.nc.f32 	%f7, [%rd9+16];
	ld.global.nc.f32 	%f8, [%rd9+20];
	ld.global.nc.u32 	%r11, [%rd9+40];
	mul.wide.s32 	%rd10, %r3, 52;
	add.s64 	%rd11, %rd7, %rd10;
	ld.global.nc.f32 	%f9, [%rd11];
	ld.global.nc.f32 	%f10, [%rd11+4];
	ld.global.nc.f32 	%f11, [%rd11+8];
	ld.global.nc.f32 	%f12, [%rd11+12];
	ld.global.nc.f32 	%f13, [%rd11+16];
	ld.global.nc.f32 	%f14, [%rd11+20];
	ld.global.nc.u32 	%r12, [%rd11+40];
	sub.f32 	%f15, %f9, %f3;
	sub.f32 	%f16, %f10, %f4;
	sub.f32 	%f17, %f11, %f5;
	mul.f32 	%f18, %f16, %f16;
	fma.rn.f32 	%f19, %f15, %f15, %f18;
	fma.rn.f32 	%f20, %f17, %f17, %f19;
	add.f32 	%f21, %f20, 0f2EDBE6FF;
	sqrt.rn.f32 	%f22, %f21;
	mul.f32 	%f23, %f7, %f13;
	fma.rn.f32 	%f24, %f6, %f12, %f23;
	fma.rn.f32 	%f25, %f8, %f14, %f24;
	mul.f32 	%f26, %f7, %f7;
	fma.rn.f32 	%f27, %f6, %f6, %f26;
	fma.rn.f32 	%f28, %f8, %f8, %f27;
	add.f32 	%f29, %f28, 0f2EDBE6FF;
	sqrt.rn.f32 	%f30, %f29;
	mul.f32 	%f31, %f13, %f13;
	fma.rn.f32 	%f32, %f12, %f12, %f31;
	fma.rn.f32 	%f33, %f14, %f14, %f32;
	add.f32 	%f34, %f33, 0f2EDBE6FF;
	sqrt.rn.f32 	%f35, %f34;
	mul.f32 	%f36, %f30, %f35;
	div.rn.f32 	%f37, %f25, %f36;
	neg.f32 	%f38, %f22;
	div.rn.f32 	%f39, %f38, %f2;
	fma.rn.f32 	%f40, %f39, 0f3BBB989D, 0f3F000000;
	cvt.sat.f32.f32 	%f41, %f40;
	mov.f32 	%f42, 0f4B400001;
	mov.f32 	%f43, 0f437C0000;
	fma.rm.f32 	%f44, %f41, %f43, %f42;
	add.f32 	%f45, %f44, 0fCB40007F;
	neg.f32 	%f46, %f45;
	fma.rn.f32 	%f47, %f39, 0f3FB8AA3B, %f46;
	fma.rn.f32 	%f48, %f39, 0f32A57060, %f47;
	mov.b32 	%r13, %f44;
	shl.b32 	%r14, %r13, 23;
	mov.b32 	%f49, %r14;
	ex2.approx.ftz.f32 	%f50, %f48;
	mul.f32 	%f51, %f50, %f49;
	setp.eq.s32 	%p3, %r11, %r12;
	selp.f32 	%f52, 0f3F800000, 0f3F000000, %p3;
	mul.f32 	%f53, %f37, %f51;
	mul.f32 	%f1, %f52, %f53;
	mul.wide.s32 	%rd12, %r1, 4;
	add.s64 	%rd13, %rd1, %rd12;
	st.global.f32 	[%rd13], %f1;
	mad.lo.s32 	%r15, %r3, %r4, %r2;
	mul.wide.s32 	%rd14, %r15, 4;
	add.s64 	%rd15, %rd1, %rd14;
	st.global.f32 	[%rd15], %f1;
	setp.leu.f32 	%p4, %f1, 0f3F000000;
	@%p4 bra 	$L__BB8_5;
	cvta.to.global.u64 	%rd16, %rd3;
	atom.global.add.f32 	%f54, [%rd16], %f1;
$L__BB8_5:
	ret;

}
	// .globl	md_performance_metrics
.visible .entry md_performance_metrics(
	.param .u64 .ptr .align 1 md_performance_metrics_param_0,
	.param .u64 .ptr .align 1 md_performance_metrics_param_1,
	.param .u64 .ptr .align 1 md_performance_metrics_param_2,
	.param .u64 .ptr .align 1 md_performance_metrics_param_3,
	.param .u32 md_performance_metrics_param_4
)
{
	.reg .pred 	%p<2>;
	.reg .b32 	%r<5>;
	.reg .b32 	%f<9>;
	.reg .b64 	%rd<9>;

	ld.param.u64 	%rd1, [md_performance_metrics_param_0];
	ld.param.u64 	%rd2, [md_performance_metrics_param_1];
	ld.param.u64 	%rd3, [md_performance_metrics_param_2];
	ld.param.u64 	%rd4, [md_performance_metrics_param_3];
	mov.u32 	%r1, %tid.x;
	mov.u32 	%r2, %ctaid.x;
	or.b32  	%r3, %r1, %r2;
	setp.ne.s32 	%p1, %r3, 0;
	@%p1 bra 	$L__BB9_2;
	cvta.to.global.u64 	%rd5, %rd1;
	cvta.to.global.u64 	%rd6, %rd2;
	cvta.to.global.u64 	%rd7, %rd3;
	cvta.to.global.u64 	%rd8, %rd4;
	ld.global.nc.f32 	%f1, [%rd5];
	ld.global.nc.f32 	%f2, [%rd6];
	add.f32 	%f3, %f1, %f2;
	ld.global.nc.f32 	%f4, [%rd7];
	add.f32 	%f5, %f4, 0fC3960000;
	abs.f32 	%f6, %f5;
	div.rn.f32 	%f7, %f6, 0fC3960000;
	st.global.f32 	[%rd8], %f3;
	mov.b32 	%r4, 1065353216;
	st.global.u32 	[%rd8+4], %r4;
	add.f32 	%f8, %f7, 0f3F800000;
	st.global.f32 	[%rd8+8], %f8;
$L__BB9_2:
	ret;

}


// ===== COMPILED SASS (sm_100) =====

	.target	sm_100

	.elftype	@"ET_EXEC"


//--------------------- .note.nv.tkinfo           --------------------------
	.section	.note.nv.tkinfo,"",@"SHT_NOTE"
	.sectionflags	@"SHF_NOTE_NV_TKINFO"
	.tkinfo
        /*0018*/ 	.word	0x00000002
        /*0030*/ 	.string	""
        /*0030*/ 	.string	"ptxas"
        /*0030*/ 	.string	"Cuda compilation tools, release 13.0, V13.0.88"
        /*0030*/ 	.string	"Build cuda_13.0.r13.0/compiler.36424714_0"
        /*0030*/ 	.string	"-arch sm_100 -m 64 "



//--------------------- .note.nv.cuinfo           --------------------------
	.section	.note.nv.cuinfo,"",@"SHT_NOTE"
	.sectionflags	@"SHF_NOTE_NV_CUINFO"
        /*0018*/ 	.short	0x0002
        /*001a*/ 	.short	0x0064
        /*001c*/ 	.short	0x0082
	.zero		2


//--------------------- .nv.info                  --------------------------
	.section	.nv.info,"",@"SHT_CUDA_INFO"
	.align	4


	//----- nvinfo : EIATTR_REGCOUNT
	.align		4
        /*0000*/ 	.byte	0x04, 0x2f
        /*0002*/ 	.short	(.L_11 - .L_10)
	.align		4
.L_10:
        /*0004*/ 	.word	index@(calculate_forces_kernel)
        /*0008*/ 	.word	0x0000002e


	//----- nvinfo : EIATTR_FRAME_SIZE
	.align		4
.L_11:
        /*000c*/ 	.byte	0x04, 0x11
        /*000e*/ 	.short	(.L_13 - .L_12)
	.align		4
.L_12:
        /*0010*/ 	.word	index@($__internal_15_$__cuda_sm3x_div_rn_noftz_f32_slowpath)
        /*0014*/ 	.word	0x00000020


	//----- nvinfo : EIATTR_FRAME_SIZE
	.align		4
.L_13:
        /*0018*/ 	.byte	0x04, 0x11
        /*001a*/ 	.short	(.L_15 - .L_14)
	.align		4
.L_14:
        /*001c*/ 	.word	index@($__internal_14_$__cuda_sm20_sqrt_rn_f32_slowpath)
        /*0020*/ 	.word	0x00000020


	//----- nvinfo : EIATTR_FRAME_SIZE
	.align		4
.L_15:
        /*0024*/ 	.byte	0x04, 0x11
        /*0026*/ 	.short	(.L_17 - .L_16)
	.align		4
.L_16:
        /*0028*/ 	.word	index@($__internal_13_$__cuda_sm20_rcp_rn_f32_slowpath)
        /*002c*/ 	.word	0x00000020


	//----- nvinfo : EIATTR_FRAME_SIZE
	.align		4
.L_17:
        /*0030*/ 	.byte	0x04, 0x11
        /*0032*/ 	.short	(.L_19 - .L_18)
	.align		4
.L_18:
        /*0034*/ 	.word	index@($__internal_12_$__cuda_sm20_div_rn_f64_full)
        /*0038*/ 	.word	0x00000020


	//----- nvinfo : EIATTR_FRAME_SIZE
	.align		4
.L_19:
        /*003c*/ 	.byte	0x04, 0x11
        /*003e*/ 	.short	(.L_21 - .L_20)
	.align		4
.L_20:
        /*0040*/ 	.word	index@(calculate_forces_kernel)
        /*0044*/ 	.word	0x00000020


	//----- nvinfo : EIATTR_REGCOUNT
	.align		4
.L_21:
        /*0048*/ 	.byte	0x04, 0x2f
        /*004a*/ 	.short	(.L_23 - .L_22)
	.align		4
.L_22:
        /*004c*/ 	.word	index@(integrate_verlet_kernel)
        /*0050*/ 	.word	0x0000001c


	//----- nvinfo : EIATTR_FRAME_SIZE
	.align		4
.L_23:
        /*0054*/ 	.byte	0x04, 0x11
        /*0056*/ 	.short	(.L_25 - .L_24)
	.align		4
.L_24:
        /*0058*/ 	.word	index@($__internal_11_$__cuda_sm3x_div_rn_noftz_f32_slowpath)
        /*005c*/ 	.word	0x00000000


	//----- nvinfo : EIATTR_FRAME_SIZE
	.align		4
.L_25:
        /*0060*/ 	.byte	0x04, 0x11
        /*0062*/ 	.short	(.L_27 - .L_26)
	.align		4
.L_26:
        /*0064*/ 	.word	index@(integrate_verlet_kernel)
        /*0068*/ 	.word	0x00000000


	//----- nvinfo : EIATTR_REGCOUNT
	.align		4
.L_27:
        /*006c*/ 	.byte	0x04, 0x2f
        /*006e*/ 	.short	(.L_29 - .L_28)
	.align		4
.L_28:
        /*0070*/ 	.word	index@(complete_verlet_kernel)
        /*0074*/ 	.word	0x00000015


	//----- nvinfo : EIATTR_FRAME_SIZE
	.align		4
.L_29:
        /*0078*/ 	.byte	0x04, 0x11
        /*007a*/ 	.short	(.L_31 - .L_30)
	.align		4
.L_30:
        /*007c*/ 	.word	index@($__internal_10_$__cuda_sm3x_div_rn_noftz_f32_slowpath)
        /*0080*/ 	.word	0x00000000


	//----- nvinfo : EIATTR_FRAME_SIZE
	.align		4
.L_31:
        /*0084*/ 	.byte	0x04, 0x11
        /*0086*/ 	.short	(.L_33 - .L_32)
	.align		4
.L_32:
        /*0088*/ 	.word	index@(complete_verlet_kernel)
        /*008c*/ 	.word	0x00000000


	//----- nvinfo : EIATTR_REGCOUNT
	.align		4
.L_33:
        /*0090*/ 	.byte	0x04, 0x2f
        /*0092*/ 	.short	(.L_35 - .L_34)
	.align		4
.L_34:
        /*0094*/ 	.word	index@(langevin_thermostat_kernel)
        /*0098*/ 	.word	0x0000001f


	//----- nvinfo : EIATTR_FRAME_SIZE
	.align		4
.L_35:
        /*009c*/ 	.byte	0x04, 0x11
        /*009e*/ 	.short	(.L_37 - .L_36)
	.align		4
.L_36:
        /*00a0*/ 	.word	index@($__internal_9_$__cuda_sm3x_div_rn_noftz_f32_slowpath)
        /*00a4*/ 	.word	0x00000030


	//----- nvinfo : EIATTR_FRAME_SIZE
	.align		4
.L_37:
        /*00a8*/ 	.byte	0x04, 0x11
        /*00aa*/ 	.short	(.L_39 - .L_38)
	.align		4
.L_38:
        /*00ac*/ 	.word	index@($__internal_8_$__cuda_sm20_sqrt_rn_f32_slowpath)
        /*00b0*/ 	.word	0x00000030


	//----- nvinfo : EIATTR_FRAME_SIZE
	.align		4
.L_39:
        /*00b4*/ 	.byte	0x04, 0x11
        /*00b6*/ 	.short	(.L_41 - .L_40)
	.align		4
.L_40:
        /*00b8*/ 	.word	index@(langevin_thermostat_kernel)
        /*00bc*/ 	.word	0x00000030


	//----- nvinfo : EIATTR_REGCOUNT
	.align		4
.L_41:
        /*00c0*/ 	.byte	0x04, 0x2f
        /*00c2*/ 	.short	(.L_43 - .L_42)
	.align		4
.L_42:
        /*00c4*/ 	.word	index@(berendsen_thermostat_kernel)
        /*00c8*/ 	.word	0x00000011


	//----- nvinfo : EIATTR_FRAME_SIZE
	.align		4
.L_43:
        /*00cc*/ 	.byte	0x04, 0x11
        /*00ce*/ 	.short	(.L_45 - .L_44)
	.align		4
.L_44:
        /*00d0*/ 	.word	index@($__internal_7_$__cuda_sm3x_div_rn_noftz_f32_slowpath)
        /*00d4*/ 	.word	0x00000000


	//----- nvinfo : EIATTR_FRAME_SIZE
	.align		4
.L_45:
        /*00d8*/ 	.byte	0x04, 0x11
        /*00da*/ 	.short	(.L_47 - .L_46)
	.align		4
.L_46:
        /*00dc*/ 	.word	index@($__internal_6_$__cuda_sm20_sqrt_rn_f32_slowpath)
        /*00e0*/ 	.word	0x00000000


	//----- nvinfo : EIATTR_FRAME_SIZE
	.align		4
.L_47:
        /*00e4*/ 	.byte	0x04, 0x11
        /*00e6*/ 	.short	(.L_49 - .L_48)
	.align		4
.L_48:
        /*00e8*/ 	.word	index@(berendsen_thermostat_kernel)
        /*00ec*/ 	.word	0x00000000


	//----- nvinfo : EIATTR_REGCOUNT
	.align		4
.L_49:
        /*00f0*/ 	.byte	0x04, 0x2f
        /*00f2*/ 	.short	(.L_51 - .L_50)
	.align		4
.L_50:
        /*00f4*/ 	.word	index@(build_neighbor_list_kernel)
        /*00f8*/ 	.word	0x00000020


	//----- nvinfo : EIATTR_FRAME_SIZE
	.align		4
.L_51:
        /*00fc*/ 	.byte	0x04, 0x11
        /*00fe*/ 	.short	(.L_53 - .L_52)
	.align		4
.L_52:
        /*0100*/ 	.word	index@($__internal_5_$__cuda_sm3x_div_rn_noftz_f32_slowpath)
        /*0104*/ 	.word	0x00000000


	//----- nvinfo : EIATTR_FRAME_SIZE
	.align		4
.L_53:
        /*0108*/ 	.byte	0x04, 0x11
        /*010a*/ 	.short	(.L_55 - .L_54)
	.align		4
.L_54:
        /*010c*/ 	.word	index@(build_neighbor_list_kernel)
        /*0110*/ 	.word	0x00000000


	//----- nvinfo : EIATTR_REGCOUNT
	.align		4
.L_55:
        /*0114*/ 	.byte	0x04, 0x2f
        /*0116*/ 	.short	(.L_57 - .L_56)
	.align		4
.L_56:
        /*0118*/ 	.word	index@(compute_properties_kernel)
        /*011c*/ 	.word	0x00000013


	//----- nvinfo : EIATTR_FRAME_SIZE
	.align		4
.L_57:
        /*0120*/ 	.byte	0x04, 0x11
        /*0122*/ 	.short	(.L_59 - .L_58)
	.align		4
.L_58:
        /*0124*/ 	.word	index@(compute_properties_kernel)
        /*0128*/ 	.word	0x00000000


	//----- nvinfo : EIATTR_REGCOUNT
	.align		4
.L_59:
        /*012c*/ 	.byte	0x04, 0x2f
        /*012e*/ 	.short	(.L_61 - .L_60)
	.align		4
.L_60:
        /*0130*/ 	.word	index@(initialize_lattice_kernel)
        /*0134*/ 	.word	0x0000001f


	//----- nvinfo : EIATTR_FRAME_SIZE
	.align		4
.L_61:
        /*0138*/ 	.byte	0x04, 0x11
        /*013a*/ 	.short	(.L_63 - .L_62)
	.align		4
.L_62:
        /*013c*/ 	.word	index@($__internal_4_$__cuda_sm3x_div_rn_noftz_f32_slowpath)
        /*0140*/ 	.word	0x00000030


	//----- nvinfo : EIATTR_FRAME_SIZE
	.align		4
.L_63:
        /*0144*/ 	.byte	0x04, 0x11
        /*0146*/ 	.short	(.L_65 - .L_64)
	.align		4
.L_64:
        /*0148*/ 	.word	index@($__internal_3_$__cuda_sm20_sqrt_rn_f32_slowpath)
        /*014c*/ 	.word	0x00000030


	//----- nvinfo : EIATTR_FRAME_SIZE
	.align		4
.L_65:
        /*0150*/ 	.byte	0x04, 0x11
        /*0152*/ 	.short	(.L_67 - .L_66)
	.align		4
.L_66:
        /*0154*/ 	.word	index@(initialize_lattice_kernel)
        /*0158*/ 	.word	0x00000030


	//----- nvinfo : EIATTR_REGCOUNT
	.align		4
.L_67:
        /*015c*/ 	.byte	0x04, 0x2f
        /*015e*/ 	.short	(.L_69 - .L_68)
	.align		4
.L_68:
        /*0160*/ 	.word	index@(mec_coherence_kernel)
        /*0164*/ 	.word	0x00000018


	//----- nvinfo : EIATTR_FRAME_SIZE
	.align		4
.L_69:
        /*0168*/ 	.byte	0x04, 0x11
        /*016a*/ 	.short	(.L_71 - .L_70)
	.align		4
.L_70:
        /*016c*/ 	.word	index@($__internal_2_$__cuda_sm3x_div_rn_noftz_f32_slowpath)
        /*0170*/ 	.word	0x00000000


	//----- nvinfo : EIATTR_FRAME_SIZE
	.align		4
.L_71:
        /*0174*/ 	.byte	0x04, 0x11
        /*0176*/ 	.short	(.L_73 - .L_72)
	.align		4
.L_72:
        /*0178*/ 	.word	index@($__internal_1_$__cuda_sm20_sqrt_rn_f32_slowpath)
        /*017c*/ 	.word	0x00000000


	//----- nvinfo : EIATTR_FRAME_SIZE
	.align		4
.L_73:
        /*0180*/ 	.byte	0x04, 0x11
        /*0182*/ 	.short	(.L_75 - .L_74)
	.align		4
.L_74:
        /*0184*/ 	.word	index@(mec_coherence_kernel)
        /*0188*/ 	.word	0x00000000


	//----- nvinfo : EIATTR_REGCOUNT
	.align		4
.L_75:
        /*018c*/ 	.byte	0x04, 0x2f
        /*018e*/ 	.short	(.L_77 - .L_76)
	.align		4
.L_76:
        /*0190*/ 	.word	index@(md_performance_metrics)
        /*0194*/ 	.word	0x0000000d


	//----- nvinfo : EIATTR_FRAME_SIZE
	.align		4
.L_77:
        /*0198*/ 	.byte	0x04, 0x11
        /*019a*/ 	.short	(.L_79 - .L_78)
	.align		4
.L_78:
        /*019c*/ 	.word	index@($__internal_0_$__cuda_sm3x_div_rn_noftz_f32_slowpath)
        /*01a0*/ 	.word	0x00000000


	//----- nvinfo : EIATTR_FRAME_SIZE
	.align		4
.L_79:
        /*01a4*/ 	.byte	0x04, 0x11
        /*01a6*/ 	.short	(.L_81 - .L_80)
	.align		4
.L_80:
        /*01a8*/ 	.word	index@(md_performance_metrics)
        /*01ac*/ 	.word	0x00000000


	//----- nvinfo : EIATTR_MIN_STACK_SIZE
	.align		4
.L_81:
        /*01b0*/ 	.byte	0x04, 0x12
        /*01b2*/ 	.short	(.L_83 - .L_82)
	.align		4
.L_82:
        /*01b4*/ 	.word	index@(md_performance_metrics)
        /*01b8*/ 	.word	0x00000000


	//----- nvinfo : EIATTR_MIN_STACK_SIZE
	.align		4
.L_83:
        /*01bc*/ 	.byte	0x04, 0x12
        /*01be*/ 	.short	(.L_85 - .L_84)
	.align		4
.L_84:
        /*01c0*/ 	.word	index@(mec_coherence_kernel)
        /*01c4*/ 	.word	0x00000000


	//----- nvinfo : EIATTR_MIN_STACK_SIZE
	.align		4
.L_85:
        /*01c8*/ 	.byte	0x04, 0x12
        /*01ca*/ 	.short	(.L_87 - .L_86)
	.align		4
.L_86:
        /*01cc*/ 	.word	index@(initialize_lattice_kernel)
        /*01d0*/ 	.word	0x00000030


	//----- nvinfo : EIATTR_MIN_STACK_SIZE
	.align		4
.L_87:
        /*01d4*/ 	.byte	0x04, 0x12
        /*01d6*/ 	.short	(.L_89 - .L_88)
	.align		4
.L_88:
        /*01d8*/ 	.word	index@(compute_properties_kernel)
        /*01dc*/ 	.word	0x00000000


	//----- nvinfo : EIATTR_MIN_STACK_SIZE
	.align		4
.L_89:
        /*01e0*/ 	.byte	0x04, 0x12
        /*01e2*/ 	.short	(.L_91 - .L_90)
	.align		4
.L_90:
        /*01e4*/ 	.word	index@(build_neighbor_list_kernel)
        /*01e8*/ 	.word	0x00000000


	//----- nvinfo : EIATTR_MIN_STACK_SIZE
	.align		4
.L_91:
        /*01ec*/ 	.byte	0x04, 0x12
        /*01ee*/ 	.short	(.L_93 - .L_92)
	.align		4
.L_92:
        /*01f0*/ 	.word	index@(berendsen_thermostat_kernel)
        /*01f4*/ 	.word	0x00000000


	//----- nvinfo : EIATTR_MIN_STACK_SIZE
	.align		4
.L_93:
        /*01f8*/ 	.byte	0x04, 0x12
        /*01fa*/ 	.short	(.L_95 - .L_94)
	.align		4
.L_94:
        /*01fc*/ 	.word	index@(langevin_thermostat_kernel)
        /*0200*/ 	.word	0x00000030


	//----- nvinfo : EIATTR_MIN_STACK_SIZE
	.align		4
.L_95:
        /*0204*/ 	.byte	0x04, 0x12
        /*0206*/ 	.short	(.L_97 - .L_96)
	.align		4
.L_96:
        /*0208*/ 	.word	index@(complete_verlet_kernel)
        /*020c*/ 	.word	0x00000000


	//----- nvinfo : EIATTR_MIN_STACK_SIZE
	.align		4
.L_97:
        /*0210*/ 	.byte	0x04, 0x12
        /*0212*/ 	.short	(.L_99 - .L_98)
	.align		4
.L_98:
        /*0214*/ 	.word	index@(integrate_verlet_kernel)
        /*0218*/ 	.word	0x00000000


	//----- nvinfo : EIATTR_MIN_STACK_SIZE
	.align		4
.L_99:
        /*021c*/ 	.byte	0x04, 0x12
        /*021e*/ 	.short	(.L_101 - .L_100)
	.align		4
.L_100:
        /*0220*/ 	.word	index@(calculate_forces_kernel)
        /*0224*/ 	.word	0x00000020
.L_101:


//--------------------- .nv.compat                --------------------------
	.section	.nv.compat,"",@"SHT_CUDA_COMPAT_INFO"
	.align	4
        /*0000*/ 	.byte	0x02, 0x09, 0x00, 0x00, 0x02, 0x02, 0x01, 0x00, 0x02, 0x05, 0x05, 0x00, 0x03, 0x07, 0x01, 0x01
        /*0010*/ 	.byte	0x02, 0x03, 0x00, 0x00, 0x02, 0x06, 0x01, 0x00, 0x04, 0x0b, 0x08, 0x00, 0x01, 0x00, 0x00, 0x00
        /*0020*/ 	.byte	0x00, 0x00, 0x00, 0x00


//--------------------- .nv.info.md_performance_metrics --------------------------
	.section	.nv.info.md_performance_metrics,"",@"SHT_CUDA_INFO"
	.sectionflags	@""
	.align	4


	//----- nvinfo : EIATTR_CUDA_API_VERSION
	.align		4
        /*0000*/ 	.byte	0x04, 0x37
        /*0002*/ 	.short	(.L_103 - .L_102)
.L_102:
        /*0004*/ 	.word	0x00000082


	//----- nvinfo : EIATTR_KPARAM_INFO
	.align		4
.L_103:
        /*0008*/ 	.byte	0x04, 0x17
        /*000a*/ 	.short	(.L_105 - .L_104)
.L_104:
        /*000c*/ 	.word	0x00000000
        /*0010*/ 	.short	0x0004
        /*0012*/ 	.short	0x0020
        /*0014*/ 	.byte	0x00, 0xf0, 0x11, 0x00


	//----- nvinfo : EIATTR_KPARAM_INFO
	.align		4
.L_105:
        /*0018*/ 	.byte	0x04, 0x17
        /*001a*/ 	.short	(.L_107 - .L_106)
.L_106:
        /*001c*/ 	.word	0x00000000
        /*0020*/ 	.short	0x0003
        /*0022*/ 	.short	0x0018
        /*0024*/ 	.byte	0x00, 0xf5, 0x21, 0x00


	//----- nvinfo : EIATTR_KPARAM_INFO
	.align		4
.L_107:
        /*0028*/ 	.byte	0x04, 0x17
        /*002a*/ 	.short	(.L_109 - .L_108)
.L_108:
        /*002c*/ 	.word	0x00000000
        /*0030*/ 	.short	0x0002
        /*0032*/ 	.short	0x0010
        /*0034*/ 	.byte	0x00, 0xf5, 0x21, 0x00


	//----- nvinfo : EIATTR_KPARAM_INFO
	.align		4
.L_109:
        /*0038*/ 	.byte	0x04, 0x17
        /*003a*/ 	.short	(.L_111 - .L_110)
.L_110:
        /*003c*/ 	.word	0x00000000
        /*0040*/ 	.short	0x0001
        /*0042*/ 	.short	0x0008
        /*0044*/ 	.byte	0x00, 0xf5, 0x21, 0x00


	//----- nvinfo : EIATTR_KPARAM_INFO
	.align		4
.L_111:
        /*0048*/ 	.byte	0x04, 0x17
        /*004a*/ 	.short	(.L_113 - .L_112)
.L_112:
        /*004c*/ 	.word	0x00000000
        /*0050*/ 	.short	0x0000
        /*0052*/ 	.short	0x0000
        /*0054*/ 	.byte	0x00, 0xf5, 0x21, 0x00


	//----- nvinfo : EIATTR_SPARSE_MMA_MASK
	.align		4
.L_113:
        /*0058*/ 	.byte	0x03, 0x50
        /*005a*/ 	.short	0x0000


	//----- nvinfo : EIATTR_MAXREG_COUNT
	.align		4
        /*005c*/ 	.byte	0x03, 0x1b
        /*005e*/ 	.short	0x00ff


	//----- nvinfo : EIATTR_MERCURY_ISA_VERSION
	.align		4
        /*0060*/ 	.byte	0x03, 0x5f
        /*0062*/ 	.short	0x0101


	//----- nvinfo : EIATTR_VRC_CTA_INIT_COUNT
	.align		4
        /*0064*/ 	.byte	0x02, 0x4a
	.zero		1
	.zero		1


	//----- nvinfo : EIATTR_EXIT_INSTR_OFFSETS
	.align		4
        /*0068*/ 	.byte	0x04, 0x1c
        /*006a*/ 	.short	(.L_115 - .L_114)


	//   ....[0]....
.L_114:
        /*006c*/ 	.word	0x00000040


	//   ....[1]....
        /*0070*/ 	.word	0x00000210


	//----- nvinfo : EIATTR_CRS_STACK_SIZE
	.align		4
.L_115:
        /*0074*/ 	.byte	0x04, 0x1e
        /*0076*/ 	.short	(.L_117 - .L_116)
.L_116:
        /*0078*/ 	.word	0x00000000


	//----- nvinfo : EIATTR_CBANK_PARAM_SIZE
	.align		4
.L_117:
        /*007c*/ 	.byte	0x03, 0x19
        /*007e*/ 	.short	0x0024


	//----- nvinfo : EIATTR_PARAM_CBANK
	.align		4
        /*0080*/ 	.byte	0x04, 0x0a
        /*0082*/ 	.short	(.L_119 - .L_118)
	.align		4
.L_118:
        /*0084*/ 	.word	index@(.nv.constant0.md_performance_metrics)
        /*0088*/ 	.short	0x0380
        /*008a*/ 	.short	0x0024


	//----- nvinfo : EIATTR_SW_WAR
	.align		4
.L_119:
        /*008c*/ 	.byte	0x04, 0x36
        /*008e*/ 	.short	(.L_121 - .L_120)
.L_120:
        /*0090*/ 	.word	0x00000008
.L_121:


//--------------------- .nv.info.mec_coherence_kernel --------------------------
	.section	.nv.info.mec_coherence_kernel,"",@"SHT_CUDA_INFO"
	.sectionflags	@""
	.align	4


	//----- nvinfo : EIATTR_CUDA_API_VERSION
	.align		4
        /*0000*/ 	.byte	0x04, 0x37
        /*0002*/ 	.short	(.L_123 - .L_122)
.L_122:
        /*0004*/ 	.word	0x00000082


	//----- nvinfo : EIATTR_KPARAM_INFO
	.align		4
.L_123:
        /*0008*/ 	.byte	0x04, 0x17
        /*000a*/ 	.short	(.L_125 - .L_124)
.L_124:
        /*000c*/ 	.word	0x00000000
        /*0010*/ 	.short	0x0004
        /*0012*/ 	.short	0x001c
        /*0014*/ 	.byte	0x00, 0xf0, 0x11, 0x00


	//----- nvinfo : EIATTR_KPARAM_INFO
	.align		4
.L_125:
        /*0018*/ 	.byte	0x04, 0x17
        /*001a*/ 	.short	(.L_127 - .L_126)
.L_126:
        /*001c*/ 	.word	0x00000000
        /*0020*/ 	.short	0x0003
        /*0022*/ 	.short	0x0018
        /*0024*/ 	.byte	0x00, 0xf0, 0x11, 0x00


	//----- nvinfo : EIATTR_KPARAM_INFO
	.align		4
.L_127:
        /*0028*/ 	.byte	0x04, 0x17
        /*002a*/ 	.short	(.L_129 - .L_128)
.L_128:
        /*002c*/ 	.word	0x00000000
        /*0030*/ 	.short	0x0002
        /*0032*/ 	.short	0x0010
        /*0034*/ 	.byte	0x00, 0xf5, 0x21, 0x00


	//----- nvinfo : EIATTR_KPARAM_INFO
	.align		4
.L_129:
        /*0038*/ 	.byte	0x04, 0x17
        /*003a*/ 	.short	(.L_131 - .L_130)
.L_130:
        /*003c*/ 	.word	0x00000000
        /*0040*/ 	.short	0x0001
        /*0042*/ 	.short	0x0008
        /*0044*/ 	.byte	0x00, 0xf5, 0x21, 0x00


	//----- nvinfo : EIATTR_KPARAM_INFO
	.align		4
.L_131:
        /*0048*/ 	.byte	0x04, 0x17
        /*004a*/ 	.short	(.L_133 - .L_132)
.L_132:
        /*004c*/ 	.word	0x00000000
        /*0050*/ 	.short	0x0000
        /*0052*/ 	.short	0x0000
        /*0054*/ 	.byte	0x00, 0xf5, 0x21, 0x00


	//----- nvinfo : EIATTR_SPARSE_MMA_MASK
	.align		4
.L_133:
        /*0058*/ 	.byte	0x03, 0x50
        /*005a*/ 	.short	0x0000


	//----- nvinfo : EIATTR_MAXREG_COUNT
	.align		4
        /*005c*/ 	.byte	0x03, 0x1b
        /*005e*/ 	.short	0x00ff


	//----- nvinfo : EIATTR_MERCURY_ISA_VERSION
	.align		4
        /*0060*/ 	.byte	0x03, 0x5f
        /*0062*/ 	.short	0x0101


	//----- nvinfo : EIATTR_VRC_CTA_INIT_COUNT
	.align		4
        /*0064*/ 	.byte	0x02, 0x4a
	.zero		1
	.zero		1


	//----- nvinfo : EIATTR_EXIT_INSTR_OFFSETS
	.align		4
        /*0068*/ 	.byte	0x04, 0x1c
        /*006a*/ 	.short	(.L_135 - .L_134)


	//   ....[0]....
.L_134:
        /*006c*/ 	.word	0x00000080


	//   ....[1]....
        /*0070*/ 	.word	0x00000270


	//   ....[2]....
        /*0074*/ 	.word	0x00000ae0


	//   ....[3]....
        /*0078*/ 	.word	0x00000b10


	//----- nvinfo : EIATTR_CRS_STACK_SIZE
	.align		4
.L_135:
        /*007c*/ 	.byte	0x04, 0x1e
        /*007e*/ 	.short	(.L_137 - .L_136)
.L_136:
        /*0080*/ 	.word	0x00000000


	//----- nvinfo : EIATTR_CBANK_PARAM_SIZE
	.align		4
.L_137:
        /*0084*/ 	.byte	0x03, 0x19
        /*0086*/ 	.short	0x0020


	//----- nvinfo : EIATTR_PARAM_CBANK
	.align		4
        /*0088*/ 	.byte	0x04, 0x0a
        /*008a*/ 	.short	(.L_139 - .L_138)
	.align		4
.L_138:
        /*008c*/ 	.word	index@(.nv.constant0.mec_coherence_kernel)
        /*0090*/ 	.short	0x0380
        /*0092*/ 	.short	0x0020


	//----- nvinfo : EIATTR_SW_WAR
	.align		4
.L_139:
        /*0094*/ 	.byte	0x04, 0x36
        /*0096*/ 	.short	(.L_141 - .L_140)
.L_140:
        /*0098*/ 	.word	0x00000008
.L_141:


//--------------------- .nv.info.initialize_lattice_kernel --------------------------
	.section	.nv.info.initialize_lattice_kernel,"",@"SHT_CUDA_INFO"
	.sectionflags	@""
	.align	4


	//----- nvinfo : EIATTR_CUDA_API_VERSION
	.align		4
        /*0000*/ 	.byte	0x04, 0x37
        /*0002*/ 	.short	(.L_143 - .L_142)
.L_142:
        /*0004*/ 	.word	0x00000082


	//----- nvinfo : EIATTR_KPARAM_INFO
	.align		4
.L_143:
        /*0008*/ 	.byte	0x04, 0x17
        /*000a*/ 	.short	(.L_145 - .L_144)
.L_144:
        /*000c*/ 	.word	0x00000000
        /*0010*/ 	.short	0x0004
        /*0012*/ 	.short	0x0018
        /*0014*/ 	.byte	0x00, 0xf0, 0x21, 0x00


	//----- nvinfo : EIATTR_KPARAM_INFO
	.align		4
.L_145:
        /*0018*/ 	.byte	0x04, 0x17
        /*001a*/ 	.short	(.L_147 - .L_146)
.L_146:
        /*001c*/ 	.word	0x00000000
        /*0020*/ 	.short	0x0003
        /*0022*/ 	.short	0x0010
        /*0024*/ 	.byte	0x00, 0xf0, 0x11, 0x00


	//----- nvinfo : EIATTR_KPARAM_INFO
	.align		4
.L_147:
        /*0028*/ 	.byte	0x04, 0x17
        /*002a*/ 	.short	(.L_149 - .L_148)
.L_148:
        /*002c*/ 	.word	0x00000000
        /*0030*/ 	.short	0x0002
        /*0032*/ 	.short	0x000c
        /*0034*/ 	.byte	0x00, 0xf0, 0x11, 0x00


	//----- nvinfo : EIATTR_KPARAM_INFO
	.align		4
.L_149:
        /*0038*/ 	.byte	0x04, 0x17
        /*003a*/ 	.short	(.L_151 - .L_150)
.L_150:
        /*003c*/ 	.word	0x00000000
        /*0040*/ 	.short	0x0001
        /*0042*/ 	.short	0x0008
        /*0044*/ 	.byte	0x00, 0xf0, 0x11, 0x00


	//----- nvinfo : EIATTR_KPARAM_INFO
	.align		4
.L_151:
        /*0048*/ 	.byte	0x04, 0x17
        /*004a*/ 	.short	(.L_153 - .L_152)
.L_152:
        /*004c*/ 	.word	0x00000000
        /*0050*/ 	.short	0x0000
        /*0052*/ 	.short	0x0000
        /*0054*/ 	.byte	0x00, 0xf5, 0x21, 0x00


	//----- nvinfo : EIATTR_SPARSE_MMA_MASK
	.align		4
.L_153:
        /*0058*/ 	.byte	0x03, 0x50
        /*005a*/ 	.short	0x0000


	//----- nvinfo : EIATTR_MAXREG_COUNT
	.align		4
        /*005c*/ 	.byte	0x03, 0x1b
        /*005e*/ 	.short	0x00ff


	//----- nvinfo : EIATTR_MERCURY_ISA_VERSION
	.align		4
        /*0060*/ 	.byte	0x03, 0x5f
        /*0062*/ 	.short	0x0101


	//----- nvinfo : EIATTR_VRC_CTA_INIT_COUNT
	.align		4
        /*0064*/ 	.byte	0x02, 0x4a
	.zero		1
	.zero		1


	//----- nvinfo : EIATTR_EXIT_INSTR_OFFSETS
	.align		4
        /*0068*/ 	.byte	0x04, 0x1c
        /*006a*/ 	.short	(.L_155 - .L_154)


	//   ....[0]....
.L_154:
        /*006c*/ 	.word	0x000000a0


	//   ....[1]....
        /*0070*/ 	.word	0x000038c0


	//----- nvinfo : EIATTR_CRS_STACK_SIZE
	.align		4
.L_155:
        /*0074*/ 	.byte	0x04, 0x1e
        /*0076*/ 	.short	(.L_157 - .L_156)
.L_156:
        /*0078*/ 	.word	0x00000000


	//----- nvinfo : EIATTR_CBANK_PARAM_SIZE
	.align		4
.L_157:
        /*007c*/ 	.byte	0x03, 0x19
        /*007e*/ 	.short	0x0020


	//----- nvinfo : EIATTR_PARAM_CBANK
	.align		4
        /*0080*/ 	.byte	0x04, 0x0a
        /*0082*/ 	.short	(.L_159 - .L_158)
	.align		4
.L_158:
        /*0084*/ 	.word	index@(.nv.constant0.initialize_lattice_kernel)
        /*0088*/ 	.short	0x0380
        /*008a*/ 	.short	0x0020


	//----- nvinfo : EIATTR_SW_WAR
	.align		4
.L_159:
        /*008c*/ 	.byte	0x04, 0x36
        /*008e*/ 	.short	(.L_161 - .L_160)
.L_160:
        /*0090*/ 	.word	0x00000008
.L_161:


//--------------------- .nv.info.compute_properties_kernel --------------------------
	.section	.nv.info.compute_properties_kernel,"",@"SHT_CUDA_INFO"
	.sectionflags	@""
	.align	4


	//----- nvinfo : EIATTR_CUDA_API_VERSION
	.align		4
        /*0000*/ 	.byte	0x04, 0x37
        /*0002*/ 	.short	(.L_163 - .L_162)
.L_162:
        /*0004*/ 	.word	0x00000082


	//----- nvinfo : EIATTR_KPARAM_INFO
	.align		4
.L_163:
        /*0008*/ 	.byte	0x04, 0x17
        /*000a*/ 	.short	(.L_165 - .L_164)
.L_164:
        /*000c*/ 	.word	0x00000000
        /*0010*/ 	.short	0x0007
        /*0012*/ 	.short	0x0030
        /*0014*/ 	.byte	0x00, 0xf0, 0x11, 0x00


	//----- nvinfo : EIATTR_KPARAM_INFO
	.align		4
.L_165:
        /*0018*/ 	.byte	0x04, 0x17
        /*001a*/ 	.short	(.L_167 - .L_166)
.L_166:
        /*001c*/ 	.word	0x00000000
        /*0020*/ 	.short	0x0006
        /*0022*/ 	.short	0x002c
        /*0024*/ 	.byte	0x00, 0xf0, 0x11, 0x00


	//----- nvinfo : EIATTR_KPARAM_INFO
	.align		4
.L_167:
        /*0028*/ 	.byte	0x04, 0x17
        /*002a*/ 	.short	(.L_169 - .L_168)
.L_168:
        /*002c*/ 	.word	0x00000000
        /*0030*/ 	.short	0x0005
        /*0032*/ 	.short	0x0028
        /*0034*/ 	.byte	0x00, 0xf0, 0x11, 0x00


	//----- nvinfo : EIATTR_KPARAM_INFO
	.align		4
.L_169:
        /*0038*/ 	.byte	0x04, 0x17
        /*003a*/ 	.short	(.L_171 - .L_170)
.L_170:
        /*003c*/ 	.word	0x00000000
        /*0040*/ 	.short	0x0004
        /*0042*/ 	.short	0x0020
        /*0044*/ 	.byte	0x00, 0xf5, 0x21, 0x00


	//----- nvinfo : EIATTR_KPARAM_INFO
	.align		4
.L_171:
        /*0048*/ 	.byte	0x04, 0x17
        /*004a*/ 	.short	(.L_173 - .L_172)
.L_172:
        /*004c*/ 	.word	0x00000000
        /*0050*/ 	.short	0x0003
        /*0052*/ 	.short	0x0018
        /*0054*/ 	.byte	0x00, 0xf5, 0x21, 0x00


	//----- nvinfo : EIATTR_KPARAM_INFO
	.align		4
.L_173:
        /*0058*/ 	.byte	0x04, 0x17
        /*005a*/ 	.short	(.L_175 - .L_174)
.L_174:
        /*005c*/ 	.word	0x00000000
        /*0060*/ 	.short	0x0002
        /*0062*/ 	.short	0x0010
        /*0064*/ 	.byte	0x00, 0xf5, 0x21, 0x00


	//----- nvinfo : EIATTR_KPARAM_INFO
	.align		4
.L_175:
        /*0068*/ 	.byte	0x04, 0x17
        /*006a*/ 	.short	(.L_177 - .L_176)
.L_176:
        /*006c*/ 	.word	0x00000000
        /*0070*/ 	.short	0x0001
        /*0072*/ 	.short	0x0008
        /*0074*/ 	.byte	0x00, 0xf5, 0x21, 0x00


	//----- nvinfo : EIATTR_KPARAM_INFO
	.align		4
.L_177:
        /*0078*/ 	.byte	0x04, 0x17
        /*007a*/ 	.short	(.L_179 - .L_178)
.L_178:
        /*007c*/ 	.word	0x00000000
        /*0080*/ 	.short	0x0000
        /*0082*/ 	.short	0x0000
        /*0084*/ 	.byte	0x00, 0xf5, 0x21, 0x00


	//----- nvinfo : EIATTR_SPARSE_MMA_MASK
	.align		4
.L_179:
        /*0088*/ 	.byte	0x03, 0x50
        /*008a*/ 	.short	0x0000


	//----- nvinfo : EIATTR_MAXREG_COUNT
	.align		4
        /*008c*/ 	.byte	0x03, 0x1b
        /*008e*/ 	.short	0x00ff


	//----- nvinfo : EIATTR_NUM_BARRIERS
	.align		4
        /*0090*/ 	.byte	0x02, 0x4c
        /*0092*/ 	.byte	0x01
	.zero		1


	//----- nvinfo : EIATTR_MERCURY_ISA_VERSION
	.align		4
        /*0094*/ 	.byte	0x03, 0x5f
        /*0096*/ 	.short	0x0101


	//----- nvinfo : EIATTR_VRC_CTA_INIT_COUNT
	.align		4
        /*0098*/ 	.byte	0x02, 0x4a
	.zero		1
	.zero		1


	//----- nvinfo : EIATTR_EXIT_INSTR_OFFSETS
	.align		4
        /*009c*/ 	.byte	0x04, 0x1c
        /*009e*/ 	.short	(.L_181 - .L_180)


	//   ....[0]....
.L_180:
        /*00a0*/ 	.word	0x000006b0


	//   ....[1]....
        /*00a4*/ 	.word	0x000007a0


	//----- nvinfo : EIATTR_CRS_STACK_SIZE
	.align		4
.L_181:
        /*00a8*/ 	.byte	0x04, 0x1e
        /*00aa*/ 	.short	(.L_183 - .L_182)
.L_182:
        /*00ac*/ 	.word	0x00000000


	//----- nvinfo : EIATTR_CBANK_PARAM_SIZE
	.align		4
.L_183:
        /*00b0*/ 	.byte	0x03, 0x19
        /*00b2*/ 	.short	0x0034


	//----- nvinfo : EIATTR_PARAM_CBANK
	.align		4
        /*00b4*/ 	.byte	0x04, 0x0a
        /*00b6*/ 	.short	(.L_185 - .L_184)
	.align		4
.L_184:
        /*00b8*/ 	.word	index@(.nv.constant0.compute_properties_kernel)
        /*00bc*/ 	.short	0x0380
        /*00be*/ 	.short	0x0034


	//----- nvinfo : EIATTR_SW_WAR
	.align		4
.L_185:
        /*00c0*/ 	.byte	0x04, 0x36
        /*00c2*/ 	.short	(.L_187 - .L_186)
.L_186:
        /*00c4*/ 	.word	0x00000008
.L_187:


//--------------------- .nv.info.build_neighbor_list_kernel --------------------------
	.section	.nv.info.build_neighbor_list_kernel,"",@"SHT_CUDA_INFO"
	.sectionflags	@""
	.align	4


	//----- nvinfo : EIATTR_CUDA_API_VERSION
	.align		4
        /*0000*/ 	.byte	0x04, 0x37
        /*0002*/ 	.short	(.L_189 - .L_188)
.L_188:
        /*0004*/ 	.word	0x00000082


	//----- nvinfo : EIATTR_KPARAM_INFO
	.align		4
.L_189:
        /*0008*/ 	.byte	0x04, 0x17
        /*000a*/ 	.short	(.L_191 - .L_190)
.L_190:
        /*000c*/ 	.word	0x00000000
        /*0010*/ 	.short	0x0006
        /*0012*/ 	.short	0x0030
        /*0014*/ 	.byte	0x00, 0xf0, 0xc1, 0x00


	//----- nvinfo : EIATTR_KPARAM_INFO
	.align		4
.L_191:
        /*0018*/ 	.byte	0x04, 0x17
        /*001a*/ 	.short	(.L_193 - .L_192)
.L_192:
        /*001c*/ 	.word	0x00000000
        /*0020*/ 	.short	0x0005
        /*0022*/ 	.short	0x0028
        /*0024*/ 	.byte	0x00, 0xf0, 0x11, 0x00


	//----- nvinfo : EIATTR_KPARAM_INFO
	.align		4
.L_193:
        /*0028*/ 	.byte	0x04, 0x17
        /*002a*/ 	.short	(.L_195 - .L_194)
.L_194:
        /*002c*/ 	.word	0x00000000
        /*0030*/ 	.short	0x0004
        /*0032*/ 	.short	0x0020
        /*0034*/ 	.byte	0x00, 0xf5, 0x21, 0x00


	//----- nvinfo : EIATTR_KPARAM_INFO
	.align		4
.L_195:
        /*0038*/ 	.byte	0x04, 0x17
        /*003a*/ 	.short	(.L_197 - .L_196)
.L_196:
        /*003c*/ 	.word	0x00000000
        /*0040*/ 	.short	0x0003
        /*0042*/ 	.short	0x0018
        /*0044*/ 	.byte	0x00, 0xf5, 0x21, 0x00


	//----- nvinfo : EIATTR_KPARAM_INFO
	.align		4
.L_197:
        /*0048*/ 	.byte	0x04, 0x17
        /*004a*/ 	.short	(.L_199 - .L_198)
.L_198:
        /*004c*/ 	.word	0x00000000
        /*0050*/ 	.short	0x0002
        /*0052*/ 	.short	0x0010
        /*0054*/ 	.byte	0x00, 0xf5, 0x21, 0x00


	//----- nvinfo : EIATTR_KPARAM_INFO
	.align		4
.L_199:
        /*0058*/ 	.byte	0x04, 0x17
        /*005a*/ 	.short	(.L_201 - .L_200)
.L_200:
        /*005c*/ 	.word	0x00000000
        /*0060*/ 	.short	0x0001
        /*0062*/ 	.short	0x0008
        /*0064*/ 	.byte	0x00, 0xf5, 0x21, 0x00


	//----- nvinfo : EIATTR_KPARAM_INFO
	.align		4
.L_201:
        /*0068*/ 	.byte	0x04, 0x17
        /*006a*/ 	.short	(.L_203 - .L_202)
.L_202:
        /*006c*/ 	.word	0x00000000
        /*0070*/ 	.short	0x0000
        /*0072*/ 	.short	0x0000
        /*0074*/ 	.byte	0x00, 0xf5, 0x21, 0x00


	//----- nvinfo : EIATTR_SPARSE_MMA_MASK
	.align		4
.L_203:
        /*0078*/ 	.byte	0x03, 0x50
        /*007a*/ 	.short	0x0000


	//----- nvinfo : EIATTR_MAXREG_COUNT
	.align		4
        /*007c*/ 	.byte	0x03, 0x1b
        /*007e*/ 	.short	0x00ff


	//----- nvinfo : EIATTR_MERCURY_ISA_VERSION
	.align		4
        /*0080*/ 	.byte	0x03, 0x5f
        /*0082*/ 	.short	0x0101


	//----- nvinfo : EIATTR_VRC_CTA_INIT_COUNT
	.align		4
        /*0084*/ 	.byte	0x02, 0x4a
	.zero		1
	.zero		1


	//----- nvinfo : EIATTR_EXIT_INSTR_OFFSETS
	.align		4
        /*0088*/ 	.byte	0x04, 0x1c
        /*008a*/ 	.short	(.L_205 - .L_204)


	//   ....[0]....
.L_204:
        /*008c*/ 	.word	0x00000070


	//   ....[1]....
        /*0090*/ 	.word	0x00001c00


	//----- nvinfo : EIATTR_CRS_STACK_SIZE
	.align		4
.L_205:
        /*0094*/ 	.byte	0x04, 0x1e
        /*0096*/ 	.short	(.L_207 - .L_206)
.L_206:
        /*0098*/ 	.word	0x00000000


	//----- nvinfo : EIATTR_CBANK_PARAM_SIZE
	.align		4
.L_207:
        /*009c*/ 	.byte	0x03, 0x19
        /*009e*/ 	.short	0x0060


	//----- nvinfo : EIATTR_PARAM_CBANK
	.align		4
        /*00a0*/ 	.byte	0x04, 0x0a
        /*00a2*/ 	.short	(.L_209 - .L_208)
	.align		4
.L_208:
        /*00a4*/ 	.word	index@(.nv.constant0.build_neighbor_list_kernel)
        /*00a8*/ 	.short	0x0380
        /*00aa*/ 	.short	0x0060


	//----- nvinfo : EIATTR_SW_WAR
	.align		4
.L_209:
        /*00ac*/ 	.byte	0x04, 0x36
        /*00ae*/ 	.short	(.L_211 - .L_210)
.L_210:
        /*00b0*/ 	.word	0x00000008
.L_211:


//--------------------- .nv.info.berendsen_thermostat_kernel --------------------------
	.section	.nv.info.berendsen_thermostat_kernel,"",@"SHT_CUDA_INFO"
	.sectionflags	@""
	.align	4


	//----- nvinfo : EIATTR_CUDA_API_VERSION
	.align		4
        /*0000*/ 	.byte	0x04, 0x37
        /*0002*/ 	.short	(.L_213 - .L_212)
.L_212:
        /*0004*/ 	.word	0x00000082


	//----- nvinfo : EIATTR_KPARAM_INFO
	.align		4
.L_213:
        /*0008*/ 	.byte	0x04, 0x17
        /*000a*/ 	.short	(.L_215 - .L_214)
.L_214:
        /*000c*/ 	.word	0x00000000
        /*0010*/ 	.short	0x0005
        /*0012*/ 	.short	0x0018
        /*0014*/ 	.byte	0x00, 0xf0, 0x11, 0x00


	//----- nvinfo : EIATTR_KPARAM_INFO
	.align		4
.L_215:
        /*0018*/ 	.byte	0x04, 0x17
        /*001a*/ 	.short	(.L_217 - .L_216)
.L_216:
        /*001c*/ 	.word	0x00000000
        /*0020*/ 	.short	0x0004
        /*0022*/ 	.short	0x0014
        /*0024*/ 	.byte	0x00, 0xf0, 0x11, 0x00


	//----- nvinfo : EIATTR_KPARAM_INFO
	.align		4
.L_217:
        /*0028*/ 	.byte	0x04, 0x17
        /*002a*/ 	.short	(.L_219 - .L_218)
.L_218:
        /*002c*/ 	.word	0x00000000
        /*0030*/ 	.short	0x0003
        /*0032*/ 	.short	0x0010
        /*0034*/ 	.byte	0x00, 0xf0, 0x11, 0x00


	//----- nvinfo : EIATTR_KPARAM_INFO
	.align		4
.L_219:
        /*0038*/ 	.byte	0x04, 0x17
        /*003a*/ 	.short	(.L_221 - .L_220)
.L_220:
        /*003c*/ 	.word	0x00000000
        /*0040*/ 	.short	0x0002
        /*0042*/ 	.short	0x000c
        /*0044*/ 	.byte	0x00, 0xf0, 0x11, 0x00


	//----- nvinfo : EIATTR_KPARAM_INFO
	.align		4
.L_221:
        /*0048*/ 	.byte	0x04, 0x17
        /*004a*/ 	.short	(.L_223 - .L_222)
.L_222:
        /*004c*/ 	.word	0x00000000
        /*0050*/ 	.short	0x0001
        /*0052*/ 	.short	0x0008
        /*0054*/ 	.byte	0x00, 0xf0, 0x11, 0x00


	//----- nvinfo : EIATTR_KPARAM_INFO
	.align		4
.L_223:
        /*0058*/ 	.byte	0x04, 0x17
        /*005a*/ 	.short	(.L_225 - .L_224)
.L_224:
        /*005c*/ 	.word	0x00000000
        /*0060*/ 	.short	0x0000
        /*0062*/ 	.short	0x0000
        /*0064*/ 	.byte	0x00, 0xf5, 0x21, 0x00


	//----- nvinfo : EIATTR_SPARSE_MMA_MASK
	.align		4
.L_225:
        /*0068*/ 	.byte	0x03, 0x50
        /*006a*/ 	.short	0x0000


	//----- nvinfo : EIATTR_MAXREG_COUNT
	.align		4
        /*006c*/ 	.byte	0x03, 0x1b
        /*006e*/ 	.short	0x00ff


	//----- nvinfo : EIATTR_MERCURY_ISA_VERSION
	.align		4
        /*0070*/ 	.byte	0x03, 0x5f
        /*0072*/ 	.short	0x0101


	//----- nvinfo : EIATTR_VRC_CTA_INIT_COUNT
	.align		4
        /*0074*/ 	.byte	0x02, 0x4a
	.zero		1
	.zero		1


	//----- nvinfo : EIATTR_EXIT_INSTR_OFFSETS
	.align		4
        /*0078*/ 	.byte	0x04, 0x1c
        /*007a*/ 	.short	(.L_227 - .L_226)


	//   ....[0]....
.L_226:
        /*007c*/ 	.word	0x00000070


	//   ....[1]....
        /*0080*/ 	.word	0x000003d0


	//----- nvinfo : EIATTR_CRS_STACK_SIZE
	.align		4
.L_227:
        /*0084*/ 	.byte	0x04, 0x1e
        /*0086*/ 	.short	(.L_229 - .L_228)
.L_228:
        /*0088*/ 	.word	0x00000000


	//----- nvinfo : EIATTR_CBANK_PARAM_SIZE
	.align		4
.L_229:
        /*008c*/ 	.byte	0x03, 0x19
        /*008e*/ 	.short	0x001c


	//----- nvinfo : EIATTR_PARAM_CBANK
	.align		4
        /*0090*/ 	.byte	0x04, 0x0a
        /*0092*/ 	.short	(.L_231 - .L_230)
	.align		4
.L_230:
        /*0094*/ 	.word	index@(.nv.constant0.berendsen_thermostat_kernel)
        /*0098*/ 	.short	0x0380
        /*009a*/ 	.short	0x001c


	//----- nvinfo : EIATTR_SW_WAR
	.align		4
.L_231:
        /*009c*/ 	.byte	0x04, 0x36
        /*009e*/ 	.short	(.L_233 - .L_232)
.L_232:
        /*00a0*/ 	.word	0x00000008
.L_233:


//--------------------- .nv.info.langevin_thermostat_kernel --------------------------
	.section	.nv.info.langevin_thermostat_kernel,"",@"SHT_CUDA_INFO"
	.sectionflags	@""
	.align	4


	//----- nvinfo : EIATTR_CUDA_API_VERSION
	.align		4
        /*0000*/ 	.byte	0x04, 0x37
        /*0002*/ 	.short	(.L_235 - .L_234)
.L_234:
        /*0004*/ 	.word	0x00000082


	//----- nvinfo : EIATTR_KPARAM_INFO
	.align		4
.L_235:
        /*0008*/ 	.byte	0x04, 0x17
        /*000a*/ 	.short	(.L_237 - .L_236)
.L_236:
        /*000c*/ 	.word	0x00000000
        /*0010*/ 	.short	0x0002
        /*0012*/ 	.short	0x0010
        /*0014*/ 	.byte	0x00, 0xf0, 0xc1, 0x00


	//----- nvinfo : EIATTR_KPARAM_INFO
	.align		4
.L_237:
        /*0018*/ 	.byte	0x04, 0x17
        /*001a*/ 	.short	(.L_239 - .L_238)
.L_238:
        /*001c*/ 	.word	0x00000000
        /*0020*/ 	.short	0x0001
        /*0022*/ 	.short	0x0008
        /*0024*/ 	.byte	0x00, 0xf0, 0x11, 0x00


	//----- nvinfo : EIATTR_KPARAM_INFO
	.align		4
.L_239:
        /*0028*/ 	.byte	0x04, 0x17
        /*002a*/ 	.short	(.L_241 - .L_240)
.L_240:
        /*002c*/ 	.word	0x00000000
        /*0030*/ 	.short	0x0000
        /*0032*/ 	.short	0x0000
        /*0034*/ 	.byte	0x00, 0xf5, 0x21, 0x00


	//----- nvinfo : EIATTR_SPARSE_MMA_MASK
	.align		4
.L_241:
        /*0038*/ 	.byte	0x03, 0x50
        /*003a*/ 	.short	0x0000


	//----- nvinfo : EIATTR_MAXREG_COUNT
	.align		4
        /*003c*/ 	.byte	0x03, 0x1b
        /*003e*/ 	.short	0x00ff


	//----- nvinfo : EIATTR_MERCURY_ISA_VERSION
	.align		4
        /*0040*/ 	.byte	0x03, 0x5f
        /*0042*/ 	.short	0x0101


	//----- nvinfo : EIATTR_VRC_CTA_INIT_COUNT
	.align		4
        /*0044*/ 	.byte	0x02, 0x4a
	.zero		1
	.zero		1


	//----- nvinfo : EIATTR_EXIT_INSTR_OFFSETS
	.align		4
        /*0048*/ 	.byte	0x04, 0x1c
        /*004a*/ 	.short	(.L_243 - .L_242)


	//   ....[0]....
.L_242:
        /*004c*/ 	.word	0x00000080


	//   ....[1]....
        /*0050*/ 	.word	0x000032d0


	//----- nvinfo : EIATTR_CRS_STACK_SIZE
	.align		4
.L_243:
        /*0054*/ 	.byte	0x04, 0x1e
        /*0056*/ 	.short	(.L_245 - .L_244)
.L_244:
        /*0058*/ 	.word	0x00000000


	//----- nvinfo : EIATTR_CBANK_PARAM_SIZE
	.align		4
.L_245:
        /*005c*/ 	.byte	0x03, 0x19
        /*005e*/ 	.short	0x0040


	//----- nvinfo : EIATTR_PARAM_CBANK
	.align		4
        /*0060*/ 	.byte	0x04, 0x0a
        /*0062*/ 	.short	(.L_247 - .L_246)
	.align		4
.L_246:
        /*0064*/ 	.word	index@(.nv.constant0.langevin_thermostat_kernel)
        /*0068*/ 	.short	0x0380
        /*006a*/ 	.short	0x0040


	//----- nvinfo : EIATTR_SW_WAR
	.align		4
.L_247:
        /*006c*/ 	.byte	0x04, 0x36
        /*006e*/ 	.short	(.L_249 - .L_248)
.L_248:
        /*0070*/ 	.word	0x00000008
.L_249:


//--------------------- .nv.info.complete_verlet_kernel --------------------------
	.section	.nv.info.complete_verlet_kernel,"",@"SHT_CUDA_INFO"
	.sectionflags	@""
	.align	4


	//----- nvinfo : EIATTR_CUDA_API_VERSION
	.align		4
        /*0000*/ 	.byte	0x04, 0x37
        /*0002*/ 	.short	(.L_251 - .L_250)
.L_250:
        /*0004*/ 	.word	0x00000082


	//----- nvinfo : EIATTR_KPARAM_INFO
	.align		4
.L_251:
        /*0008*/ 	.byte	0x04, 0x17
        /*000a*/ 	.short	(.L_253 - .L_252)
.L_252:
        /*000c*/ 	.word	0x00000000
        /*0010*/ 	.short	0x0002
        /*0012*/ 	.short	0x000c
        /*0014*/ 	.byte	0x00, 0xf0, 0x11, 0x00


	//----- nvinfo : EIATTR_KPARAM_INFO
	.align		4
.L_253:
        /*0018*/ 	.byte	0x04, 0x17
        /*001a*/ 	.short	(.L_255 - .L_254)
.L_254:
        /*001c*/ 	.word	0x00000000
        /*0020*/ 	.short	0x0001
        /*0022*/ 	.short	0x0008
        /*0024*/ 	.byte	0x00, 0xf0, 0x11, 0x00


	//----- nvinfo : EIATTR_KPARAM_INFO
	.align		4
.L_255:
        /*0028*/ 	.byte	0x04, 0x17
        /*002a*/ 	.short	(.L_257 - .L_256)
.L_256:
        /*002c*/ 	.word	0x00000000
        /*0030*/ 	.short	0x0000
        /*0032*/ 	.short	0x0000
        /*0034*/ 	.byte	0x00, 0xf5, 0x21, 0x00


	//----- nvinfo : EIATTR_SPARSE_MMA_MASK
	.align		4
.L_257:
        /*0038*/ 	.byte	0x03, 0x50
        /*003a*/ 	.short	0x0000


	//----- nvinfo : EIATTR_MAXREG_COUNT
	.align		4
        /*003c*/ 	.byte	0x03, 0x1b
        /*003e*/ 	.short	0x00ff


	//----- nvinfo : EIATTR_MERCURY_ISA_VERSION
	.align		4
        /*0040*/ 	.byte	0x03, 0x5f
        /*0042*/ 	.short	0x0101


	//----- nvinfo : EIATTR_VRC_CTA_INIT_COUNT
	.align		4
        /*0044*/ 	.byte	0x02, 0x4a
	.zero		1
	.zero		1


	//----- nvinfo : EIATTR_EXIT_INSTR_OFFSETS
	.align		4
        /*0048*/ 	.byte	0x04, 0x1c
        /*004a*/ 	.short	(.L_259 - .L_258)


	//   ....[0]....
.L_258:
        /*004c*/ 	.word	0x00000070


	//   ....[1]....
        /*0050*/ 	.word	0x000004a0


	//----- nvinfo : EIATTR_CRS_STACK_SIZE
	.align		4
.L_259:
        /*0054*/ 	.byte	0x04, 0x1e
        /*0056*/ 	.short	(.L_261 - .L_260)
.L_260:
        /*0058*/ 	.word	0x00000000


	//----- nvinfo : EIATTR_CBANK_PARAM_SIZE
	.align		4
.L_261:
        /*005c*/ 	.byte	0x03, 0x19
        /*005e*/ 	.short	0x0010


	//----- nvinfo : EIATTR_PARAM_CBANK
	.align		4
        /*0060*/ 	.byte	0x04, 0x0a
        /*0062*/ 	.short	(.L_263 - .L_262)
	.align		4
.L_262:
        /*0064*/ 	.word	index@(.nv.constant0.complete_verlet_kernel)
        /*0068*/ 	.short	0x0380
        /*006a*/ 	.short	0x0010


	//----- nvinfo : EIATTR_SW_WAR
	.align		4
.L_263:
        /*006c*/ 	.byte	0x04, 0x36
        /*006e*/ 	.short	(.L_265 - .L_264)
.L_264:
        /*0070*/ 	.word	0x00000008
.L_265:


//--------------------- .nv.info.integrate_verlet_kernel --------------------------
	.section	.nv.info.integrate_verlet_kernel,"",@"SHT_CUDA_INFO"
	.sectionflags	@""
	.align	4


	//----- nvinfo : EIATTR_CUDA_API_VERSION
	.align		4
        /*0000*/ 	.byte	0x04, 0x37
        /*0002*/ 	.short	(.L_267 - .L_266)
.L_266:
        /*0004*/ 	.word	0x00000082


	//----- nvinfo : EIATTR_KPARAM_INFO
	.align		4
.L_267:
        /*0008*/ 	.byte	0x04, 0x17
        /*000a*/ 	.short	(.L_269 - .L_268)
.L_268:
        /*000c*/ 	.word	0x00000000
        /*0010*/ 	.short	0x0009
        /*0012*/ 	.short	0x002c
        /*0014*/ 	.byte	0x00, 0xf0, 0x11, 0x00


	//----- nvinfo : EIATTR_KPARAM_INFO
	.align		4
.L_269:
        /*0018*/ 	.byte	0x04, 0x17
        /*001a*/ 	.short	(.L_271 - .L_270)
.L_270:
        /*001c*/ 	.word	0x00000000
        /*0020*/ 	.short	0x0008
        /*0022*/ 	.short	0x0028
        /*0024*/ 	.byte	0x00, 0xf0, 0x11, 0x00


	//----- nvinfo : EIATTR_KPARAM_INFO
	.align		4
.L_271:
        /*0028*/ 	.byte	0x04, 0x17
        /*002a*/ 	.short	(.L_273 - .L_272)
.L_272:
        /*002c*/ 	.word	0x00000000
        /*0030*/ 	.short	0x0007
        /*0032*/ 	.short	0x0024
        /*0034*/ 	.byte	0x00, 0xf0, 0x11, 0x00


	//----- nvinfo : EIATTR_KPARAM_INFO
	.align		4
.L_273:
        /*0038*/ 	.byte	0x04, 0x17
        /*003a*/ 	.short	(.L_275 - .L_274)
.L_274:
        /*003c*/ 	.word	0x00000000
        /*0040*/ 	.short	0x0006
        /*0042*/ 	.short	0x0020
        /*0044*/ 	.byte	0x00, 0xf0, 0x11, 0x00


	//----- nvinfo : EIATTR_KPARAM_INFO
	.align		4
.L_275:
        /*0048*/ 	.byte	0x04, 0x17
        /*004a*/ 	.short	(.L_277 - .L_276)
.L_276:
        /*004c*/ 	.word	0x00000000
        /*0050*/ 	.short	0x0005
        /*0052*/ 	.short	0x001c
        /*0054*/ 	.byte	0x00, 0xf0, 0x11, 0x00


	//----- nvinfo : EIATTR_KPARAM_INFO
	.align		4
.L_277:
        /*0058*/ 	.byte	0x04, 0x17
        /*005a*/ 	.short	(.L_279 - .L_278)
.L_278:
        /*005c*/ 	.word	0x00000000
        /*0060*/ 	.short	0x0004
        /*0062*/ 	.short	0x0018
        /*0064*/ 	.byte	0x00, 0xf0, 0x11, 0x00


	//----- nvinfo : EIATTR_KPARAM_INFO
	.align		4
.L_279:
        /*0068*/ 	.byte	0x04, 0x17
        /*006a*/ 	.short	(.L_281 - .L_280)
.L_280:
        /*006c*/ 	.word	0x00000000
        /*0070*/ 	.short	0x0003
        /*0072*/ 	.short	0x0014
        /*0074*/ 	.byte	0x00, 0xf0, 0x11, 0x00


	//----- nvinfo : EIATTR_KPARAM_INFO
	.align		4
.L_281:
        /*0078*/ 	.byte	0x04, 0x17
        /*007a*/ 	.short	(.L_283 - .L_282)
.L_282:
        /*007c*/ 	.word	0x00000000
        /*0080*/ 	.short	0x0002
        /*0082*/ 	.short	0x0010
        /*0084*/ 	.byte	0x00, 0xf0, 0x11, 0x00


	//----- nvinfo : EIATTR_KPARAM_INFO
	.align		4
.L_283:
        /*0088*/ 	.byte	0x04, 0x17
        /*008a*/ 	.short	(.L_285 - .L_284)
.L_284:
        /*008c*/ 	.word	0x00000000
        /*0090*/ 	.short	0x0001
        /*0092*/ 	.short	0x0008
        /*0094*/ 	.byte	0x00, 0xf5, 0x21, 0x00


	//----- nvinfo : EIATTR_KPARAM_INFO
	.align		4
.L_285:
        /*0098*/ 	.byte	0x04, 0x17
        /*009a*/ 	.short	(.L_287 - .L_286)
.L_286:
        /*009c*/ 	.word	0x00000000
        /*00a0*/ 	.short	0x0000
        /*00a2*/ 	.short	0x0000
        /*00a4*/ 	.byte	0x00, 0xf5, 0x21, 0x00


	//----- nvinfo : EIATTR_SPARSE_MMA_MASK
	.align		4
.L_287:
        /*00a8*/ 	.byte	0x03, 0x50
        /*00aa*/ 	.short	0x0000


	//----- nvinfo : EIATTR_MAXREG_COUNT
	.align		4
        /*00ac*/ 	.byte	0x03, 0x1b
        /*00ae*/ 	.short	0x00ff


	//----- nvinfo : EIATTR_MERCURY_ISA_VERSION
	.align		4
        /*00b0*/ 	.byte	0x03, 0x5f
        /*00b2*/ 	.short	0x0101


	//----- nvinfo : EIATTR_VRC_CTA_INIT_COUNT
	.align		4
        /*00b4*/ 	.byte	0x02, 0x4a
	.zero		1
	.zero		1


	//----- nvinfo : EIATTR_EXIT_INSTR_OFFSETS
	.align		4
        /*00b8*/ 	.byte	0x04, 0x1c
        /*00ba*/ 	.short	(.L_289 - .L_288)


	//   ....[0]....
.L_288:
        /*00bc*/ 	.word	0x00000070


	//   ....[1]....
        /*00c0*/ 	.word	0x00000cb0


	//----- nvinfo : EIATTR_CRS_STACK_SIZE
	.align		4
.L_289:
        /*00c4*/ 	.byte	0x04, 0x1e
        /*00c6*/ 	.short	(.L_291 - .L_290)
.L_290:
        /*00c8*/ 	.word	0x00000000


	//----- nvinfo : EIATTR_CBANK_PARAM_SIZE
	.align		4
.L_291:
        /*00cc*/ 	.byte	0x03, 0x19
        /*00ce*/ 	.short	0x0030


	//----- nvinfo : EIATTR_PARAM_CBANK
	.align		4
        /*00d0*/ 	.byte	0x04, 0x0a
        /*00d2*/ 	.short	(.L_293 - .L_292)
	.align		4
.L_292:
        /*00d4*/ 	.word	index@(.nv.constant0.integrate_verlet_kernel)
        /*00d8*/ 	.short	0x0380
        /*00da*/ 	.short	0x0030


	//----- nvinfo : EIATTR_SW_WAR
	.align		4
.L_293:
        /*00dc*/ 	.byte	0x04, 0x36
        /*00de*/ 	.short	(.L_295 - .L_294)
.L_294:
        /*00e0*/ 	.word	0x00000008
.L_295:


//--------------------- .nv.info.calculate_forces_kernel --------------------------
	.section	.nv.info.calculate_forces_kernel,"",@"SHT_CUDA_INFO"
	.sectionflags	@""
	.align	4


	//----- nvinfo : EIATTR_CUDA_API_VERSION
	.align		4
        /*0000*/ 	.byte	0x04, 0x37
        /*0002*/ 	.short	(.L_297 - .L_296)
.L_296:
        /*0004*/ 	.word	0x00000082


	//----- nvinfo : EIATTR_KPARAM_INFO
	.align		4
.L_297:
        /*0008*/ 	.byte	0x04, 0x17
        /*000a*/ 	.short	(.L_299 - .L_298)
.L_298:
        /*000c*/ 	.word	0x00000000
        /*0010*/ 	.short	0x000b
        /*0012*/ 	.short	0x003c
        /*0014*/ 	.byte	0x00, 0xf0, 0x11, 0x00


	//----- nvinfo : EIATTR_KPARAM_INFO
	.align		4
.L_299:
        /*0018*/ 	.byte	0x04, 0x17
        /*001a*/ 	.short	(.L_301 - .L_300)
.L_300:
        /*001c*/ 	.word	0x00000000
        /*0020*/ 	.short	0x000a
        /*0022*/ 	.short	0x0038
        /*0024*/ 	.byte	0x00, 0xf0, 0x11, 0x00


	//----- nvinfo : EIATTR_KPARAM_INFO
	.align		4
.L_301:
        /*0028*/ 	.byte	0x04, 0x17
        /*002a*/ 	.short	(.L_303 - .L_302)
.L_302:
        /*002c*/ 	.word	0x00000000
        /*0030*/ 	.short	0x0009
        /*0032*/ 	.short	0x0034
        /*0034*/ 	.byte	0x00, 0xf0, 0x11, 0x00


	//----- nvinfo : EIATTR_KPARAM_INFO
	.align		4
.L_303:
        /*0038*/ 	.byte	0x04, 0x17
        /*003a*/ 	.short	(.L_305 - .L_304)
.L_304:
        /*003c*/ 	.word	0x00000000
        /*0040*/ 	.short	0x0008
        /*0042*/ 	.short	0x0030
        /*0044*/ 	.byte	0x00, 0xf0, 0x11, 0x00


	//----- nvinfo : EIATTR_KPARAM_INFO
	.align		4
.L_305:
        /*0048*/ 	.byte	0x04, 0x17
        /*004a*/ 	.short	(.L_307 - .L_306)
.L_306:
        /*004c*/ 	.word	0x00000000
        /*0050*/ 	.short	0x0007
        /*0052*/ 	.short	0x002c
        /*0054*/ 	.byte	0x00, 0xf0, 0x11, 0x00


	//----- nvinfo : EIATTR_KPARAM_INFO
	.align		4
.L_307:
        /*0058*/ 	.byte	0x04, 0x17
        /*005a*/ 	.short	(.L_309 - .L_308)
.L_308:
        /*005c*/ 	.word	0x00000000
        /*0060*/ 	.short	0x0006
        /*0062*/ 	.short	0x0028
        /*0064*/ 	.byte	0x00, 0xf0, 0x11, 0x00


	//----- nvinfo : EIATTR_KPARAM_INFO
	.align		4
.L_309:
        /*0068*/ 	.byte	0x04, 0x17
        /*006a*/ 	.short	(.L_311 - .L_310)
.L_310:
        /*006c*/ 	.word	0x00000000
        /*0070*/ 	.short	0x0005
        /*0072*/ 	.short	0x0024
        /*0074*/ 	.byte	0x00, 0xf0, 0x11, 0x00


	//----- nvinfo : EIATTR_KPARAM_INFO
	.align		4
.L_311:
        /*0078*/ 	.byte	0x04, 0x17
        /*007a*/ 	.short	(.L_313 - .L_312)
.L_312:
        /*007c*/ 	.word	0x00000000
        /*0080*/ 	.short	0x0004
        /*0082*/ 	.short	0x0020
        /*0084*/ 	.byte	0x00, 0xf0, 0x11, 0x00


	//----- nvinfo : EIATTR_KPARAM_INFO
	.align		4
.L_313:
        /*0088*/ 	.byte	0x04, 0x17
        /*008a*/ 	.short	(.L_315 - .L_314)
.L_314:
        /*008c*/ 	.word	0x00000000
        /*0090*/ 	.short	0x0003
        /*0092*/ 	.short	0x0018
        /*0094*/ 	.byte	0x00, 0xf5, 0x21, 0x00


	//----- nvinfo : EIATTR_KPARAM_INFO
	.align		4
.L_315:
        /*0098*/ 	.byte	0x04, 0x17
        /*009a*/ 	.short	(.L_317 - .L_316)
.L_316:
        /*009c*/ 	.word	0x00000000
        /*00a0*/ 	.short	0x0002
        /*00a2*/ 	.short	0x0010
        /*00a4*/ 	.byte	0x00, 0xf5, 0x21, 0x00


	//----- nvinfo : EIATTR_KPARAM_INFO
	.align		4
.L_317:
        /*00a8*/ 	.byte	0x04, 0x17
        /*00aa*/ 	.short	(.L_319 - .L_318)
.L_318:
        /*00ac*/ 	.word	0x00000000
        /*00b0*/ 	.short	0x0001
        /*00b2*/ 	.short	0x0008
        /*00b4*/ 	.byte	0x00, 0xf5, 0x21, 0x00


	//----- nvinfo : EIATTR_KPARAM_INFO
	.align		4
.L_319:
        /*00b8*/ 	.byte	0x04, 0x17
        /*00ba*/ 	.short	(.L_321 - .L_320)
.L_320:
        /*00bc*/ 	.word	0x00000000
        /*00c0*/ 	.short	0x0000
        /*00c2*/ 	.short	0x0000
        /*00c4*/ 	.byte	0x00, 0xf5, 0x21, 0x00


	//----- nvinfo : EIATTR_SPARSE_MMA_MASK
	.align		4
.L_321:
        /*00c8*/ 	.byte	0x03, 0x50
        /*00ca*/ 	.short	0x0000


	//----- nvinfo : EIATTR_MAXREG_COUNT
	.align		4
        /*00cc*/ 	.byte	0x03, 0x1b
        /*00ce*/ 	.short	0x00ff


	//----- nvinfo : EIATTR_MERCURY_ISA_VERSION
	.align		4
        /*00d0*/ 	.byte	0x03, 0x5f
        /*00d2*/ 	.short	0x0101


	//----- nvinfo : EIATTR_VRC_CTA_INIT_COUNT
	.align		4
        /*00d4*/ 	.byte	0x02, 0x4a
	.zero		1
	.zero		1


	//----- nvinfo : EIATTR_EXIT_INSTR_OFFSETS
	.align		4
        /*00d8*/ 	.byte	0x04, 0x1c
        /*00da*/ 	.short	(.L_323 - .L_322)


	//   ....[0]....
.L_322:
        /*00dc*/ 	.word	0x00000080


	//   ....[1]....
        /*00e0*/ 	.word	0x00001c80


	//----- nvinfo : EIATTR_CRS_STACK_SIZE
	.align		4
.L_323:
        /*00e4*/ 	.byte	0x04, 0x1e
        /*00e6*/ 	.short	(.L_325 - .L_324)
.L_324:
        /*00e8*/ 	.word	0x00000000


	//----- nvinfo : EIATTR_CBANK_PARAM_SIZE
	.align		4
.L_325:
        /*00ec*/ 	.byte	0x03, 0x19
        /*00ee*/ 	.short	0x0040


	//----- nvinfo : EIATTR_PARAM_CBANK
	.align		4
        /*00f0*/ 	.byte	0x04, 0x0a
        /*00f2*/ 	.short	(.L_327 - .L_326)
	.align		4
.L_326:
        /*00f4*/ 	.word	index@(.nv.constant0.calculate_forces_kernel)
        /*00f8*/ 	.short	0x0380
        /*00fa*/ 	.short	0x0040


	//----- nvinfo : EIATTR_SW_WAR
	.align		4
.L_327:
        /*00fc*/ 	.byte	0x04, 0x36
        /*00fe*/ 	.short	(.L_329 - .L_328)
.L_328:
        /*0100*/ 	.word	0x00000008
.L_329:


//--------------------- .nv.callgraph             --------------------------
	.section	.nv.callgraph,"",@"SHT_CUDA_CALLGRAPH"
	.align	4
	.sectionentsize	8
	.align		4
        /*0000*/ 	.word	0x00000000
	.align		4
        /*0004*/ 	.word	0xffffffff
	.align		4
        /*0008*/ 	.word	0x00000000
	.align		4
        /*000c*/ 	.word	0xfffffffe
	.align		4
        /*0010*/ 	.word	0x00000000
	.align		4
        /*0014*/ 	.word	0xfffffffd
	.align		4
        /*0018*/ 	.word	0x00000000
	.align		4
        /*001c*/ 	.word	0xfffffffc


//--------------------- .nv.constant4             --------------------------
	.section	.nv.constant4,"a",@progbits
	.align	8
	.align		8
.nv.constant4:
        /*0000*/ 	.dword	precalc_xorwow_matrix
	.align		8
        /*0008*/ 	.dword	precalc_xorwow_offset_matrix
	.align		8
        /*0010*/ 	.dword	mrg32k3aM1
	.align		8
        /*0018*/ 	.dword	mrg32k3aM2
	.align		8
        /*0020*/ 	.dword	mrg32k3aM1SubSeq
	.align		8
        /*0028*/ 	.dword	mrg32k3aM2SubSeq
	.align		8
        /*0030*/ 	.dword	mrg32k3aM1Seq
	.align		8
        /*0038*/ 	.dword	mrg32k3aM2Seq
	.align		8
        /*0040*/ 	.dword	__cudart_i2opi_f


//--------------------- .nv.constant3             --------------------------
	.section	.nv.constant3,"a",@progbits
	.align	8
.nv.constant3:
	.type		__cr_lgamma_table,@object
	.size		__cr_lgamma_table,(.L_8 - __cr_lgamma_table)
__cr_lgamma_table:
        /*0000*/ 	.byte	0x00, 0x00, 0x00, 0x00, 0x00, 0x00, 0x00, 0x00, 0x00, 0x00, 0x00, 0x00, 0x00, 0x00, 0x00, 0x00
        /*0010*/ 	.byte	0xef, 0x39, 0xfa, 0xfe, 0x42, 0x2e, 0xe6, 0x3f, 0x02, 0x20, 0x2a, 0xfa, 0x0b, 0xab, 0xfc, 0x3f
        /*0020*/ 	.byte	0xf9, 0x2c, 0x92, 0x7c, 0xa7, 0x6c, 0x09, 0x40, 0xc9, 0x79, 0x44, 0x3c, 0x64, 0x26, 0x13, 0x40
        /*0030*/ 	.byte	0xca, 0x01, 0xcf, 0x3a, 0x27, 0x51, 0x1a, 0x40, 0x30, 0xcc, 0x2d, 0xf3, 0xe1, 0x0c, 0x21, 0x40
        /*0040*/ 	.byte	0x0d, 0xb7, 0xfc, 0x82, 0x8e, 0x35, 0x25, 0x40
.L_8:


//--------------------- .text.md_performance_metrics --------------------------
	.section	.text.md_performance_metrics,"ax",@progbits
	.align	128
        .global         md_performance_metrics
        .type           md_performance_metrics,@function
        .size           md_performance_metrics,(.L_x_307 - md_performance_metrics)
        .other          md_performance_metrics,@"STO_CUDA_ENTRY STV_DEFAULT"
md_performance_metrics:
.text.md_performance_metrics:
[----:B------:R-:W-:Y:S01]  /*0000*/  LDC R1, c[0x0][0x37c] ;  /* 0x0000df00ff017b82 */ /* 0x000fe20000000800 */
[----:B------:R-:W0:Y:S07]  /*0010*/  S2R R0, SR_TID.X ;  /* 0x0000000000007919 */ /* 0x000e2e0000002100 */
[----:B------:R-:W0:Y:S02]  /*0020*/  S2UR UR4, SR_CTAID.X ;  /* 0x00000000000479c3 */ /* 0x000e240000002500 */
[----:B0-----:R-:W-:-:S13]  /*0030*/  LOP3.LUT P0, RZ, R0, UR4, RZ, 0xfc, !PT ;  /* 0x0000000400ff7c12 */ /* 0x001fda000f80fcff */
[----:B------:R-:W-:Y:S05]  /*0040*/  @P0 EXIT ;  /* 0x000000000000094d */ /* 0x000fea0003800000 */
[----:B------:R-:W0:Y:S01]  /*0050*/  LDC.64 R2, c[0x0][0x390] ;  /* 0x0000e400ff027b82 */ /* 0x000e220000000a00 */
[----:B------:R-:W0:Y:S07]  /*0060*/  LDCU.64 UR6, c[0x0][0x358] ;  /* 0x00006b00ff0677ac */ /* 0x000e2e0008000a00 */
[----:B------:R-:W1:Y:S08]  /*0070*/  LDC.64 R4, c[0x0][0x380] ;  /* 0x0000e000ff047b82 */ /* 0x000e700000000a00 */
[----:B------:R-:W2:Y:S01]  /*0080*/  LDC.64 R6, c[0x0][0x388] ;  /* 0x0000e200ff067b82 */ /* 0x000ea20000000a00 */
[----:B0-----:R-:W3:Y:S04]  /*0090*/  LDG.E.CONSTANT R0, desc[UR6][R2.64] ;  /* 0x0000000602007981 */ /* 0x001ee8000c1e9900 */
[----:B-1----:R-:W4:Y:S04]  /*00a0*/  LDG.E.CONSTANT R4, desc[UR6][R4.64] ;  /* 0x0000000604047981 */ /* 0x002f28000c1e9900 */
[----:B--2---:R-:W4:Y:S01]  /*00b0*/  LDG.E.CONSTANT R7, desc[UR6][R6.64] ;  /* 0x0000000606077981 */ /* 0x004f22000c1e9900 */
[----:B------:R-:W-:-:S02]  /*00c0*/  IMAD.MOV.U32 R9, RZ, RZ, 0x3b5a740e ;  /* 0x3b5a740eff097424 */ /* 0x000fc400078e00ff */
[----:B------:R-:W-:-:S04]  /*00d0*/  IMAD.MOV.U32 R8, RZ, RZ, 0x43960000 ;  /* 0x43960000ff087424 */ /* 0x000fc800078e00ff */
[----:B------:R-:W-:-:S04]  /*00e0*/  FFMA R8, -R9, R8, 1 ;  /* 0x3f80000009087423 */ /* 0x000fc80000000108 */
[----:B------:R-:W-:Y:S01]  /*00f0*/  FFMA R9, R8, -R9, -0.0033333334140479564667 ;  /* 0xbb5a740e08097423 */ /* 0x000fe20000000809 */
[----:B---3--:R-:W-:-:S04]  /*0100*/  FADD R0, R0, -300 ;  /* 0xc396000000007421 */ /* 0x008fc80000000000 */
[----:B------:R-:W0:Y:S01]  /*0110*/  FCHK P0, |R0|, -300 ;  /* 0xc396000000007902 */ /* 0x000e220000000200 */
[----:B------:R-:W-:-:S04]  /*0120*/  FFMA R8, |R0|, R9, RZ ;  /* 0x0000000900087223 */ /* 0x000fc800000002ff */
[----:B------:R-:W-:-:S04]  /*0130*/  FFMA R10, R8, 300, |R0| ;  /* 0x43960000080a7823 */ /* 0x000fc80000000400 */
[----:B------:R-:W-:Y:S01]  /*0140*/  FFMA R8, R9, R10, R8 ;  /* 0x0000000a09087223 */ /* 0x000fe20000000008 */
[----:B----4-:R-:W-:Y:S01]  /*0150*/  FADD R2, R4, R7 ;  /* 0x0000000704027221 */ /* 0x010fe20000000000 */
[----:B0-----:R-:W-:Y:S06]  /*0160*/  @!P0 BRA `(.L_x_0) ;  /* 0x0000000000108947 */ /* 0x001fec0003800000 */
[----:B------:R-:W-:Y:S01]  /*0170*/  FADD R0, |R0|, -RZ ;  /* 0x800000ff00007221 */ /* 0x000fe20000000200 */
[----:B------:R-:W-:-:S07]  /*0180*/  MOV R4, 0x1a0 ;  /* 0x000001a000047802 */ /* 0x000fce0000000f00 */
[----:B------:R-:W-:Y:S05]  /*0190*/  CALL.REL.NOINC `($__internal_0_$__cuda_sm3x_div_rn_noftz_f32_slowpath) ;  /* 0x0000000000207944 */ /* 0x000fea0003c00000 */
[----:B------:R-:W-:-:S07]  /*01a0*/  IMAD.MOV.U32 R8, RZ, RZ, R6 ;  /* 0x000000ffff087224 */ /* 0x000fce00078e0006 */
.L_x_0:
[----:B------:R-:W0:Y:S01]  /*01b0*/  LDC.64 R4, c[0x0][0x398] ;  /* 0x0000e600ff047b82 */ /* 0x000e220000000a00 */
[----:B------:R-:W-:Y:S02]  /*01c0*/  IMAD.MOV.U32 R7, RZ, RZ, 0x3f800000 ;  /* 0x3f800000ff077424 */ /* 0x000fe400078e00ff */
[----:B------:R-:W-:Y:S01]  /*01d0*/  FADD R3, R8, 1 ;  /* 0x3f80000008037421 */ /* 0x000fe20000000000 */
[----:B0-----:R-:W-:Y:S04]  /*01e0*/  STG.E desc[UR6][R4.64], R2 ;  /* 0x0000000204007986 */ /* 0x001fe8000c101906 */
[----:B------:R-:W-:Y:S04]  /*01f0*/  STG.E desc[UR6][R4.64+0x4], R7 ;  /* 0x0000040704007986 */ /* 0x000fe8000c101906 */
[----:B------:R-:W-:Y:S01]  /*0200*/  STG.E desc[UR6][R4.64+0x8], R3 ;  /* 0x0000080304007986 */ /* 0x000fe2000c101906 */
[----:B------:R-:W-:Y:S05]  /*0210*/  EXIT ;  /* 0x000000000000794d */ /* 0x000fea0003800000 */
        .weak           $__internal_0_$__cuda_sm3x_div_rn_noftz_f32_slowpath
        .type           $__internal_0_$__cuda_sm3x_div_rn_noftz_f32_slowpath,@function
        .size           $__internal_0_$__cuda_sm3x_div_rn_noftz_f32_slowpath,(.L_x_307 - $__internal_0_$__cuda_sm3x_div_rn_noftz_f32_slowpath)
$__internal_0_$__cuda_sm3x_div_rn_noftz_f32_slowpath:
[----:B------:R-:W-:-:S04]  /*0220*/  SHF.R.U32.HI R3, RZ, 0x17, R0 ;  /* 0x00000017ff037819 */ /* 0x000fc80000011600 */
[----:B------:R-:W-:-:S05]  /*0230*/  LOP3.LUT R3, R3, 0xff, RZ, 0xc0, !PT ;  /* 0x000000ff03037812 */ /* 0x000fca00078ec0ff */
[----:B------:R-:W-:-:S05]  /*0240*/  VIADD R6, R3, 0xffffffff ;  /* 0xffffffff03067836 */ /* 0x000fca0000000000 */
[----:B------:R-:W-:-:S13]  /*0250*/  ISETP.GT.U32.OR P0, PT, R6, 0xfd, !PT ;  /* 0x000000fd0600780c */ /* 0x000fda0007f04470 */
[----:B------:R-:W-:Y:S01]  /*0260*/  @!P0 IMAD.MOV.U32 R5, RZ, RZ, RZ ;  /* 0x000000ffff058224 */ /* 0x000fe200078e00ff */
[----:B------:R-:W-:Y:S06]  /*0270*/  @!P0 BRA `(.L_x_1) ;  /* 0x00000000003c8947 */ /* 0x000fec0003800000 */
[----:B------:R-:W-:-:S13]  /*0280*/  FSETP.GTU.FTZ.AND P0, PT, |R0|, +INF , PT ;  /* 0x7f8000000000780b */ /* 0x000fda0003f1c200 */
[----:B------:R-:W-:Y:S05]  /*0290*/  @P0 BRA `(.L_x_2) ;  /* 0x0000000400280947 */ /* 0x000fea0003800000 */
[----:B------:R-:W-:-:S05]  /*02a0*/  IMAD.MOV.U32 R5, RZ, RZ, -0x3c6a0000 ;  /* 0xc3960000ff057424 */ /* 0x000fca00078e00ff */
[----:B------:R-:W-:-:S13]  /*02b0*/  LOP3.LUT P0, RZ, R5, 0x7fffffff, R0, 0xc8, !PT ;  /* 0x7fffffff05ff7812 */ /* 0x000fda000780c800 */
[----:B------:R-:W-:Y:S05]  /*02c0*/  @!P0 BRA `(.L_x_3) ;  /* 0x0000000400148947 */ /* 0x000fea0003800000 */
[----:B------:R-:W-:-:S13]  /*02d0*/  LOP3.LUT P0, RZ, R0, 0x7fffffff, RZ, 0xc0, !PT ;  /* 0x7fffffff00ff7812 */ /* 0x000fda000780c0ff */
[----:B------:R-:W-:Y:S05]  /*02e0*/  @!P0 BRA `(.L_x_4) ;  /* 0x0000000400048947 */ /* 0x000fea0003800000 */
[----:B------:R-:W-:Y:S02]  /*02f0*/  FSETP.NEU.FTZ.AND P0, PT, |R0|, +INF , PT ;  /* 0x7f8000000000780b */ /* 0x000fe40003f1d200 */
[----:B------:R-:W-:-:S04]  /*0300*/  LOP3.LUT P1, RZ, R5, 0x7fffffff, RZ, 0xc0, !PT ;  /* 0x7fffffff05ff7812 */ /* 0x000fc8000782c0ff */
[----:B------:R-:W-:-:S13]  /*0310*/  PLOP3.LUT P0, PT, P0, P1, PT, 0x2f, 0xf2 ;  /* 0x0000000000f2781c */ /* 0x000fda0000702577 */
[----:B------:R-:W-:Y:S05]  /*0320*/  @P0 BRA `(.L_x_5) ;  /* 0x0000000000e80947 */ /* 0x000fea0003800000 */
[----:B------:R-:W-:-:S13]  /*0330*/  ISETP.GE.AND P0, PT, R6, RZ, PT ;  /* 0x000000ff0600720c */ /* 0x000fda0003f06270 */
[----:B------:R-:W-:Y:S02]  /*0340*/  @P0 IMAD.MOV.U32 R5, RZ, RZ, RZ ;  /* 0x000000ffff050224 */ /* 0x000fe400078e00ff */
[----:B------:R-:W-:Y:S01]  /*0350*/  @!P0 FFMA R0, R0, 1.84467440737095516160e+19, RZ ;  /* 0x5f80000000008823 */ /* 0x000fe200000000ff */
[----:B------:R-:W-:-:S07]  /*0360*/  @!P0 IMAD.MOV.U32 R5, RZ, RZ, -0x40 ;  /* 0xffffffc0ff058424 */ /* 0x000fce00078e00ff */
.L_x_1:
[----:B------:R-:W-:Y:S01]  /*0370*/  UMOV UR4, 0xc3960000 ;  /* 0xc396000000047882 */ /* 0x000fe20000000000 */
[----:B------:R-:W-:Y:S01]  /*0380*/  VIADD R3, R3, 0xffffff81 ;  /* 0xffffff8103037836 */ /* 0x000fe20000000000 */
[----:B------:R-:W-:-:S03]  /*0390*/  UIADD3 UR4, UPT, UPT, UR4, -0x4000000, URZ ;  /* 0xfc00000004047890 */ /* 0x000fc6000fffe0ff */
[----:B------:R-:W-:Y:S01]  /*03a0*/  IMAD R0, R3, -0x800000, R0 ;  /* 0xff80000003007824 */ /* 0x000fe200078e0200 */
[----:B------:R-:W-:Y:S02]  /*03b0*/  IADD3 R5, PT, PT, R5, -0x8, R3 ;  /* 0xfffffff805057810 */ /* 0x000fe40007ffe003 */
[----:B------:R-:W-:-:S03]  /*03c0*/  FADD.FTZ R7, -RZ, -UR4 ;  /* 0x80000004ff077e21 */ /* 0x000fc60008010100 */
[----:B------:R-:W0:Y:S02]  /*03d0*/  MUFU.RCP R6, UR4 ;  /* 0x0000000400067d08 */ /* 0x000e240008001000 */
[----:B0-----:R-:W-:-:S04]  /*03e0*/  FFMA R9, R6, R7, 1 ;  /* 0x3f80000006097423 */ /* 0x001fc80000000007 */
[----:B------:R-:W-:-:S04]  /*03f0*/  FFMA R9, R6, R9, R6 ;  /* 0x0000000906097223 */ /* 0x000fc80000000006 */
[----:B------:R-:W-:-:S04]  /*0400*/  FFMA R6, R0, R9, RZ ;  /* 0x0000000900067223 */ /* 0x000fc800000000ff */
[----:B------:R-:W-:-:S04]  /*0410*/  FFMA R8, R7, R6, R0 ;  /* 0x0000000607087223 */ /* 0x000fc80000000000 */
[----:B------:R-:W-:-:S04]  /*0420*/  FFMA R8, R9, R8, R6 ;  /* 0x0000000809087223 */ /* 0x000fc80000000006 */
[----:B------:R-:W-:-:S04]  /*0430*/  FFMA R7, R7, R8, R0 ;  /* 0x0000000807077223 */ /* 0x000fc80000000000 */
[----:B------:R-:W-:-:S05]  /*0440*/  FFMA R6, R9, R7, R8 ;  /* 0x0000000709067223 */ /* 0x000fca0000000008 */
[----:B------:R-:W-:-:S04]  /*0450*/  SHF.R.U32.HI R0, RZ, 0x17, R6 ;  /* 0x00000017ff007819 */ /* 0x000fc80000011606 */
[----:B------:R-:W-:-:S05]  /*0460*/  LOP3.LUT R0, R0, 0xff, RZ, 0xc0, !PT ;  /* 0x000000ff00007812 */ /* 0x000fca00078ec0ff */
[----:B------:R-:W-:-:S04]  /*0470*/  IMAD.IADD R10, R0, 0x1, R5 ;  /* 0x00000001000a7824 */ /* 0x000fc800078e0205 */
[----:B------:R-:W-:-:S05]  /*0480*/  VIADD R0, R10, 0xffffffff ;  /* 0xffffffff0a007836 */ /* 0x000fca0000000000 */
[----:B------:R-:W-:-:S13]  /*0490*/  ISETP.GE.U32.AND P0, PT, R0, 0xfe, PT ;  /* 0x000000fe0000780c */ /* 0x000fda0003f06070 */
[----:B------:R-:W-:Y:S05]  /*04a0*/  @!P0 BRA `(.L_x_6) ;  /* 0x0000000000808947 */ /* 0x000fea0003800000 */
[----:B------:R-:W-:-:S13]  /*04b0*/  ISETP.GT.AND P0, PT, R10, 0xfe, PT ;  /* 0x000000fe0a00780c */ /* 0x000fda0003f04270 */
[----:B------:R-:W-:Y:S05]  /*04c0*/  @P0 BRA `(.L_x_7) ;  /* 0x00000000006c0947 */ /* 0x000fea0003800000 */
[----:B------:R-:W-:-:S13]  /*04d0*/  ISETP.GE.AND P0, PT, R10, 0x1, PT ;  /* 0x000000010a00780c */ /* 0x000fda0003f06270 */
[----:B------:R-:W-:Y:S05]  /*04e0*/  @P0 BRA `(.L_x_8) ;  /* 0x0000000000980947 */ /* 0x000fea0003800000 */
[----:B------:R-:W-:Y:S02]  /*04f0*/  ISETP.GE.AND P0, PT, R10, -0x18, PT ;  /* 0xffffffe80a00780c */ /* 0x000fe40003f06270 */
[----:B------:R-:W-:-:S11]  /*0500*/  LOP3.LUT R6, R6, 0x80000000, RZ, 0xc0, !PT ;  /* 0x8000000006067812 */ /* 0x000fd600078ec0ff */
[----:B------:R-:W-:Y:S05]  /*0510*/  @!P0 BRA `(.L_x_8) ;  /* 0x00000000008c8947 */ /* 0x000fea0003800000 */
[CC--:B------:R-:W-:Y:S01]  /*0520*/  FFMA.RZ R0, R9.reuse, R7.reuse, R8 ;  /* 0x0000000709007223 */ /* 0x0c0fe2000000c008 */
[----:B------:R-:W-:Y:S01]  /*0530*/  IMAD.MOV R5, RZ, RZ, -R10 ;  /* 0x000000ffff057224 */ /* 0x000fe200078e0a0a */
[C---:B------:R-:W-:Y:S02]  /*0540*/  ISETP.NE.AND P2, PT, R10.reuse, RZ, PT ;  /* 0x000000ff0a00720c */ /* 0x040fe40003f45270 */
[----:B------:R-:W-:Y:S02]  /*0550*/  ISETP.NE.AND P1, PT, R10, RZ, PT ;  /* 0x000000ff0a00720c */ /* 0x000fe40003f25270 */
[----:B------:R-:W-:Y:S01]  /*0560*/  LOP3.LUT R3, R0, 0x7fffff, RZ, 0xc0, !PT ;  /* 0x007fffff00037812 */ /* 0x000fe200078ec0ff */
[CCC-:B------:R-:W-:Y:S01]  /*0570*/  FFMA.RP R0, R9.reuse, R7.reuse, R8.reuse ;  /* 0x0000000709007223 */ /* 0x1c0fe20000008008 */
[----:B------:R-:W-:Y:S01]  /*0580*/  FFMA.RM R9, R9, R7, R8 ;  /* 0x0000000709097223 */ /* 0x000fe20000004008 */
[----:B------:R-:W-:Y:S01]  /*0590*/  VIADD R8, R10, 0x20 ;  /* 0x000000200a087836 */ /* 0x000fe20000000000 */
[----:B------:R-:W-:-:S03]  /*05a0*/  LOP3.LUT R3, R3, 0x800000, RZ, 0xfc, !PT ;  /* 0x0080000003037812 */ /* 0x000fc600078efcff */
[----:B------:R-:W-:Y:S02]  /*05b0*/  FSETP.NEU.FTZ.AND P0, PT, R0, R9, PT ;  /* 0x000000090000720b */ /* 0x000fe40003f1d000 */
[----:B------:R-:W-:Y:S02]  /*05c0*/  SHF.L.U32 R8, R3, R8, RZ ;  /* 0x0000000803087219 */ /* 0x000fe400000006ff */
[----:B------:R-:W-:Y:S02]  /*05d0*/  SEL R0, R5, RZ, P2 ;  /* 0x000000ff05007207 */ /* 0x000fe40001000000 */
[----:B------:R-:W-:Y:S02]  /*05e0*/  ISETP.NE.AND P1, PT, R8, RZ, P1 ;  /* 0x000000ff0800720c */ /* 0x000fe40000f25270 */
[----:B------:R-:W-:Y:S02]  /*05f0*/  SHF.R.U32.HI R0, RZ, R0, R3 ;  /* 0x00000000ff007219 */ /* 0x000fe40000011603 */
[----:B------:R-:W-:-:S02]  /*0600*/  PLOP3.LUT P0, PT, P0, P1, PT, 0xf8, 0x8f ;  /* 0x00000000008f781c */ /* 0x000fc40000703f70 */
[----:B------:R-:W-:Y:S02]  /*0610*/  SHF.R.U32.HI R8, RZ, 0x1, R0 ;  /* 0x00000001ff087819 */ /* 0x000fe40000011600 */
[----:B------:R-:W-:-:S04]  /*0620*/  SEL R3, RZ, 0x1, !P0 ;  /* 0x00000001ff037807 */ /* 0x000fc80004000000 */
[----:B------:R-:W-:-:S04]  /*0630*/  LOP3.LUT R3, R3, 0x1, R8, 0xf8, !PT ;  /* 0x0000000103037812 */ /* 0x000fc800078ef808 */
[----:B------:R-:W-:-:S05]  /*0640*/  LOP3.LUT R3, R3, R0, RZ, 0xc0, !PT ;  /* 0x0000000003037212 */ /* 0x000fca00078ec0ff */
[----:B------:R-:W-:-:S05]  /*0650*/  IMAD.IADD R3, R8, 0x1, R3 ;  /* 0x0000000108037824 */ /* 0x000fca00078e0203 */
[----:B------:R-:W-:Y:S01]  /*0660*/  LOP3.LUT R6, R3, R6, RZ, 0xfc, !PT ;  /* 0x0000000603067212 */ /* 0x000fe200078efcff */
[----:B------:R-:W-:Y:S06]  /*0670*/  BRA `(.L_x_8) ;  /* 0x0000000000347947 */ /* 0x000fec0003800000 */
.L_x_7:
[----:B------:R-:W-:-:S04]  /*0680*/  LOP3.LUT R6, R6, 0x80000000, RZ, 0xc0, !PT ;  /* 0x8000000006067812 */ /* 0x000fc800078ec0ff */
[----:B------:R-:W-:Y:S01]  /*0690*/  LOP3.LUT R6, R6, 0x7f800000, RZ, 0xfc, !PT ;  /* 0x7f80000006067812 */ /* 0x000fe200078efcff */
[----:B------:R-:W-:Y:S06]  /*06a0*/  BRA `(.L_x_8) ;  /* 0x0000000000287947 */ /* 0x000fec0003800000 */
.L_x_6:
[----:B------:R-:W-:Y:S01]  /*06b0*/  IMAD R6, R5, 0x800000, R6 ;  /* 0x0080000005067824 */ /* 0x000fe200078e0206 */
[----:B------:R-:W-:Y:S06]  /*06c0*/  BRA `(.L_x_8) ;  /* 0x0000000000207947 */ /* 0x000fec0003800000 */
.L_x_5:
[----:B------:R-:W-:-:S04]  /*06d0*/  LOP3.LUT R0, R5, 0x80000000, R0, 0x48, !PT ;  /* 0x8000000005007812 */ /* 0x000fc800078e4800 */
[----:B------:R-:W-:Y:S01]  /*06e0*/  LOP3.LUT R6, R0, 0x7f800000, RZ, 0xfc, !PT ;  /* 0x7f80000000067812 */ /* 0x000fe200078efcff */
[----:B------:R-:W-:Y:S06]  /*06f0*/  BRA `(.L_x_8) ;  /* 0x0000000000147947 */ /* 0x000fec0003800000 */
.L_x_4:
[----:B------:R-:W-:Y:S01]  /*0700*/  LOP3.LUT R6, R5, 0x80000000, R0, 0x48, !PT ;  /* 0x8000000005067812 */ /* 0x000fe200078e4800 */
[----:B------:R-:W-:Y:S06]  /*0710*/  BRA `(.L_x_8) ;  /* 0x00000000000c7947 */ /* 0x000fec0003800000 */
.L_x_3:
[----:B------:R-:W0:Y:S01]  /*0720*/  MUFU.RSQ R6, -QNAN ;  /* 0xffc0000000067908 */ /* 0x000e220000001400 */
[----:B------:R-:W-:Y:S05]  /*0730*/  BRA `(.L_x_8) ;  /* 0x0000000000047947 */ /* 0x000fea0003800000 */
.L_x_2:
[----:B------:R-:W-:-:S07]  /*0740*/  FADD.FTZ R6, R0, -300 ;  /* 0xc396000000067421 */ /* 0x000fce0000010000 */
.L_x_8:
[----:B------:R-:W-:-:S04]  /*0750*/  IMAD.MOV.U32 R5, RZ, RZ, 0x0 ;  /* 0x00000000ff057424 */ /* 0x000fc800078e00ff */
[----:B0-----:R-:W-:Y:S05]  /*0760*/  RET.REL.NODEC R4 `(md_performance_metrics) ;  /* 0xfffffff804247950 */ /* 0x001fea0003c3ffff */
.L_x_9:
[----:B------:R-:W-:-:S00]  /*0770*/  BRA `(.L_x_9) ;  /* 0xfffffffc00fc7947 */ /* 0x000fc0000383ffff */
[----:B------:R-:W-:-:S00]  /*0780*/  NOP ;  /* 0x0000000000007918 */ /* 0x000fc00000000000 */
[----:B------:R-:W-:-:S00]  /*0790*/  NOP ;  /* 0x0000000000007918 */ /* 0x000fc00000000000 */
[----:B------:R-:W-:-:S00]  /*07a0*/  NOP ;  /* 0x0000000000007918 */ /* 0x000fc00000000000 */
[----:B------:R-:W-:-:S00]  /*07b0*/  NOP ;  /* 0x0000000000007918 */ /* 0x000fc00000000000 */
[----:B------:R-:W-:-:S00]  /*07c0*/  NOP ;  /* 0x0000000000007918 */ /* 0x000fc00000000000 */
[----:B------:R-:W-:-:S00]  /*07d0*/  NOP ;  /* 0x0000000000007918 */ /* 0x000fc00000000000 */
[----:B------:R-:W-:-:S00]  /*07e0*/  NOP ;  /* 0x0000000000007918 */ /* 0x000fc00000000000 */
[----:B------:R-:W-:-:S00]  /*07f0*/  NOP ;  /* 0x0000000000007918 */ /* 0x000fc00000000000 */
.L_x_307:


//--------------------- .text.mec_coherence_kernel --------------------------
	.section	.text.mec_coherence_kernel,"ax",@progbits
	.align	128
        .global         mec_coherence_kernel
        .type           mec_coherence_kernel,@function
        .size           mec_coherence_kernel,(.L_x_309 - mec_coherence_kernel)
        .other          mec_coherence_kernel,@"STO_CUDA_ENTRY STV_DEFAULT"
mec_coherence_kernel:
.text.mec_coherence_kernel:
[----:B------:R-:W-:Y:S01]  /*0000*/  LDC R1, c[0x0][0x37c] ;  /* 0x0000df00ff017b82 */ /* 0x000fe20000000800 */
[----:B------:R-:W0:Y:S07]  /*0010*/  S2R R3, SR_TID.X ;  /* 0x0000000000037919 */ /* 0x000e2e0000002100 */
[----:B------:R-:W0:Y:S08]  /*0020*/  S2UR UR4, SR_CTAID.X ;  /* 0x00000000000479c3 */ /* 0x000e300000002500 */
[----:B------:R-:W0:Y:S08]  /*0030*/  LDC R4, c[0x0][0x360] ;  /* 0x0000d800ff047b82 */ /* 0x000e300000000800 */
[----:B------:R-:W1:Y:S01]  /*0040*/  LDC R7, c[0x0][0x398] ;  /* 0x0000e600ff077b82 */ /* 0x000e620000000800 */
[----:B0-----:R-:W-:-:S02]  /*0050*/  IMAD R4, R4, UR4, R3 ;  /* 0x0000000404047c24 */ /* 0x001fc4000f8e0203 */
[----:B-1----:R-:W-:-:S05]  /*0060*/  IMAD R3, R7, R7, RZ ;  /* 0x0000000707037224 */ /* 0x002fca00078e02ff */
[----:B------:R-:W-:-:S13]  /*0070*/  ISETP.GE.AND P0, PT, R4, R3, PT ;  /* 0x000000030400720c */ /* 0x000fda0003f06270 */
[----:B------:R-:W-:Y:S05]  /*0080*/  @P0 EXIT ;  /* 0x000000000000094d */ /* 0x000fea0003800000 */
[----:B------:R-:W-:Y:S01]  /*0090*/  IABS R9, R7 ;  /* 0x0000000700097213 */ /* 0x000fe20000000000 */
[----:B------:R-:W0:Y:S03]  /*00a0*/  LDCU.64 UR4, c[0x0][0x358] ;  /* 0x00006b00ff0477ac */ /* 0x000e260008000a00 */
[----:B------:R-:W1:Y:S08]  /*00b0*/  I2F.RP R0, R9 ;  /* 0x0000000900007306 */ /* 0x000e700000209400 */
[----:B-1----:R-:W1:Y:S02]  /*00c0*/  MUFU.RCP R0, R0 ;  /* 0x0000000000007308 */ /* 0x002e640000001000 */
[----:B-1----:R-:W-:-:S06]  /*00d0*/  IADD3 R2, PT, PT, R0, 0xffffffe, RZ ;  /* 0x0ffffffe00027810 */ /* 0x002fcc0007ffe0ff */
[----:B------:R1:W2:Y:S02]  /*00e0*/  F2I.FTZ.U32.TRUNC.NTZ R3, R2 ;  /* 0x0000000200037305 */ /* 0x0002a4000021f000 */
[----:B-1----:R-:W-:Y:S02]  /*00f0*/  HFMA2 R2, -RZ, RZ, 0, 0 ;  /* 0x00000000ff027431 */ /* 0x002fe400000001ff */
[----:B--2---:R-:W-:-:S04]  /*0100*/  IMAD.MOV R6, RZ, RZ, -R3 ;  /* 0x000000ffff067224 */ /* 0x004fc800078e0a03 */
[----:B------:R-:W-:Y:S01]  /*0110*/  IMAD R5, R6, R9, RZ ;  /* 0x0000000906057224 */ /* 0x000fe200078e02ff */
[----:B------:R-:W-:-:S03]  /*0120*/  IABS R6, R4 ;  /* 0x0000000400067213 */ /* 0x000fc60000000000 */
[----:B------:R-:W-:-:S06]  /*0130*/  IMAD.HI.U32 R3, R3, R5, R2 ;  /* 0x0000000503037227 */ /* 0x000fcc00078e0002 */
[----:B------:R-:W-:-:S04]  /*0140*/  IMAD.HI.U32 R5, R3, R6, RZ ;  /* 0x0000000603057227 */ /* 0x000fc800078e00ff */
[----:B------:R-:W-:-:S04]  /*0150*/  IMAD.MOV R0, RZ, RZ, -R5 ;  /* 0x000000ffff007224 */ /* 0x000fc800078e0a05 */
[----:B------:R-:W-:-:S05]  /*0160*/  IMAD R0, R9, R0, R6 ;  /* 0x0000000009007224 */ /* 0x000fca00078e0206 */
[----:B------:R-:W-:-:S13]  /*0170*/  ISETP.GT.U32.AND P2, PT, R9, R0, PT ;  /* 0x000000000900720c */ /* 0x000fda0003f44070 */
[-C--:B------:R-:W-:Y:S01]  /*0180*/  @!P2 IADD3 R0, PT, PT, R0, -R9.reuse, RZ ;  /* 0x800000090000a210 */ /* 0x080fe20007ffe0ff */
[----:B------:R-:W-:Y:S01]  /*0190*/  @!P2 VIADD R5, R5, 0x1 ;  /* 0x000000010505a836 */ /* 0x000fe20000000000 */
[----:B------:R-:W-:Y:S02]  /*01a0*/  ISETP.NE.AND P2, PT, R7, RZ, PT ;  /* 0x000000ff0700720c */ /* 0x000fe40003f45270 */
[----:B------:R-:W-:Y:S02]  /*01b0*/  ISETP.GE.U32.AND P0, PT, R0, R9, PT ;  /* 0x000000090000720c */ /* 0x000fe40003f06070 */
[----:B------:R-:W-:-:S04]  /*01c0*/  LOP3.LUT R0, R4, R7, RZ, 0x3c, !PT ;  /* 0x0000000704007212 */ /* 0x000fc800078e3cff */
[----:B------:R-:W-:-:S07]  /*01d0*/  ISETP.GE.AND P1, PT, R0, RZ, PT ;  /* 0x000000ff0000720c */ /* 0x000fce0003f26270 */
[----:B------:R-:W-:-:S06]  /*01e0*/  @P0 IADD3 R5, PT, PT, R5, 0x1, RZ ;  /* 0x0000000105050810 */ /* 0x000fcc0007ffe0ff */
[----:B------:R-:W-:Y:S01]  /*01f0*/  @!P1 IMAD.MOV R5, RZ, RZ, -R5 ;  /* 0x000000ffff059224 */ /* 0x000fe200078e0a05 */
[----:B------:R-:W-:-:S04]  /*0200*/  @!P2 LOP3.LUT R5, RZ, R7, RZ, 0x33, !PT ;  /* 0x00000007ff05a212 */ /* 0x000fc800078e33ff */
[----:B------:R-:W-:-:S05]  /*0210*/  IADD3 R2, PT, PT, -R5, RZ, RZ ;  /* 0x000000ff05027210 */ /* 0x000fca0007ffe1ff */
[----:B------:R-:W-:-:S05]  /*0220*/  IMAD R2, R7, R2, R4 ;  /* 0x0000000207027224 */ /* 0x000fca00078e0204 */
[----:B------:R-:W-:-:S13]  /*0230*/  ISETP.GE.AND P0, PT, R5, R2, PT ;  /* 0x000000020500720c */ /* 0x000fda0003f06270 */
[----:B------:R-:W1:Y:S02]  /*0240*/  @P0 LDC.64 R6, c[0x0][0x388] ;  /* 0x0000e200ff060b82 */ /* 0x000e640000000a00 */
[----:B-1----:R-:W-:-:S05]  /*0250*/  @P0 IMAD.WIDE R6, R4, 0x4, R6 ;  /* 0x0000000404060825 */ /* 0x002fca00078e0206 */
[----:B0-----:R0:W-:Y:S01]  /*0260*/  @P0 STG.E desc[UR4][R6.64], RZ ;  /* 0x000000ff06000986 */ /* 0x0011e2000c101904 */
[----:B------:R-:W-:Y:S05]  /*0270*/  @P0 EXIT ;  /* 0x000000000000094d */ /* 0x000fea0003800000 */
[----:B0-----:R-:W0:Y:S02]  /*0280*/  LDC.64 R6, c[0x0][0x380] ;  /* 0x0000e000ff067b82 */ /* 0x001e240000000a00 */
[----:B0-----:R-:W-:-:S04]  /*0290*/  IMAD.WIDE R10, R5, 0x34, R6 ;  /* 0x00000034050a7825 */ /* 0x001fc800078e0206 */
[----:B------:R-:W-:Y:S01]  /*02a0*/  IMAD.WIDE R6, R2, 0x34, R6 ;  /* 0x0000003402067825 */ /* 0x000fe200078e0206 */
[----:B------:R-:W2:Y:S04]  /*02b0*/  LDG.E.CONSTANT R17, desc[UR4][R10.64+0x4] ;  /* 0x000004040a117981 */ /* 0x000ea8000c1e9900 */
[----:B------:R-:W2:Y:S04]  /*02c0*/  LDG.E.CONSTANT R20, desc[UR4][R6.64+0x4] ;  /* 0x0000040406147981 */ /* 0x000ea8000c1e9900 */
[----:B------:R-:W3:Y:S04]  /*02d0*/  LDG.E.CONSTANT R0, desc[UR4][R10.64] ;  /* 0x000000040a007981 */ /* 0x000ee8000c1e9900 */
[----:B------:R-:W3:Y:S04]  /*02e0*/  LDG.E.CONSTANT R19, desc[UR4][R6.64] ;  /* 0x0000000406137981 */ /* 0x000ee8000c1e9900 */
[----:B------:R-:W4:Y:S04]  /*02f0*/  LDG.E.CONSTANT R18, desc[UR4][R10.64+0x8] ;  /* 0x000008040a127981 */ /* 0x000f28000c1e9900 */
[----:B------:R-:W4:Y:S04]  /*0300*/  LDG.E.CONSTANT R21, desc[UR4][R6.64+0x8] ;  /* 0x0000080406157981 */ /* 0x000f28000c1e9900 */
[----:B------:R-:W5:Y:S04]  /*0310*/  LDG.E.CONSTANT R14, desc[UR4][R6.64+0xc] ;  /* 0x00000c04060e7981 */ /* 0x000f68000c1e9900 */
[----:B------:R-:W5:Y:S04]  /*0320*/  LDG.E.CONSTANT R15, desc[UR4][R6.64+0x10] ;  /* 0x00001004060f7981 */ /* 0x000f68000c1e9900 */
[----:B------:R-:W5:Y:S04]  /*0330*/  LDG.E.CONSTANT R16, desc[UR4][R6.64+0x14] ;  /* 0x0000140406107981 */ /* 0x000f68000c1e9900 */
[----:B------:R-:W5:Y:S04]  /*0340*/  LDG.E.CONSTANT R9, desc[UR4][R6.64+0x28] ;  /* 0x0000280406097981 */ /* 0x000f68000c1e9900 */
[----:B------:R-:W5:Y:S04]  /*0350*/  LDG.E.CONSTANT R3, desc[UR4][R10.64+0xc] ;  /* 0x00000c040a037981 */ /* 0x000f68000c1e9900 */
[----:B------:R-:W5:Y:S04]  /*0360*/  LDG.E.CONSTANT R12, desc[UR4][R10.64+0x10] ;  /* 0x000010040a0c7981 */ /* 0x000f68000c1e9900 */
[----:B------:R-:W5:Y:S04]  /*0370*/  LDG.E.CONSTANT R13, desc[UR4][R10.64+0x14] ;  /* 0x000014040a0d7981 */ /* 0x000f68000c1e9900 */
[----:B------:R0:W5:Y:S01]  /*0380*/  LDG.E.CONSTANT R8, desc[UR4][R10.64+0x28] ;  /* 0x000028040a087981 */ /* 0x000162000c1e9900 */
[----:B------:R-:W-:Y:S01]  /*0390*/  BSSY.RECONVERGENT B0, `(.L_x_10) ;  /* 0x0000015000007945 */ /* 0x000fe20003800200 */
[----:B--2---:R-:W-:-:S04]  /*03a0*/  FADD R17, -R17, R20 ;  /* 0x0000001411117221 */ /* 0x004fc80000000100 */
[----:B------:R-:W-:Y:S01]  /*03b0*/  FMUL R17, R17, R17 ;  /* 0x0000001111117220 */ /* 0x000fe20000400000 */
[----:B---3--:R-:W-:-:S04]  /*03c0*/  FADD R0, -R0, R19 ;  /* 0x0000001300007221 */ /* 0x008fc80000000100 */
[----:B------:R-:W-:Y:S01]  /*03d0*/  FFMA R17, R0, R0, R17 ;  /* 0x0000000000117223 */ /* 0x000fe20000000011 */
[----:B----4-:R-:W-:-:S04]  /*03e0*/  FADD R18, -R18, R21 ;  /* 0x0000001512127221 */ /* 0x010fc80000000100 */
[----:B------:R-:W-:-:S04]  /*03f0*/  FFMA R17, R18, R18, R17 ;  /* 0x0000001212117223 */ /* 0x000fc80000000011 */
[----:B0-----:R-:W-:-:S04]  /*0400*/  FADD R10, R17, 1.00000001335143196e-10 ;  /* 0x2edbe6ff110a7421 */ /* 0x001fc80000000000 */
[----:B------:R-:W-:Y:S01]  /*0410*/  VIADD R0, R10, 0xf3000000 ;  /* 0xf30000000a007836 */ /* 0x000fe20000000000 */
[----:B------:R0:W1:Y:S04]  /*0420*/  MUFU.RSQ R17, R10 ;  /* 0x0000000a00117308 */ /* 0x0000680000001400 */
[----:B------:R-:W-:-:S13]  /*0430*/  ISETP.GT.U32.AND P0, PT, R0, 0x727fffff, PT ;  /* 0x727fffff0000780c */ /* 0x000fda0003f04070 */
[----:B01----:R-:W-:Y:S05]  /*0440*/  @!P0 BRA `(.L_x_11) ;  /* 0x0000000000148947 */ /* 0x003fea0003800000 */
[----:B------:R-:W-:Y:S02]  /*0450*/  MOV R0, R10 ;  /* 0x0000000a00007202 */ /* 0x000fe40000000f00 */
[----:B------:R-:W-:-:S07]  /*0460*/  MOV R20, 0x480 ;  /* 0x0000048000147802 */ /* 0x000fce0000000f00 */
[----:B-----5:R-:W-:Y:S05]  /*0470*/  CALL.REL.NOINC `($__internal_1_$__cuda_sm20_sqrt_rn_f32_slowpath) ;  /* 0x0000000400a87944 */ /* 0x020fea0003c00000 */
[----:B------:R-:W-:Y:S01]  /*0480*/  MOV R11, R0 ;  /* 0x00000000000b7202 */ /* 0x000fe20000000f00 */
[----:B------:R-:W-:Y:S06]  /*0490*/  BRA `(.L_x_12) ;  /* 0x0000000000107947 */ /* 0x000fec0003800000 */
.L_x_11:
[----:B------:R-:W-:Y:S01]  /*04a0*/  FMUL.FTZ R11, R10, R17 ;  /* 0x000000110a0b7220 */ /* 0x000fe20000410000 */
[----:B------:R-:W-:-:S03]  /*04b0*/  FMUL.FTZ R6, R17, 0.5 ;  /* 0x3f00000011067820 */ /* 0x000fc60000410000 */
[----:B------:R-:W-:-:S04]  /*04c0*/  FFMA R0, -R11, R11, R10 ;  /* 0x0000000b0b007223 */ /* 0x000fc8000000010a */
[----:B------:R-:W-:-:S07]  /*04d0*/  FFMA R11, R0, R6, R11 ;  /* 0x00000006000b7223 */ /* 0x000fce000000000b */
.L_x_12:
[----:B------:R-:W-:Y:S05]  /*04e0*/  BSYNC.RECONVERGENT B0 ;  /* 0x0000000000007941 */ /* 0x000fea0003800200 */
.L_x_10:
[----:B-----5:R-:W-:Y:S01]  /*04f0*/  FMUL R0, R12, R12 ;  /* 0x0000000c0c007220 */ /* 0x020fe20000400000 */
[----:B------:R-:W-:Y:S03]  /*0500*/  BSSY.RECONVERGENT B0, `(.L_x_13) ;  /* 0x0000011000007945 */ /* 0x000fe60003800200 */
[----:B------:R-:W-:-:S04]  /*0510*/  FFMA R0, R3, R3, R0 ;  /* 0x0000000303007223 */ /* 0x000fc80000000000 */
[----:B------:R-:W-:-:S04]  /*0520*/  FFMA R0, R13, R13, R0 ;  /* 0x0000000d0d007223 */ /* 0x000fc80000000000 */
[----:B------:R-:W-:-:S04]  /*0530*/  FADD R7, R0, 1.00000001335143196e-10 ;  /* 0x2edbe6ff00077421 */ /* 0x000fc80000000000 */
[----:B------:R-:W-:Y:S01]  /*0540*/  VIADD R6, R7, 0xf3000000 ;  /* 0xf300000007067836 */ /* 0x000fe20000000000 */
[----:B------:R0:W1:Y:S04]  /*0550*/  MUFU.RSQ R0, R7 ;  /* 0x0000000700007308 */ /* 0x0000680000001400 */
[----:B------:R-:W-:-:S13]  /*0560*/  ISETP.GT.U32.AND P0, PT, R6, 0x727fffff, PT ;  /* 0x727fffff0600780c */ /* 0x000fda0003f04070 */
[----:B01----:R-:W-:Y:S05]  /*0570*/  @!P0 BRA `(.L_x_14) ;  /* 0x0000000000148947 */ /* 0x003fea0003800000 */
[----:B------:R-:W-:Y:S02]  /*0580*/  MOV R0, R7 ;  /* 0x0000000700007202 */ /* 0x000fe40000000f00 */
[----:B------:R-:W-:-:S07]  /*0590*/  MOV R20, 0x5b0 ;  /* 0x000005b000147802 */ /* 0x000fce0000000f00 */
[----:B------:R-:W-:Y:S05]  /*05a0*/  CALL.REL.NOINC `($__internal_1_$__cuda_sm20_sqrt_rn_f32_slowpath) ;  /* 0x00000004005c7944 */ /* 0x000fea0003c00000 */
[----:B------:R-:W-:Y:S01]  /*05b0*/  MOV R10, R0 ;  /* 0x00000000000a7202 */ /* 0x000fe20000000f00 */
[----:B------:R-:W-:Y:S06]  /*05c0*/  BRA `(.L_x_15) ;  /* 0x0000000000107947 */ /* 0x000fec0003800000 */
.L_x_14:
[----:B------:R-:W-:Y:S01]  /*05d0*/  FMUL.FTZ R10, R7, R0 ;  /* 0x00000000070a7220 */ /* 0x000fe20000410000 */
[----:B------:R-:W-:-:S03]  /*05e0*/  FMUL.FTZ R0, R0, 0.5 ;  /* 0x3f00000000007820 */ /* 0x000fc60000410000 */
[----:B------:R-:W-:-:S04]  /*05f0*/  FFMA R7, -R10, R10, R7 ;  /* 0x0000000a0a077223 */ /* 0x000fc80000000107 */
[----:B------:R-:W-:-:S07]  /*0600*/  FFMA R10, R7, R0, R10 ;  /* 0x00000000070a7223 */ /* 0x000fce000000000a */
.L_x_15:
[----:B------:R-:W-:Y:S05]  /*0610*/  BSYNC.RECONVERGENT B0 ;  /* 0x0000000000007941 */ /* 0x000fea0003800200 */
.L_x_13:
[-C--:B------:R-:W-:Y:S01]  /*0620*/  FMUL R7, R15, R15.reuse ;  /* 0x0000000f0f077220 */ /* 0x080fe20000400000 */
[----:B------:R-:W-:Y:S01]  /*0630*/  FMUL R12, R12, R15 ;  /* 0x0000000f0c0c7220 */ /* 0x000fe20000400000 */
[----:B------:R-:W-:Y:S02]  /*0640*/  BSSY.RECONVERGENT B0, `(.L_x_16) ;  /* 0x0000012000007945 */ /* 0x000fe40003800200 */
[-C--:B------:R-:W-:Y:S01]  /*0650*/  FFMA R7, R14, R14.reuse, R7 ;  /* 0x0000000e0e077223 */ /* 0x080fe20000000007 */
[----:B------:R-:W-:-:S03]  /*0660*/  FFMA R12, R3, R14, R12 ;  /* 0x0000000e030c7223 */ /* 0x000fc6000000000c */
[-C--:B------:R-:W-:Y:S01]  /*0670*/  FFMA R7, R16, R16.reuse, R7 ;  /* 0x0000001010077223 */ /* 0x080fe20000000007 */
[----:B------:R-:W-:-:S03]  /*0680*/  FFMA R13, R13, R16, R12 ;  /* 0x000000100d0d7223 */ /* 0x000fc6000000000c */
[----:B------:R-:W-:-:S04]  /*0690*/  FADD R0, R7, 1.00000001335143196e-10 ;  /* 0x2edbe6ff07007421 */ /* 0x000fc80000000000 */
[----:B------:R-:W-:Y:S01]  /*06a0*/  VIADD R6, R0, 0xf3000000 ;  /* 0xf300000000067836 */ /* 0x000fe20000000000 */
[----:B------:R0:W1:Y:S04]  /*06b0*/  MUFU.RSQ R7, R0 ;  /* 0x0000000000077308 */ /* 0x0000680000001400 */
[----:B------:R-:W-:-:S13]  /*06c0*/  ISETP.GT.U32.AND P0, PT, R6, 0x727fffff, PT ;  /* 0x727fffff0600780c */ /* 0x000fda0003f04070 */
[----:B01----:R-:W-:Y:S05]  /*06d0*/  @!P0 BRA `(.L_x_17) ;  /* 0x0000000000108947 */ /* 0x003fea0003800000 */
[----:B------:R-:W-:-:S07]  /*06e0*/  MOV R20, 0x700 ;  /* 0x0000070000147802 */ /* 0x000fce0000000f00 */
[----:B------:R-:W-:Y:S05]  /*06f0*/  CALL.REL.NOINC `($__internal_1_$__cuda_sm20_sqrt_rn_f32_slowpath) ;  /* 0x0000000400087944 */ /* 0x000fea0003c00000 */
[----:B------:R-:W-:Y:S01]  /*0700*/  MOV R3, R0 ;  /* 0x0000000000037202 */ /* 0x000fe20000000f00 */
[----:B------:R-:W-:Y:S06]  /*0710*/  BRA `(.L_x_18) ;  /* 0x0000000000107947 */ /* 0x000fec0003800000 */
.L_x_17:
[----:B------:R-:W-:Y:S01]  /*0720*/  FMUL.FTZ R3, R0, R7 ;  /* 0x0000000700037220 */ /* 0x000fe20000410000 */
[----:B------:R-:W-:-:S03]  /*0730*/  FMUL.FTZ R6, R7, 0.5 ;  /* 0x3f00000007067820 */ /* 0x000fc60000410000 */
[----:B------:R-:W-:-:S04]  /*0740*/  FFMA R0, -R3, R3, R0 ;  /* 0x0000000303007223 */ /* 0x000fc80000000100 */
[----:B------:R-:W-:-:S07]  /*0750*/  FFMA R3, R0, R6, R3 ;  /* 0x0000000600037223 */ /* 0x000fce0000000003 */
.L_x_18:
[----:B------:R-:W-:Y:S05]  /*0760*/  BSYNC.RECONVERGENT B0 ;  /* 0x0000000000007941 */ /* 0x000fea0003800200 */
.L_x_16:
[----:B------:R-:W-:Y:S01]  /*0770*/  FMUL R10, R3, R10 ;  /* 0x0000000a030a7220 */ /* 0x000fe20000400000 */
[----:B------:R-:W-:Y:S03]  /*0780*/  BSSY.RECONVERGENT B0, `(.L_x_19) ;  /* 0x000000e000007945 */ /* 0x000fe60003800200 */
[----:B------:R-:W0:Y:S08]  /*0790*/  MUFU.RCP R0, R10 ;  /* 0x0000000a00007308 */ /* 0x000e300000001000 */
[----:B------:R-:W1:Y:S01]  /*07a0*/  FCHK P0, R13, R10 ;  /* 0x0000000a0d007302 */ /* 0x000e620000000000 */
[----:B0-----:R-:W-:-:S04]  /*07b0*/  FFMA R3, -R10, R0, 1 ;  /* 0x3f8000000a037423 */ /* 0x001fc80000000100 */
[----:B------:R-:W-:-:S04]  /*07c0*/  FFMA R0, R0, R3, R0 ;  /* 0x0000000300007223 */ /* 0x000fc80000000000 */
[----:B------:R-:W-:-:S04]  /*07d0*/  FFMA R6, R0, R13, RZ ;  /* 0x0000000d00067223 */ /* 0x000fc800000000ff */
[----:B------:R-:W-:-:S04]  /*07e0*/  FFMA R3, -R10, R6, R13 ;  /* 0x000000060a037223 */ /* 0x000fc8000000010d */
[----:B------:R-:W-:Y:S01]  /*07f0*/  FFMA R6, R0, R3, R6 ;  /* 0x0000000300067223 */ /* 0x000fe20000000006 */
[----:B-1----:R-:W-:Y:S06]  /*0800*/  @!P0 BRA `(.L_x_20) ;  /* 0x0000000000148947 */ /* 0x002fec0003800000 */
[----:B------:R-:W-:Y:S01]  /*0810*/  IMAD.MOV.U32 R3, RZ, RZ, R10 ;  /* 0x000000ffff037224 */ /* 0x000fe200078e000a */
[----:B------:R-:W-:Y:S02]  /*0820*/  MOV R0, R13 ;  /* 0x0000000d00007202 */ /* 0x000fe40000000f00 */
[----:B------:R-:W-:-:S07]  /*0830*/  MOV R10, 0x850 ;  /* 0x00000850000a7802 */ /* 0x000fce0000000f00 */
[----:B------:R-:W-:Y:S05]  /*0840*/  CALL.REL.NOINC `($__internal_2_$__cuda_sm3x_div_rn_noftz_f32_slowpath) ;  /* 0x0000000400107944 */ /* 0x000fea0003c00000 */
[----:B------:R-:W-:-:S07]  /*0850*/  MOV R6, R0 ;  /* 0x0000000000067202 */ /* 0x000fce0000000f00 */
.L_x_20:
[----:B------:R-:W-:Y:S05]  /*0860*/  BSYNC.RECONVERGENT B0 ;  /* 0x0000000000007941 */ /* 0x000fea0003800200 */
.L_x_19:
[----:B------:R-:W0:Y:S01]  /*0870*/  LDC R7, c[0x0][0x39c] ;  /* 0x0000e700ff077b82 */ /* 0x000e220000000800 */
[----:B------:R-:W-:Y:S01]  /*0880*/  BSSY.RECONVERGENT B0, `(.L_x_21) ;  /* 0x000000e000007945 */ /* 0x000fe20003800200 */
[----:B0-----:R-:W0:Y:S08]  /*0890*/  MUFU.RCP R0, R7 ;  /* 0x0000000700007308 */ /* 0x001e300000001000 */
[----:B------:R-:W1:Y:S01]  /*08a0*/  FCHK P0, -R11, R7 ;  /* 0x000000070b007302 */ /* 0x000e620000000100 */
[----:B0-----:R-:W-:-:S04]  /*08b0*/  FFMA R3, R0, -R7, 1 ;  /* 0x3f80000000037423 */ /* 0x001fc80000000807 */
[----:B------:R-:W-:-:S04]  /*08c0*/  FFMA R0, R0, R3, R0 ;  /* 0x0000000300007223 */ /* 0x000fc80000000000 */
[----:B------:R-:W-:-:S04]  /*08d0*/  FFMA R10, R0, -R11, RZ ;  /* 0x8000000b000a7223 */ /* 0x000fc800000000ff */
[----:B------:R-:W-:-:S04]  /*08e0*/  FFMA R3, R10, -R7, -R11 ;  /* 0x800000070a037223 */ /* 0x000fc8000000080b */
[----:B------:R-:W-:Y:S01]  /*08f0*/  FFMA R0, R0, R3, R10 ;  /* 0x0000000300007223 */ /* 0x000fe2000000000a */
[----:B-1----:R-:W-:Y:S06]  /*0900*/  @!P0 BRA `(.L_x_22) ;  /* 0x0000000000148947 */ /* 0x002fec0003800000 */
[----:B------:R-:W0:Y:S01]  /*0910*/  LDCU UR6, c[0x0][0x39c] ;  /* 0x00007380ff0677ac */ /* 0x000e220008000800 */
[----:B------:R-:W-:Y:S01]  /*0920*/  FADD R0, -R11, -RZ ;  /* 0x800000ff0b007221 */ /* 0x000fe20000000100 */
[----:B------:R-:W-:Y:S02]  /*0930*/  MOV R10, 0x960 ;  /* 0x00000960000a7802 */ /* 0x000fe40000000f00 */
[----:B0-----:R-:W-:-:S07]  /*0940*/  MOV R3, UR6 ;  /* 0x0000000600037c02 */ /* 0x001fce0008000f00 */
[----:B------:R-:W-:Y:S05]  /*0950*/  CALL.REL.NOINC `($__internal_2_$__cuda_sm3x_div_rn_noftz_f32_slowpath) ;  /* 0x0000000000cc7944 */ /* 0x000fea0003c00000 */
.L_x_22:
[----:B------:R-:W-:Y:S05]  /*0960*/  BSYNC.RECONVERGENT B0 ;  /* 0x0000000000007941 */ /* 0x000fea0003800200 */
.L_x_21:
[----:B------:R-:W-:Y:S02]  /*0970*/  HFMA2 R10, -RZ, RZ, 3.7421875, 0 ;  /* 0x437c0000ff0a7431 */ /* 0x000fe400000001ff */
[----:B------:R-:W-:Y:S01]  /*0980*/  IMAD.MOV.U32 R3, RZ, RZ, 0x3bbb989d ;  /* 0x3bbb989dff037424 */ /* 0x000fe200078e00ff */
[----:B------:R-:W-:Y:S01]  /*0990*/  ISETP.NE.AND P0, PT, R8, R9, PT ;  /* 0x000000090800720c */ /* 0x000fe20003f05270 */
[----:B------:R-:W0:Y:S01]  /*09a0*/  LDCU UR6, c[0x0][0x398] ;  /* 0x00007300ff0677ac */ /* 0x000e220008000800 */
[----:B------:R-:W-:Y:S02]  /*09b0*/  IMAD.MOV.U32 R8, RZ, RZ, 0x3f800000 ;  /* 0x3f800000ff087424 */ /* 0x000fe400078e00ff */
[----:B------:R-:W-:-:S04]  /*09c0*/  FFMA.SAT R3, R0, R3, 0.5 ;  /* 0x3f00000000037423 */ /* 0x000fc80000002003 */
[----:B------:R-:W-:Y:S02]  /*09d0*/  FFMA.RM R3, R3, R10, 12582913 ;  /* 0x4b40000103037423 */ /* 0x000fe4000000400a */
[----:B------:R-:W1:Y:S02]  /*09e0*/  LDC.64 R10, c[0x0][0x388] ;  /* 0x0000e200ff0a7b82 */ /* 0x000e640000000a00 */
[C---:B------:R-:W-:Y:S01]  /*09f0*/  FADD R7, R3.reuse, -12583039 ;  /* 0xcb40007f03077421 */ /* 0x040fe20000000000 */
[----:B------:R-:W-:-:S03]  /*0a00*/  SHF.L.U32 R3, R3, 0x17, RZ ;  /* 0x0000001703037819 */ /* 0x000fc600000006ff */
[----:B------:R-:W-:-:S04]  /*0a10*/  FFMA R7, R0, 1.4426950216293334961, -R7 ;  /* 0x3fb8aa3b00077823 */ /* 0x000fc80000000807 */
[----:B------:R-:W-:-:S04]  /*0a20*/  FFMA R7, R0, 1.925963033500011079e-08, R7 ;  /* 0x32a5706000077823 */ /* 0x000fc80000000007 */
[----:B------:R-:W2:Y:S02]  /*0a30*/  MUFU.EX2 R0, R7 ;  /* 0x0000000700007308 */ /* 0x000ea40000000800 */
[----:B--2---:R-:W-:Y:S01]  /*0a40*/  FMUL R3, R3, R0 ;  /* 0x0000000003037220 */ /* 0x004fe20000400000 */
[----:B------:R-:W-:-:S03]  /*0a50*/  FSEL R0, R8, 0.5, !P0 ;  /* 0x3f00000008007808 */ /* 0x000fc60004000000 */
[----:B------:R-:W-:-:S04]  /*0a60*/  FMUL R3, R3, R6 ;  /* 0x0000000603037220 */ /* 0x000fc80000400000 */
[----:B------:R-:W-:Y:S01]  /*0a70*/  FMUL R9, R0, R3 ;  /* 0x0000000300097220 */ /* 0x000fe20000400000 */
[----:B0-----:R-:W-:Y:S02]  /*0a80*/  IMAD R3, R2, UR6, R5 ;  /* 0x0000000602037c24 */ /* 0x001fe4000f8e0205 */
[--C-:B-1----:R-:W-:Y:S02]  /*0a90*/  IMAD.WIDE R4, R4, 0x4, R10.reuse ;  /* 0x0000000404047825 */ /* 0x102fe400078e020a */
[----:B------:R-:W-:Y:S02]  /*0aa0*/  FSETP.GT.AND P0, PT, R9, 0.5, PT ;  /* 0x3f0000000900780b */ /* 0x000fe40003f04000 */
[----:B------:R-:W-:Y:S01]  /*0ab0*/  IMAD.WIDE R10, R3, 0x4, R10 ;  /* 0x00000004030a7825 */ /* 0x000fe200078e020a */
[----:B------:R0:W-:Y:S04]  /*0ac0*/  STG.E desc[UR4][R4.64], R9 ;  /* 0x0000000904007986 */ /* 0x0001e8000c101904 */
[----:B------:R0:W-:Y:S06]  /*0ad0*/  STG.E desc[UR4][R10.64], R9 ;  /* 0x000000090a007986 */ /* 0x0001ec000c101904 */
[----:B------:R-:W-:Y:S05]  /*0ae0*/  @!P0 EXIT ;  /* 0x000000000000894d */ /* 0x000fea0003800000 */
[----:B------:R-:W1:Y:S02]  /*0af0*/  LDC.64 R2, c[0x0][0x390] ;  /* 0x0000e400ff027b82 */ /* 0x000e640000000a00 */
[----:B-1----:R-:W-:Y:S01]  /*0b00*/  REDG.E.ADD.F32.FTZ.RN.STRONG.GPU desc[UR4][R2.64], R9 ;  /* 0x00000009020079a6 */ /* 0x002fe2000c12f304 */
[----:B------:R-:W-:Y:S05]  /*0b10*/  EXIT ;  /* 0x000000000000794d */ /* 0x000fea0003800000 */
        .weak           $__internal_1_$__cuda_sm20_sqrt_rn_f32_slowpath
        .type           $__internal_1_$__cuda_sm20_sqrt_rn_f32_slowpath,@function
        .size           $__internal_1_$__cuda_sm20_sqrt_rn_f32_slowpath,($__internal_2_$__cuda_sm3x_div_rn_noftz_f32_slowpath - $__internal_1_$__cuda_sm20_sqrt_rn_f32_slowpath)
$__internal_1_$__cuda_sm20_sqrt_rn_f32_slowpath:
[----:B------:R-:W-:-:S13]  /*0b20*/  LOP3.LUT P0, RZ, R0, 0x7fffffff, RZ, 0xc0, !PT ;  /* 0x7fffffff00ff7812 */ /* 0x000fda000780c0ff */
[----:B------:R-:W-:Y:S01]  /*0b30*/  @!P0 MOV R6, R0 ;  /* 0x0000000000068202 */ /* 0x000fe20000000f00 */
[----:B------:R-:W-:Y:S06]  /*0b40*/  @!P0 BRA `(.L_x_23) ;  /* 0x0000000000408947 */ /* 0x000fec0003800000 */
[----:B------:R-:W-:-:S13]  /*0b50*/  FSETP.GEU.FTZ.AND P0, PT, R0, RZ, PT ;  /* 0x000000ff0000720b */ /* 0x000fda0003f1e000 */
[----:B------:R-:W-:Y:S01]  /*0b60*/  @!P0 MOV R6, 0x7fffffff ;  /* 0x7fffffff00068802 */ /* 0x000fe20000000f00 */
[----:B------:R-:W-:Y:S06]  /*0b70*/  @!P0 BRA `(.L_x_23) ;  /* 0x0000000000348947 */ /* 0x000fec0003800000 */
[----:B------:R-:W-:-:S13]  /*0b80*/  FSETP.GTU.FTZ.AND P0, PT, |R0|, +INF , PT ;  /* 0x7f8000000000780b */ /* 0x000fda0003f1c200 */
[----:B------:R-:W-:Y:S01]  /*0b90*/  @P0 FADD.FTZ R6, R0, 1 ;  /* 0x3f80000000060421 */ /* 0x000fe20000010000 */
[----:B------:R-:W-:Y:S06]  /*0ba0*/  @P0 BRA `(.L_x_23) ;  /* 0x0000000000280947 */ /* 0x000fec0003800000 */
[----:B------:R-:W-:-:S13]  /*0bb0*/  FSETP.NEU.FTZ.AND P0, PT, |R0|, +INF , PT ;  /* 0x7f8000000000780b */ /* 0x000fda0003f1d200 */
[----:B------:R-:W-:-:S04]  /*0bc0*/  @P0 FFMA R7, R0, 1.84467440737095516160e+19, RZ ;  /* 0x5f80000000070823 */ /* 0x000fc800000000ff */
[----:B------:R-:W0:Y:S02]  /*0bd0*/  @P0 MUFU.RSQ R6, R7 ;  /* 0x0000000700060308 */ /* 0x000e240000001400 */
[----:B0-----:R-:W-:Y:S01]  /*0be0*/  @P0 FMUL.FTZ R18, R7, R6 ;  /* 0x0000000607120220 */ /* 0x001fe20000410000 */
[----:B------:R-:W-:Y:S01]  /*0bf0*/  @P0 FMUL.FTZ R19, R6, 0.5 ;  /* 0x3f00000006130820 */ /* 0x000fe20000410000 */
[----:B------:R-:W-:Y:S02]  /*0c00*/  @!P0 IMAD.MOV.U32 R6, RZ, RZ, R0 ;  /* 0x000000ffff068224 */ /* 0x000fe400078e0000 */
[----:B------:R-:W-:-:S04]  /*0c10*/  @P0 FADD.FTZ R17, -R18, -RZ ;  /* 0x800000ff12110221 */ /* 0x000fc80000010100 */
[----:B------:R-:W-:-:S04]  /*0c20*/  @P0 FFMA R17, R18, R17, R7 ;  /* 0x0000001112110223 */ /* 0x000fc80000000007 */
[----:B------:R-:W-:-:S04]  /*0c30*/  @P0 FFMA R17, R17, R19, R18 ;  /* 0x0000001311110223 */ /* 0x000fc80000000012 */
[----:B------:R-:W-:-:S07]  /*0c40*/  @P0 FMUL.FTZ R6, R17, 2.3283064365386962891e-10 ;  /* 0x2f80000011060820 */ /* 0x000fce0000410000 */
.L_x_23:
[----:B------:R-:W-:Y:S01]  /*0c50*/  MOV R0, R6 ;  /* 0x0000000600007202 */ /* 0x000fe20000000f00 */
[----:B------:R-:W-:Y:S01]  /*0c60*/  IMAD.MOV.U32 R7, RZ, RZ, 0x0 ;  /* 0x00000000ff077424 */ /* 0x000fe200078e00ff */
[----:B------:R-:W-:-:S04]  /*0c70*/  MOV R6, R20 ;  /* 0x0000001400067202 */ /* 0x000fc80000000f00 */
[----:B------:R-:W-:Y:S05]  /*0c80*/  RET.REL.NODEC R6 `(mec_coherence_kernel) ;  /* 0xfffffff006dc7950 */ /* 0x000fea0003c3ffff */
        .weak           $__internal_2_$__cuda_sm3x_div_rn_noftz_f32_slowpath
        .type           $__internal_2_$__cuda_sm3x_div_rn_noftz_f32_slowpath,@function
        .size           $__internal_2_$__cuda_sm3x_div_rn_noftz_f32_slowpath,(.L_x_309 - $__internal_2_$__cuda_sm3x_div_rn_noftz_f32_slowpath)
$__internal_2_$__cuda_sm3x_div_rn_noftz_f32_slowpath:
[----:B------:R-:W-:Y:S01]  /*0c90*/  SHF.R.U32.HI R12, RZ, 0x17, R3 ;  /* 0x00000017ff0c7819 */ /* 0x000fe20000011603 */
[----:B------:R-:W-:Y:S01]  /*0ca0*/  BSSY.RECONVERGENT B1, `(.L_x_24) ;  /* 0x0000062000017945 */ /* 0x000fe20003800200 */
[----:B------:R-:W-:Y:S02]  /*0cb0*/  SHF.R.U32.HI R7, RZ, 0x17, R0 ;  /* 0x00000017ff077819 */ /* 0x000fe40000011600 */
[----:B------:R-:W-:Y:S02]  /*0cc0*/  LOP3.LUT R12, R12, 0xff, RZ, 0xc0, !PT ;  /* 0x000000ff0c0c7812 */ /* 0x000fe400078ec0ff */
[----:B------:R-:W-:Y:S02]  /*0cd0*/  LOP3.LUT R16, R7, 0xff, RZ, 0xc0, !PT ;  /* 0x000000ff07107812 */ /* 0x000fe400078ec0ff */
[----:B------:R-:W-:Y:S02]  /*0ce0*/  IADD3 R14, PT, PT, R12, -0x1, RZ ;  /* 0xffffffff0c0e7810 */ /* 0x000fe40007ffe0ff */
[----:B------:R-:W-:-:S02]  /*0cf0*/  IADD3 R13, PT, PT, R16, -0x1, RZ ;  /* 0xffffffff100d7810 */ /* 0x000fc40007ffe0ff */
[----:B------:R-:W-:-:S04]  /*0d00*/  ISETP.GT.U32.AND P0, PT, R14, 0xfd, PT ;  /* 0x000000fd0e00780c */ /* 0x000fc80003f04070 */
[----:B------:R-:W-:-:S13]  /*0d10*/  ISETP.GT.U32.OR P0, PT, R13, 0xfd, P0 ;  /* 0x000000fd0d00780c */ /* 0x000fda0000704470 */
[----:B------:R-:W-:Y:S01]  /*0d20*/  @!P0 IMAD.MOV.U32 R7, RZ, RZ, RZ ;  /* 0x000000ffff078224 */ /* 0x000fe200078e00ff */
[----:B------:R-:W-:Y:S06]  /*0d30*/  @!P0 BRA `(.L_x_25) ;  /* 0x00000000005c8947 */ /* 0x000fec0003800000 */
[----:B------:R-:W-:Y:S02]  /*0d40*/  FSETP.GTU.FTZ.AND P0, PT, |R0|, +INF , PT ;  /* 0x7f8000000000780b */ /* 0x000fe40003f1c200 */
[----:B------:R-:W-:-:S04]  /*0d50*/  FSETP.GTU.FTZ.AND P1, PT, |R3|, +INF , PT ;  /* 0x7f8000000300780b */ /* 0x000fc80003f3c200 */
[----:B------:R-:W-:-:S13]  /*0d60*/  PLOP3.LUT P0, PT, P0, P1, PT, 0xf8, 0x8f ;  /* 0x00000000008f781c */ /* 0x000fda0000703f70 */
[----:B------:R-:W-:Y:S05]  /*0d70*/  @P0 BRA `(.L_x_26) ;  /* 0x00000004004c0947 */ /* 0x000fea0003800000 */
[----:B------:R-:W-:-:S13]  /*0d80*/  LOP3.LUT P0, RZ, R3, 0x7fffffff, R0, 0xc8, !PT ;  /* 0x7fffffff03ff7812 */ /* 0x000fda000780c800 */
[----:B------:R-:W-:Y:S05]  /*0d90*/  @!P0 BRA `(.L_x_27) ;  /* 0x00000004003c8947 */ /* 0x000fea0003800000 */
[C---:B------:R-:W-:Y:S02]  /*0da0*/  FSETP.NEU.FTZ.AND P2, PT, |R0|.reuse, +INF , PT ;  /* 0x7f8000000000780b */ /* 0x040fe40003f5d200 */
[----:B------:R-:W-:Y:S02]  /*0db0*/  FSETP.NEU.FTZ.AND P1, PT, |R3|, +INF , PT ;  /* 0x7f8000000300780b */ /* 0x000fe40003f3d200 */
[----:B------:R-:W-:-:S11]  /*0dc0*/  FSETP.NEU.FTZ.AND P0, PT, |R0|, +INF , PT ;  /* 0x7f8000000000780b */ /* 0x000fd60003f1d200 */
[----:B------:R-:W-:Y:S05]  /*0dd0*/  @!P1 BRA !P2, `(.L_x_27) ;  /* 0x00000004002c9947 */ /* 0x000fea0005000000 */
[----:B------:R-:W-:-:S04]  /*0de0*/  LOP3.LUT P2, RZ, R0, 0x7fffffff, RZ, 0xc0, !PT ;  /* 0x7fffffff00ff7812 */ /* 0x000fc8000784c0ff */
[----:B------:R-:W-:-:S13]  /*0df0*/  PLOP3.LUT P1, PT, P1, P2, PT, 0x2f, 0xf2 ;  /* 0x0000000000f2781c */ /* 0x000fda0000f24577 */
[----:B------:R-:W-:Y:S05]  /*0e00*/  @P1 BRA `(.L_x_28) ;  /* 0x0000000400181947 */ /* 0x000fea0003800000 */
[----:B------:R-:W-:-:S04]  /*0e10*/  LOP3.LUT P1, RZ, R3, 0x7fffffff, RZ, 0xc0, !PT ;  /* 0x7fffffff03ff7812 */ /* 0x000fc8000782c0ff */
[----:B------:R-:W-:-:S13]  /*0e20*/  PLOP3.LUT P0, PT, P0, P1, PT, 0x2f, 0xf2 ;  /* 0x0000000000f2781c */ /* 0x000fda0000702577 */
[----:B------:R-:W-:Y:S05]  /*0e30*/  @P0 BRA `(.L_x_29) ;  /* 0x0000000400000947 */ /* 0x000fea0003800000 */
[----:B------:R-:W-:Y:S02]  /*0e40*/  ISETP.GE.AND P0, PT, R13, RZ, PT ;  /* 0x000000ff0d00720c */ /* 0x000fe40003f06270 */
[----:B------:R-:W-:-:S11]  /*0e50*/  ISETP.GE.AND P1, PT, R14, RZ, PT ;  /* 0x000000ff0e00720c */ /* 0x000fd60003f26270 */
[----:B------:R-:W-:Y:S01]  /*0e60*/  @P0 MOV R7, RZ ;  /* 0x000000ff00070202 */ /* 0x000fe20000000f00 */
[----:B------:R-:W-:Y:S01]  /*0e70*/  @!P0 FFMA R0, R0, 1.84467440737095516160e+19, RZ ;  /* 0x5f80000000008823 */ /* 0x000fe200000000ff */
[----:B------:R-:W-:Y:S01]  /*0e80*/  @!P0 MOV R7, 0xffffffc0 ;  /* 0xffffffc000078802 */ /* 0x000fe20000000f00 */
[----:B------:R-:W-:-:S04]  /*0e90*/  @!P1 FFMA R3, R3, 1.84467440737095516160e+19, RZ ;  /* 0x5f80000003039823 */ /* 0x000fc800000000ff */
[----:B------:R-:W-:-:S07]  /*0ea0*/  @!P1 VIADD R7, R7, 0x40 ;  /* 0x0000004007079836 */ /* 0x000fce0000000000 */
.L_x_25:
[----:B------:R-:W-:Y:S01]  /*0eb0*/  LEA R14, R12, 0xc0800000, 0x17 ;  /* 0xc08000000c0e7811 */ /* 0x000fe200078eb8ff */
[----:B------:R-:W-:Y:S03]  /*0ec0*/  BSSY.RECONVERGENT B2, `(.L_x_30) ;  /* 0x0000036000027945 */ /* 0x000fe60003800200 */
[----:B------:R-:W-:Y:S02]  /*0ed0*/  IADD3 R14, PT, PT, -R14, R3, RZ ;  /* 0x000000030e0e7210 */ /* 0x000fe40007ffe1ff */
[----:B------:R-:W-:Y:S02]  /*0ee0*/  IADD3 R3, PT, PT, R16, -0x7f, RZ ;  /* 0xffffff8110037810 */ /* 0x000fe40007ffe0ff */
[----:B------:R-:W0:Y:S01]  /*0ef0*/  MUFU.RCP R13, R14 ;  /* 0x0000000e000d7308 */ /* 0x000e220000001000 */
[----:B------:R-:W-:Y:S01]  /*0f00*/  FADD.FTZ R15, -R14, -RZ ;  /* 0x800000ff0e0f7221 */ /* 0x000fe20000010100 */
[C---:B------:R-:W-:Y:S01]  /*0f10*/  IADD3 R12, PT, PT, R3.reuse, 0x7f, -R12 ;  /* 0x0000007f030c7810 */ /* 0x040fe20007ffe80c */
[----:B------:R-:W-:-:S04]  /*0f20*/  IMAD R0, R3, -0x800000, R0 ;  /* 0xff80000003007824 */ /* 0x000fc800078e0200 */
[----:B------:R-:W-:Y:S02]  /*0f30*/  IMAD.IADD R12, R12, 0x1, R7 ;  /* 0x000000010c0c7824 */ /* 0x000fe400078e0207 */
        /* <DEDUP_REMOVED lines=8> */
[----:B------:R-:W-:-:S04]  /*0fc0*/  LOP3.LUT R3, R3, 0xff, RZ, 0xc0, !PT ;  /* 0x000000ff03037812 */ /* 0x000fc800078ec0ff */
[----:B------:R-:W-:-:S04]  /*0fd0*/  IADD3 R15, PT, PT, R3, R12, RZ ;  /* 0x0000000c030f7210 */ /* 0x000fc80007ffe0ff */
[----:B------:R-:W-:-:S04]  /*0fe0*/  IADD3 R3, PT, PT, R15, -0x1, RZ ;  /* 0xffffffff0f037810 */ /* 0x000fc80007ffe0ff */
        /* <DEDUP_REMOVED lines=9> */
[CCC-:B------:R-:W-:Y:S01]  /*1080*/  FFMA.RZ R3, R18.reuse, R16.reuse, R13.reuse ;  /* 0x0000001012037223 */ /* 0x1c0fe2000000c00d */
[C---:B------:R-:W-:Y:S02]  /*1090*/  VIADD R14, R15.reuse, 0x20 ;  /* 0x000000200f0e7836 */ /* 0x040fe40000000000 */
[CCC-:B------:R-:W-:Y:S01]  /*10a0*/  FFMA.RM R12, R18.reuse, R16.reuse, R13.reuse ;  /* 0x00000010120c7223 */ /* 0x1c0fe2000000400d */
[----:B------:R-:W-:Y:S02]  /*10b0*/  ISETP.NE.AND P2, PT, R15, RZ, PT ;  /* 0x000000ff0f00720c */ /* 0x000fe40003f45270 */
[----:B------:R-:W-:Y:S01]  /*10c0*/  LOP3.LUT R7, R3, 0x7fffff, RZ, 0xc0, !PT ;  /* 0x007fffff03077812 */ /* 0x000fe200078ec0ff */
[----:B------:R-:W-:Y:S01]  /*10d0*/  FFMA.RP R3, R18, R16, R13 ;  /* 0x0000001012037223 */ /* 0x000fe2000000800d */
[----:B------:R-:W-:Y:S02]  /*10e0*/  ISETP.NE.AND P1, PT, R15, RZ, PT ;  /* 0x000000ff0f00720c */ /* 0x000fe40003f25270 */
[----:B------:R-:W-:-:S02]  /*10f0*/  LOP3.LUT R7, R7, 0x800000, RZ, 0xfc, !PT ;  /* 0x0080000007077812 */ /* 0x000fc400078efcff */
[----:B------:R-:W-:Y:S02]  /*1100*/  IADD3 R13, PT, PT, -R15, RZ, RZ ;  /* 0x000000ff0f0d7210 */ /* 0x000fe40007ffe1ff */
[----:B------:R-:W-:Y:S02]  /*1110*/  SHF.L.U32 R14, R7, R14, RZ ;  /* 0x0000000e070e7219 */ /* 0x000fe400000006ff */
[----:B------:R-:W-:Y:S02]  /*1120*/  FSETP.NEU.FTZ.AND P0, PT, R3, R12, PT ;  /* 0x0000000c0300720b */ /* 0x000fe40003f1d000 */
[----:B------:R-:W-:Y:S02]  /*1130*/  SEL R12, R13, RZ, P2 ;  /* 0x000000ff0d0c7207 */ /* 0x000fe40001000000 */
[----:B------:R-:W-:Y:S02]  /*1140*/  ISETP.NE.AND P1, PT, R14, RZ, P1 ;  /* 0x000000ff0e00720c */ /* 0x000fe40000f25270 */
[----:B------:R-:W-:-:S02]  /*1150*/  SHF.R.U32.HI R12, RZ, R12, R7 ;  /* 0x0000000cff0c7219 */ /* 0x000fc40000011607 */
[----:B------:R-:W-:Y:S02]  /*1160*/  PLOP3.LUT P0, PT, P0, P1, PT, 0xf8, 0x8f ;  /* 0x00000000008f781c */ /* 0x000fe40000703f70 */
[----:B------:R-:W-:Y:S02]  /*1170*/  SHF.R.U32.HI R14, RZ, 0x1, R12 ;  /* 0x00000001ff0e7819 */ /* 0x000fe4000001160c */
[----:B------:R-:W-:-:S04]  /*1180*/  SEL R3, RZ, 0x1, !P0 ;  /* 0x00000001ff037807 */ /* 0x000fc80004000000 */
[----:B------:R-:W-:-:S04]  /*1190*/  LOP3.LUT R3, R3, 0x1, R14, 0xf8, !PT ;  /* 0x0000000103037812 */ /* 0x000fc800078ef80e */
[----:B------:R-:W-:-:S04]  /*11a0*/  LOP3.LUT R3, R3, R12, RZ, 0xc0, !PT ;  /* 0x0000000c03037212 */ /* 0x000fc800078ec0ff */
[----:B------:R-:W-:-:S04]  /*11b0*/  IADD3 R3, PT, PT, R14, R3, RZ ;  /* 0x000000030e037210 */ /* 0x000fc80007ffe0ff */
[----:B------:R-:W-:Y:S01]  /*11c0*/  LOP3.LUT R0, R3, R0, RZ, 0xfc, !PT ;  /* 0x0000000003007212 */ /* 0x000fe200078efcff */
[----:B------:R-:W-:Y:S06]  /*11d0*/  BRA `(.L_x_33) ;  /* 0x0000000000107947 */ /* 0x000fec0003800000 */
.L_x_32:
[----:B------:R-:W-:-:S04]  /*11e0*/  LOP3.LUT R0, R0, 0x80000000, RZ, 0xc0, !PT ;  /* 0x8000000000007812 */ /* 0x000fc800078ec0ff */
[----:B------:R-:W-:Y:S01]  /*11f0*/  LOP3.LUT R0, R0, 0x7f800000, RZ, 0xfc, !PT ;  /* 0x7f80000000007812 */ /* 0x000fe200078efcff */
[----:B------:R-:W-:Y:S06]  /*1200*/  BRA `(.L_x_33) ;  /* 0x0000000000047947 */ /* 0x000fec0003800000 */
.L_x_31:
[----:B------:R-:W-:-:S07]  /*1210*/  IMAD R0, R12, 0x800000, R0 ;  /* 0x008000000c007824 */ /* 0x000fce00078e0200 */
.L_x_33:
[----:B------:R-:W-:Y:S05]  /*1220*/  BSYNC.RECONVERGENT B2 ;  /* 0x0000000000027941 */ /* 0x000fea0003800200 */
.L_x_30:
[----:B------:R-:W-:Y:S05]  /*1230*/  BRA `(.L_x_34) ;  /* 0x0000000000207947 */ /* 0x000fea0003800000 */
.L_x_29:
[----:B------:R-:W-:-:S04]  /*1240*/  LOP3.LUT R0, R3, 0x80000000, R0, 0x48, !PT ;  /* 0x8000000003007812 */ /* 0x000fc800078e4800 */
[----:B------:R-:W-:Y:S01]  /*1250*/  LOP3.LUT R0, R0, 0x7f800000, RZ, 0xfc, !PT ;  /* 0x7f80000000007812 */ /* 0x000fe200078efcff */
[----:B------:R-:W-:Y:S06]  /*1260*/  BRA `(.L_x_34) ;  /* 0x0000000000147947 */ /* 0x000fec0003800000 */
.L_x_28:
[----:B------:R-:W-:Y:S01]  /*1270*/  LOP3.LUT R0, R3, 0x80000000, R0, 0x48, !PT ;  /* 0x8000000003007812 */ /* 0x000fe200078e4800 */
[----:B------:R-:W-:Y:S06]  /*1280*/  BRA `(.L_x_34) ;  /* 0x00000000000c7947 */ /* 0x000fec0003800000 */
.L_x_27:
[----:B------:R-:W0:Y:S01]  /*1290*/  MUFU.RSQ R0, -QNAN ;  /* 0xffc0000000007908 */ /* 0x000e220000001400 */
[----:B------:R-:W-:Y:S05]  /*12a0*/  BRA `(.L_x_34) ;  /* 0x0000000000047947 */ /* 0x000fea0003800000 */
.L_x_26:
[----:B------:R-:W-:-:S07]  /*12b0*/  FADD.FTZ R0, R0, R3 ;  /* 0x0000000300007221 */ /* 0x000fce0000010000 */
.L_x_34:
[----:B------:R-:W-:Y:S05]  /*12c0*/  BSYNC.RECONVERGENT B1 ;  /* 0x0000000000017941 */ /* 0x000fea0003800200 */
.L_x_24:
[----:B------:R-:W-:Y:S01]  /*12d0*/  HFMA2 R13, -RZ, RZ, 0, 0 ;  /* 0x00000000ff0d7431 */ /* 0x000fe200000001ff */
[----:B------:R-:W-:-:S04]  /*12e0*/  MOV R12, R10 ;  /* 0x0000000a000c7202 */ /* 0x000fc80000000f00 */
[----:B0-----:R-:W-:Y:S05]  /*12f0*/  RET.REL.NODEC R12 `(mec_coherence_kernel) ;  /* 0xffffffec0c407950 */ /* 0x001fea0003c3ffff */
.L_x_35:
        /* <DEDUP_REMOVED lines=16> */
.L_x_309:


//--------------------- .text.initialize_lattice_kernel --------------------------
	.section	.text.initialize_lattice_kernel,"ax",@progbits
	.align	128
        .global         initialize_lattice_kernel
        .type           initialize_lattice_kernel,@function
        .size           initialize_lattice_kernel,(.L_x_311 - initialize_lattice_kernel)
        .other          initialize_lattice_kernel,@"STO_CUDA_ENTRY STV_DEFAULT"
initialize_lattice_kernel:
.text.initialize_lattice_kernel:
[----:B------:R-:W0:Y:S01]  /*0000*/  LDC R1, c[0x0][0x37c] ;  /* 0x0000df00ff017b82 */ /* 0x000e220000000800 */
[----:B------:R-:W1:Y:S07]  /*0010*/  S2R R3, SR_TID.X ;  /* 0x0000000000037919 */ /* 0x000e6e0000002100 */
[----:B------:R-:W1:Y:S01]  /*0020*/  S2UR UR6, SR_CTAID.X ;  /* 0x00000000000679c3 */ /* 0x000e620000002500 */
[----:B------:R-:W2:Y:S01]  /*0030*/  LDCU UR5, c[0x0][0x388] ;  /* 0x00007100ff0577ac */ /* 0x000ea20008000800 */
[----:B0-----:R-:W-:-:S06]  /*0040*/  VIADD R1, R1, 0xffffffd0 ;  /* 0xffffffd001017836 */ /* 0x001fcc0000000000 */
[----:B------:R-:W1:Y:S01]  /*0050*/  LDC R8, c[0x0][0x360] ;  /* 0x0000d800ff087b82 */ /* 0x000e620000000800 */
[----:B--2---:R-:W-:-:S04]  /*0060*/  UIMAD UR4, UR5, UR5, URZ ;  /* 0x00000005050472a4 */ /* 0x004fc8000f8e02ff */
[----:B------:R-:W-:Y:S01]  /*0070*/  UIMAD UR4, UR4, UR5, URZ ;  /* 0x00000005040472a4 */ /* 0x000fe2000f8e02ff */
[----:B-1----:R-:W-:-:S05]  /*0080*/  IMAD R8, R8, UR6, R3 ;  /* 0x0000000608087c24 */ /* 0x002fca000f8e0203 */
[----:B------:R-:W-:-:S13]  /*0090*/  ISETP.GE.AND P0, PT, R8, UR4, PT ;  /* 0x0000000408007c0c */ /* 0x000fda000bf06270 */
[----:B------:R-:W-:Y:S05]  /*00a0*/  @P0 EXIT ;  /* 0x000000000000094d */ /* 0x000fea0003800000 */
[----:B------:R-:W0:Y:S01]  /*00b0*/  LDC.64 R2, c[0x0][0x398] ;  /* 0x0000e600ff027b82 */ /* 0x000e220000000a00 */
[----:B------:R-:W-:Y:S01]  /*00c0*/  ISETP.NE.AND P0, PT, R8, RZ, PT ;  /* 0x000000ff0800720c */ /* 0x000fe20003f05270 */
[----:B------:R-:W1:Y:S01]  /*00d0*/  LDCU.64 UR6, c[0x0][0x358] ;  /* 0x00006b00ff0677ac */ /* 0x000e620008000a00 */
[----:B------:R-:W-:Y:S01]  /*00e0*/  BSSY.RECONVERGENT B0, `(.L_x_36) ;  /* 0x0000261000007945 */ /* 0x000fe20003800200 */
[----:B0-----:R-:W-:Y:S02]  /*00f0*/  LOP3.LUT R0, R2, 0xaad26b49, RZ, 0x3c, !PT ;  /* 0xaad26b4902007812 */ /* 0x001fe400078e3cff */
[----:B------:R-:W-:-:S03]  /*0100*/  LOP3.LUT R2, R3, 0xf7dcefdd, RZ, 0x3c, !PT ;  /* 0xf7dcefdd03027812 */ /* 0x000fc600078e3cff */
[----:B------:R-:W-:Y:S02]  /*0110*/  IMAD R0, R0, 0x4182bed5, RZ ;  /* 0x4182bed500007824 */ /* 0x000fe400078e02ff */
[----:B------:R-:W-:Y:S02]  /*0120*/  IMAD R5, R2, -0x658354e5, RZ ;  /* 0x9a7cab1b02057824 */ /* 0x000fe400078e02ff */
[C---:B------:R-:W-:Y:S01]  /*0130*/  VIADD R7, R0.reuse, 0x583f19 ;  /* 0x00583f1900077836 */ /* 0x040fe20000000000 */
[C---:B------:R-:W-:Y:S01]  /*0140*/  LOP3.LUT R2, R0.reuse, 0x159a55e5, RZ, 0x3c, !PT ;  /* 0x159a55e500027812 */ /* 0x040fe200078e3cff */
[C---:B------:R-:W-:Y:S01]  /*0150*/  VIADD R3, R5.reuse, 0x1f123bb5 ;  /* 0x1f123bb505037836 */ /* 0x040fe20000000000 */
[C---:B------:R-:W-:Y:S02]  /*0160*/  IADD3 R4, PT, PT, R0.reuse, 0x64f0c9, R5 ;  /* 0x0064f0c900047810 */ /* 0x040fe40007ffe005 */
[----:B------:R-:W-:Y:S01]  /*0170*/  LOP3.LUT R6, R5, 0x5491333, RZ, 0x3c, !PT ;  /* 0x0549133305067812 */ /* 0x000fe200078e3cff */
[----:B------:R-:W-:Y:S01]  /*0180*/  VIADD R5, R0, 0x75bcd15 ;  /* 0x075bcd1500057836 */ /* 0x000fe20000000000 */
[----:B------:R0:W-:Y:S04]  /*0190*/  STL.64 [R1+0x8], R2 ;  /* 0x0000080201007387 */ /* 0x0001e80000100a00 */
[----:B------:R0:W-:Y:S04]  /*01a0*/  STL.64 [R1], R4 ;  /* 0x0000000401007387 */ /* 0x0001e80000100a00 */
[----:B------:R0:W-:Y:S01]  /*01b0*/  STL.64 [R1+0x10], R6 ;  /* 0x0000100601007387 */ /* 0x0001e20000100a00 */
[----:B-1----:R-:W-:Y:S05]  /*01c0*/  @!P0 BRA `(.L_x_37) ;  /* 0x0000002400488947 */ /* 0x002fea0003800000 */
[--C-:B------:R-:W-:Y:S01]  /*01d0*/  SHF.R.S32.HI R14, RZ, 0x1f, R8.reuse ;  /* 0x0000001fff0e7819 */ /* 0x100fe20000011408 */
[----:B------:R-:W-:Y:S02]  /*01e0*/  IMAD.MOV.U32 R9, RZ, RZ, R8 ;  /* 0x000000ffff097224 */ /* 0x000fe400078e0008 */
[----:B0-----:R-:W-:-:S07]  /*01f0*/  IMAD.MOV.U32 R4, RZ, RZ, RZ ;  /* 0x000000ffff047224 */ /* 0x001fce00078e00ff */
.L_x_46:
[----:B------:R-:W-:Y:S01]  /*0200*/  LOP3.LUT R0, R9, 0x3, RZ, 0xc0, !PT ;  /* 0x0000000309007812 */ /* 0x000fe200078ec0ff */
[----:B------:R-:W-:Y:S03]  /*0210*/  BSSY.RECONVERGENT B1, `(.L_x_38) ;  /* 0x0000247000017945 */ /* 0x000fe60003800200 */
[----:B------:R-:W-:-:S04]  /*0220*/  ISETP.NE.U32.AND P0, PT, R0, RZ, PT ;  /* 0x000000ff0000720c */ /* 0x000fc80003f05070 */
[----:B------:R-:W-:-:S13]  /*0230*/  ISETP.NE.AND.EX P0, PT, RZ, RZ, PT, P0 ;  /* 0x000000ffff00720c */ /* 0x000fda0003f05300 */
[----:B0-----:R-:W-:Y:S05]  /*0240*/  @!P0 BRA `(.L_x_39) ;  /* 0x00000024000c8947 */ /* 0x001fea0003800000 */
[----:B------:R-:W0:Y:S01]  /*0250*/  LDC.64 R10, c[0x4][RZ] ;  /* 0x01000000ff0a7b82 */ /* 0x000e220000000a00 */
[----:B------:R-:W-:Y:S01]  /*0260*/  IMAD.MOV.U32 R0, RZ, RZ, RZ ;  /* 0x000000ffff007224 */ /* 0x000fe200078e00ff */
[----:B------:R-:W-:Y:S02]  /*0270*/  CS2R R6, SRZ ;  /* 0x0000000000067805 */ /* 0x000fe4000001ff00 */
[----:B------:R-:W-:Y:S01]  /*0280*/  CS2R R2, SRZ ;  /* 0x0000000000027805 */ /* 0x000fe2000001ff00 */
[----:B------:R-:W-:Y:S02]  /*0290*/  IMAD.MOV.U32 R5, RZ, RZ, RZ ;  /* 0x000000ffff057224 */ /* 0x000fe400078e00ff */
[----:B0-----:R-:W-:-:S07]  /*02a0*/  IMAD.WIDE.U32 R10, R4, 0xc80, R10 ;  /* 0x00000c80040a7825 */ /* 0x001fce00078e000a */
.L_x_41:
[----:B------:R-:W-:-:S06]  /*02b0*/  IMAD R15, R0, 0x4, R1 ;  /* 0x00000004000f7824 */ /* 0x000fcc00078e0201 */
[----:B------:R-:W5:Y:S01]  /*02c0*/  LDL R15, [R15+0x4] ;  /* 0x000004000f0f7983 */ /* 0x000f620000100800 */
[----:B------:R-:W-:-:S05]  /*02d0*/  UMOV UR4, URZ ;  /* 0x000000ff00047c82 */ /* 0x000fca0008000000 */
.L_x_40:
[----:B-----5:R-:W-:Y:S01]  /*02e0*/  SHF.R.U32.HI R22, RZ, UR4, R15 ;  /* 0x00000004ff167c19 */ /* 0x020fe2000801160f */
[----:B------:R-:W-:-:S03]  /*02f0*/  IMAD.SHL.U32 R12, R0, 0x20, RZ ;  /* 0x00000020000c7824 */ /* 0x000fc600078e00ff */
[----:B------:R-:W-:Y:S01]  /*0300*/  LOP3.LUT R13, R22, 0x1, RZ, 0xc0, !PT ;  /* 0x00000001160d7812 */ /* 0x000fe200078ec0ff */
[----:B------:R-:W-:-:S03]  /*0310*/  VIADD R12, R12, UR4 ;  /* 0x000000040c0c7c36 */ /* 0x000fc60008000000 */
[----:B------:R-:W-:Y:S01]  /*0320*/  ISETP.NE.U32.AND P0, PT, R13, 0x1, PT ;  /* 0x000000010d00780c */ /* 0x000fe20003f05070 */
[----:B------:R-:W-:-:S03]  /*0330*/  IMAD R13, R12, 0x5, RZ ;  /* 0x000000050c0d7824 */ /* 0x000fc600078e02ff */
[----:B------:R-:W-:Y:S01]  /*0340*/  R2P PR, R22, 0x7e ;  /* 0x0000007e16007804 */ /* 0x000fe20000000000 */
[----:B------:R-:W-:-:S08]  /*0350*/  IMAD.WIDE.U32 R12, R13, 0x4, R10 ;  /* 0x000000040d0c7825 */ /* 0x000fd000078e000a */
[----:B------:R-:W2:Y:S04]  /*0360*/  @!P0 LDG.E.CONSTANT R16, desc[UR6][R12.64+0x10] ;  /* 0x000010060c108981 */ /* 0x000ea8000c1e9900 */
[----:B------:R-:W3:Y:S04]  /*0370*/  @P1 LDG.E.CONSTANT R18, desc[UR6][R12.64+0x24] ;  /* 0x000024060c121981 */ /* 0x000ee8000c1e9900 */
[----:B------:R-:W4:Y:S04]  /*0380*/  @P2 LDG.E.CONSTANT R20, desc[UR6][R12.64+0x38] ;  /* 0x000038060c142981 */ /* 0x000f28000c1e9900 */
[----:B------:R-:W4:Y:S04]  /*0390*/  @P3 LDG.E.CONSTANT R24, desc[UR6][R12.64+0x4c] ;  /* 0x00004c060c183981 */ /* 0x000f28000c1e9900 */
[----:B------:R-:W4:Y:S04]  /*03a0*/  @P4 LDG.E.CONSTANT R26, desc[UR6][R12.64+0x60] ;  /* 0x000060060c1a4981 */ /* 0x000f28000c1e9900 */
[----:B------:R-:W4:Y:S04]  /*03b0*/  @!P0 LDG.E.CONSTANT R17, desc[UR6][R12.64+0x4] ;  /* 0x000004060c118981 */ /* 0x000f28000c1e9900 */
[----:B------:R-:W4:Y:S04]  /*03c0*/  @!P0 LDG.E.CONSTANT R19, desc[UR6][R12.64+0xc] ;  /* 0x00000c060c138981 */ /* 0x000f28000c1e9900 */
[----:B------:R-:W4:Y:S04]  /*03d0*/  @P1 LDG.E.CONSTANT R21, desc[UR6][R12.64+0x18] ;  /* 0x000018060c151981 */ /* 0x000f28000c1e9900 */
[----:B------:R-:W4:Y:S04]  /*03e0*/  @P3 LDG.E.CONSTANT R23, desc[UR6][R12.64+0x40] ;  /* 0x000040060c173981 */ /* 0x000f28000c1e9900 */
[----:B------:R-:W4:Y:S04]  /*03f0*/  @P5 LDG.E.CONSTANT R25, desc[UR6][R12.64+0x70] ;  /* 0x000070060c195981 */ /* 0x000f28000c1e9900 */
[----:B------:R-:W4:Y:S01]  /*0400*/  @P6 LDG.E.CONSTANT R28, desc[UR6][R12.64+0x88] ;  /* 0x000088060c1c6981 */ /* 0x000f22000c1e9900 */
[----:B--2---:R-:W-:-:S03]  /*0410*/  @!P0 LOP3.LUT R7, R7, R16, RZ, 0x3c, !PT ;  /* 0x0000001007078212 */ /* 0x004fc600078e3cff */
[----:B------:R-:W2:Y:S01]  /*0420*/  @!P0 LDG.E.CONSTANT R16, desc[UR6][R12.64] ;  /* 0x000000060c108981 */ /* 0x000ea2000c1e9900 */
[----:B---3--:R-:W-:-:S03]  /*0430*/  @P1 LOP3.LUT R7, R7, R18, RZ, 0x3c, !PT ;  /* 0x0000001207071212 */ /* 0x008fc600078e3cff */
[----:B------:R-:W3:Y:S01]  /*0440*/  @!P0 LDG.E.CONSTANT R18, desc[UR6][R12.64+0x8] ;  /* 0x000008060c128981 */ /* 0x000ee2000c1e9900 */
[----:B----4-:R-:W-:-:S03]  /*0450*/  @P2 LOP3.LUT R7, R7, R20, RZ, 0x3c, !PT ;  /* 0x0000001407072212 */ /* 0x010fc600078e3cff */
[----:B------:R-:W4:Y:S01]  /*0460*/  @P1 LDG.E.CONSTANT R20, desc[UR6][R12.64+0x14] ;  /* 0x000014060c141981 */ /* 0x000f22000c1e9900 */
[----:B------:R-:W-:-:S03]  /*0470*/  @P3 LOP3.LUT R7, R7, R24, RZ, 0x3c, !PT ;  /* 0x0000001807073212 */ /* 0x000fc600078e3cff */
[----:B------:R-:W4:Y:S01]  /*0480*/  @P5 LDG.E.CONSTANT R24, desc[UR6][R12.64+0x74] ;  /* 0x000074060c185981 */ /* 0x000f22000c1e9900 */
[----:B------:R-:W-:-:S03]  /*0490*/  @P4 LOP3.LUT R7, R7, R26, RZ, 0x3c, !PT ;  /* 0x0000001a07074212 */ /* 0x000fc600078e3cff */
[----:B------:R-:W4:Y:S01]  /*04a0*/  @P3 LDG.E.CONSTANT R26, desc[UR6][R12.64+0x44] ;  /* 0x000044060c1a3981 */ /* 0x000f22000c1e9900 */
[----:B------:R-:W-:-:S03]  /*04b0*/  @!P0 LOP3.LUT R2, R2, R17, RZ, 0x3c, !PT ;  /* 0x0000001102028212 */ /* 0x000fc600078e3cff */
[----:B------:R-:W4:Y:S01]  /*04c0*/  @P1 LDG.E.CONSTANT R17, desc[UR6][R12.64+0x20] ;  /* 0x000020060c111981 */ /* 0x000f22000c1e9900 */
[----:B------:R-:W-:-:S03]  /*04d0*/  @!P0 LOP3.LUT R6, R6, R19, RZ, 0x3c, !PT ;  /* 0x0000001306068212 */ /* 0x000fc600078e3cff */
[----:B------:R-:W4:Y:S01]  /*04e0*/  @P2 LDG.E.CONSTANT R19, desc[UR6][R12.64+0x2c] ;  /* 0x00002c060c132981 */ /* 0x000f22000c1e9900 */
[----:B------:R-:W-:-:S03]  /*04f0*/  @P1 LOP3.LUT R2, R2, R21, RZ, 0x3c, !PT ;  /* 0x0000001502021212 */ /* 0x000fc600078e3cff */
[----:B------:R-:W4:Y:S01]  /*0500*/  @P2 LDG.E.CONSTANT R21, desc[UR6][R12.64+0x34] ;  /* 0x000034060c152981 */ /* 0x000f22000c1e9900 */
[----:B--2---:R-:W-:-:S03]  /*0510*/  @!P0 LOP3.LUT R5, R5, R16, RZ, 0x3c, !PT ;  /* 0x0000001005058212 */ /* 0x004fc600078e3cff */
[----:B------:R-:W2:Y:S01]  /*0520*/  @P1 LDG.E.CONSTANT R16, desc[UR6][R12.64+0x1c] ;  /* 0x00001c060c101981 */ /* 0x000ea2000c1e9900 */
[----:B---3--:R-:W-:-:S03]  /*0530*/  @!P0 LOP3.LUT R3, R3, R18, RZ, 0x3c, !PT ;  /* 0x0000001203038212 */ /* 0x008fc600078e3cff */
[----:B------:R-:W3:Y:S01]  /*0540*/  @P2 LDG.E.CONSTANT R18, desc[UR6][R12.64+0x28] ;  /* 0x000028060c122981 */ /* 0x000ee2000c1e9900 */
[----:B----4-:R-:W-:-:S03]  /*0550*/  @P1 LOP3.LUT R5, R5, R20, RZ, 0x3c, !PT ;  /* 0x0000001405051212 */ /* 0x010fc600078e3cff */
[----:B------:R-:W4:Y:S01]  /*0560*/  @P2 LDG.E.CONSTANT R20, desc[UR6][R12.64+0x30] ;  /* 0x000030060c142981 */ /* 0x000f22000c1e9900 */
[----:B------:R-:W-:-:S03]  /*0570*/  @P5 LOP3.LUT R7, R7, R24, RZ, 0x3c, !PT ;  /* 0x0000001807075212 */ /* 0x000fc600078e3cff */
[----:B------:R-:W4:Y:S01]  /*0580*/  @P3 LDG.E.CONSTANT R24, desc[UR6][R12.64+0x3c] ;  /* 0x00003c060c183981 */ /* 0x000f22000c1e9900 */
[----:B------:R-:W-:-:S03]  /*0590*/  @P1 LOP3.LUT R6, R6, R17, RZ, 0x3c, !PT ;  /* 0x0000001106061212 */ /* 0x000fc600078e3cff */
[----:B------:R-:W4:Y:S01]  /*05a0*/  @P3 LDG.E.CONSTANT R17, desc[UR6][R12.64+0x48] ;  /* 0x000048060c113981 */ /* 0x000f22000c1e9900 */
[----:B------:R-:W-:-:S03]  /*05b0*/  @P2 LOP3.LUT R2, R2, R19, RZ, 0x3c, !PT ;  /* 0x0000001302022212 */ /* 0x000fc600078e3cff */
[----:B------:R-:W4:Y:S01]  /*05c0*/  @P4 LDG.E.CONSTANT R19, desc[UR6][R12.64+0x54] ;  /* 0x000054060c134981 */ /* 0x000f22000c1e9900 */
[----:B------:R-:W-:Y:S02]  /*05d0*/  @P2 LOP3.LUT R6, R6, R21, RZ, 0x3c, !PT ;  /* 0x0000001506062212 */ /* 0x000fe400078e3cff */
[----:B------:R-:W-:Y:S01]  /*05e0*/  @P3 LOP3.LUT R2, R2, R23, RZ, 0x3c, !PT ;  /* 0x0000001702023212 */ /* 0x000fe200078e3cff */
[----:B------:R-:W4:Y:S04]  /*05f0*/  @P4 LDG.E.CONSTANT R21, desc[UR6][R12.64+0x5c] ;  /* 0x00005c060c154981 */ /* 0x000f28000c1e9900 */
[----:B------:R-:W4:Y:S01]  /*0600*/  @P5 LDG.E.CONSTANT R23, desc[UR6][R12.64+0x68] ;  /* 0x000068060c175981 */ /* 0x000f22000c1e9900 */
[----:B--2---:R-:W-:-:S03]  /*0610*/  @P1 LOP3.LUT R3, R3, R16, RZ, 0x3c, !PT ;  /* 0x0000001003031212 */ /* 0x004fc600078e3cff */
[----:B------:R-:W2:Y:S01]  /*0620*/  @P4 LDG.E.CONSTANT R16, desc[UR6][R12.64+0x50] ;  /* 0x000050060c104981 */ /* 0x000ea2000c1e9900 */
[----:B---3--:R-:W-:-:S03]  /*0630*/  @P2 LOP3.LUT R5, R5, R18, RZ, 0x3c, !PT ;  /* 0x0000001205052212 */ /* 0x008fc600078e3cff */
[----:B------:R-:W3:Y:S01]  /*0640*/  @P4 LDG.E.CONSTANT R18, desc[UR6][R12.64+0x58] ;  /* 0x000058060c124981 */ /* 0x000ee2000c1e9900 */
[----:B----4-:R-:W-:-:S03]  /*0650*/  @P2 LOP3.LUT R3, R3, R20, RZ, 0x3c, !PT ;  /* 0x0000001403032212 */ /* 0x010fc600078e3cff */
[----:B------:R-:W4:Y:S01]  /*0660*/  @P5 LDG.E.CONSTANT R20, desc[UR6][R12.64+0x64] ;  /* 0x000064060c145981 */ /* 0x000f22000c1e9900 */
[----:B------:R-:W-:-:S03]  /*0670*/  @P3 LOP3.LUT R5, R5, R24, RZ, 0x3c, !PT ;  /* 0x0000001805053212 */ /* 0x000fc600078e3cff */
[----:B------:R-:W4:Y:S01]  /*0680*/  @P5 LDG.E.CONSTANT R24, desc[UR6][R12.64+0x6c] ;  /* 0x00006c060c185981 */ /* 0x000f22000c1e9900 */
[----:B------:R-:W-:Y:S02]  /*0690*/  LOP3.LUT P0, RZ, R22, 0x80, RZ, 0xc0, !PT ;  /* 0x0000008016ff7812 */ /* 0x000fe4000780c0ff */
[----:B------:R-:W-:Y:S02]  /*06a0*/  @P3 LOP3.LUT R3, R3, R26, RZ, 0x3c, !PT ;  /* 0x0000001a03033212 */ /* 0x000fe400078e3cff */
[----:B------:R-:W-:Y:S02]  /*06b0*/  @P3 LOP3.LUT R6, R6, R17, RZ, 0x3c, !PT ;  /* 0x0000001106063212 */ /* 0x000fe400078e3cff */
[----:B------:R-:W4:Y:S01]  /*06c0*/  @P6 LDG.E.CONSTANT R17, desc[UR6][R12.64+0x7c] ;  /* 0x00007c060c116981 */ /* 0x000f22000c1e9900 */
[----:B------:R-:W-:-:S03]  /*06d0*/  @P4 LOP3.LUT R2, R2, R19, RZ, 0x3c, !PT ;  /* 0x0000001302024212 */ /* 0x000fc600078e3cff */
[----:B------:R-:W4:Y:S01]  /*06e0*/  @P6 LDG.E.CONSTANT R19, desc[UR6][R12.64+0x84] ;  /* 0x000084060c136981 */ /* 0x000f22000c1e9900 */
[----:B------:R-:W-:-:S03]  /*06f0*/  @P4 LOP3.LUT R6, R6, R21, RZ, 0x3c, !PT ;  /* 0x0000001506064212 */ /* 0x000fc600078e3cff */
[----:B------:R-:W4:Y:S01]  /*0700*/  @P0 LDG.E.CONSTANT R26, desc[UR6][R12.64+0x9c] ;  /* 0x00009c060c1a0981 */ /* 0x000f22000c1e9900 */
[----:B------:R-:W-:-:S03]  /*0710*/  @P5 LOP3.LUT R2, R2, R23, RZ, 0x3c, !PT ;  /* 0x0000001702025212 */ /* 0x000fc600078e3cff */
        /* <DEDUP_REMOVED lines=10> */
[----:B------:R-:W-:Y:S02]  /*07c0*/  @P5 LOP3.LUT R6, R6, R25, RZ, 0x3c, !PT ;  /* 0x0000001906065212 */ /* 0x000fe400078e3cff */
[----:B------:R-:W-:Y:S02]  /*07d0*/  @P6 LOP3.LUT R7, R7, R28, RZ, 0x3c, !PT ;  /* 0x0000001c07076212 */ /* 0x000fe400078e3cff */
[----:B------:R-:W-:Y:S02]  /*07e0*/  @P6 LOP3.LUT R2, R2, R17, RZ, 0x3c, !PT ;  /* 0x0000001102026212 */ /* 0x000fe400078e3cff */
[----:B------:R-:W-:Y:S02]  /*07f0*/  @P6 LOP3.LUT R6, R6, R19, RZ, 0x3c, !PT ;  /* 0x0000001306066212 */ /* 0x000fe400078e3cff */
[----:B------:R-:W-:Y:S02]  /*0800*/  @P0 LOP3.LUT R7, R7, R26, RZ, 0x3c, !PT ;  /* 0x0000001a07070212 */ /* 0x000fe400078e3cff */
[----:B------:R-:W-:-:S02]  /*0810*/  @P0 LOP3.LUT R2, R2, R21, RZ, 0x3c, !PT ;  /* 0x0000001502020212 */ /* 0x000fc400078e3cff */
[----:B------:R-:W-:Y:S02]  /*0820*/  @P0 LOP3.LUT R6, R6, R23, RZ, 0x3c, !PT ;  /* 0x0000001706060212 */ /* 0x000fe400078e3cff */
[----:B--2---:R-:W-:Y:S02]  /*0830*/  @P6 LOP3.LUT R5, R5, R16, RZ, 0x3c, !PT ;  /* 0x0000001005056212 */ /* 0x004fe400078e3cff */
[----:B---3--:R-:W-:Y:S02]  /*0840*/  @P6 LOP3.LUT R3, R3, R18, RZ, 0x3c, !PT ;  /* 0x0000001203036212 */ /* 0x008fe400078e3cff */
[----:B----4-:R-:W-:Y:S02]  /*0850*/  @P0 LOP3.LUT R5, R5, R20, RZ, 0x3c, !PT ;  /* 0x0000001405050212 */ /* 0x010fe400078e3cff */
[----:B------:R-:W-:Y:S02]  /*0860*/  @P0 LOP3.LUT R3, R3, R24, RZ, 0x3c, !PT ;  /* 0x0000001803030212 */ /* 0x000fe400078e3cff */
[----:B------:R-:W-:-:S13]  /*0870*/  R2P PR, R22.B1, 0x7f ;  /* 0x0000007f16007804 */ /* 0x000fda0000001000 */
[----:B------:R-:W2:Y:S04]  /*0880*/  @P0 LDG.E.CONSTANT R18, desc[UR6][R12.64+0xa0] ;  /* 0x0000a0060c120981 */ /* 0x000ea8000c1e9900 */
[----:B------:R-:W3:Y:S04]  /*0890*/  @P0 LDG.E.CONSTANT R19, desc[UR6][R12.64+0xa4] ;  /* 0x0000a4060c130981 */ /* 0x000ee8000c1e9900 */
[----:B------:R-:W4:Y:S04]  /*08a0*/  @P0 LDG.E.CONSTANT R20, desc[UR6][R12.64+0xa8] ;  /* 0x0000a8060c140981 */ /* 0x000f28000c1e9900 */
[----:B------:R-:W4:Y:S04]  /*08b0*/  @P0 LDG.E.CONSTANT R21, desc[UR6][R12.64+0xac] ;  /* 0x0000ac060c150981 */ /* 0x000f28000c1e9900 */
[----:B------:R-:W4:Y:S04]  /*08c0*/  @P0 LDG.E.CONSTANT R24, desc[UR6][R12.64+0xb0] ;  /* 0x0000b0060c180981 */ /* 0x000f28000c1e9900 */
[----:B------:R-:W4:Y:S04]  /*08d0*/  @P1 LDG.E.CONSTANT R16, desc[UR6][R12.64+0xbc] ;  /* 0x0000bc060c101981 */ /* 0x000f28000c1e9900 */
[----:B------:R-:W4:Y:S04]  /*08e0*/  @P1 LDG.E.CONSTANT R26, desc[UR6][R12.64+0xb4] ;  /* 0x0000b4060c1a1981 */ /* 0x000f28000c1e9900 */
        /* <DEDUP_REMOVED lines=11> */
[----:B------:R-:W-:Y:S01]  /*09a0*/  LOP3.LUT P0, RZ, R22, 0x8000, RZ, 0xc0, !PT ;  /* 0x0000800016ff7812 */ /* 0x000fe2000780c0ff */
[----:B------:R-:W4:Y:S01]  /*09b0*/  @P2 LDG.E.CONSTANT R24, desc[UR6][R12.64+0xd8] ;  /* 0x0000d8060c182981 */ /* 0x000f22000c1e9900 */
[----:B------:R-:W-:-:S03]  /*09c0*/  @P1 LOP3.LUT R3, R3, R16, RZ, 0x3c, !PT ;  /* 0x0000001003031212 */ /* 0x000fc600078e3cff */
[----:B------:R-:W4:Y:S01]  /*09d0*/  @P2 LDG.E.CONSTANT R22, desc[UR6][R12.64+0xd0] ;  /* 0x0000d0060c162981 */ /* 0x000f22000c1e9900 */
[----:B------:R-:W-:-:S03]  /*09e0*/  @P1 LOP3.LUT R5, R5, R26, RZ, 0x3c, !PT ;  /* 0x0000001a05051212 */ /* 0x000fc600078e3cff */
[----:B------:R-:W4:Y:S01]  /*09f0*/  @P3 LDG.E.CONSTANT R16, desc[UR6][R12.64+0xe4] ;  /* 0x0000e4060c103981 */ /* 0x000f22000c1e9900 */
[----:B------:R-:W-:-:S03]  /*0a00*/  @P1 LOP3.LUT R2, R2, R23, RZ, 0x3c, !PT ;  /* 0x0000001702021212 */ /* 0x000fc600078e3cff */
[----:B------:R-:W4:Y:S01]  /*0a10*/  @P3 LDG.E.CONSTANT R26, desc[UR6][R12.64+0xdc] ;  /* 0x0000dc060c1a3981 */ /* 0x000f22000c1e9900 */
[----:B------:R-:W-:-:S03]  /*0a20*/  @P1 LOP3.LUT R6, R6, R17, RZ, 0x3c, !PT ;  /* 0x0000001106061212 */ /* 0x000fc600078e3cff */
        /* <DEDUP_REMOVED lines=43> */
[----:B------:R-:W-:-:S04]  /*0ce0*/  UIADD3 UR4, UPT, UPT, UR4, 0x10, URZ ;  /* 0x0000001004047890 */ /* 0x000fc8000fffe0ff */
[----:B------:R-:W-:Y:S01]  /*0cf0*/  UISETP.NE.AND UP0, UPT, UR4, 0x20, UPT ;  /* 0x000000200400788c */ /* 0x000fe2000bf05270 */
[----:B--2---:R-:W-:Y:S02]  /*0d00*/  @P5 LOP3.LUT R7, R7, R18, RZ, 0x3c, !PT ;  /* 0x0000001207075212 */ /* 0x004fe400078e3cff */
[----:B---3--:R-:W-:Y:S02]  /*0d10*/  @P6 LOP3.LUT R2, R2, R19, RZ, 0x3c, !PT ;  /* 0x0000001302026212 */ /* 0x008fe400078e3cff */
[----:B----4-:R-:W-:Y:S02]  /*0d20*/  @P6 LOP3.LUT R5, R5, R20, RZ, 0x3c, !PT ;  /* 0x0000001405056212 */ /* 0x010fe400078e3cff */
[----:B------:R-:W-:Y:S02]  /*0d30*/  @P6 LOP3.LUT R6, R6, R21, RZ, 0x3c, !PT ;  /* 0x0000001506066212 */ /* 0x000fe400078e3cff */
[----:B------:R-:W-:Y:S02]  /*0d40*/  @P6 LOP3.LUT R3, R3, R22, RZ, 0x3c, !PT ;  /* 0x0000001603036212 */ /* 0x000fe400078e3cff */
[----:B------:R-:W-:-:S02]  /*0d50*/  @P6 LOP3.LUT R7, R7, R16, RZ, 0x3c, !PT ;  /* 0x0000001007076212 */ /* 0x000fc400078e3cff */
[----:B------:R-:W-:Y:S02]  /*0d60*/  @P0 LOP3.LUT R5, R5, R24, RZ, 0x3c, !PT ;  /* 0x0000001805050212 */ /* 0x000fe400078e3cff */
[----:B------:R-:W-:Y:S02]  /*0d70*/  @P0 LOP3.LUT R7, R7, R28, RZ, 0x3c, !PT ;  /* 0x0000001c07070212 */ /* 0x000fe400078e3cff */
[----:B------:R-:W-:Y:S02]  /*0d80*/  @P0 LOP3.LUT R3, R3, R26, RZ, 0x3c, !PT ;  /* 0x0000001a03030212 */ /* 0x000fe400078e3cff */
[----:B------:R-:W-:Y:S02]  /*0d90*/  @P0 LOP3.LUT R6, R6, R23, RZ, 0x3c, !PT ;  /* 0x0000001706060212 */ /* 0x000fe400078e3cff */
[----:B------:R-:W-:Y:S01]  /*0da0*/  @P0 LOP3.LUT R2, R2, R17, RZ, 0x3c, !PT ;  /* 0x0000001102020212 */ /* 0x000fe200078e3cff */
[----:B------:R-:W-:Y:S06]  /*0db0*/  BRA.U UP0, `(.L_x_40) ;  /* 0xfffffff500487547 */ /* 0x000fec000b83ffff */
[----:B------:R-:W-:-:S05]  /*0dc0*/  VIADD R0, R0, 0x1 ;  /* 0x0000000100007836 */ /* 0x000fca0000000000 */
[----:B------:R-:W-:-:S13]  /*0dd0*/  ISETP.NE.AND P0, PT, R0, 0x5, PT ;  /* 0x000000050000780c */ /* 0x000fda0003f05270 */
[----:B------:R-:W-:Y:S05]  /*0de0*/  @P0 BRA `(.L_x_41) ;  /* 0xfffffff400300947 */ /* 0x000fea000383ffff */
[----:B------:R-:W-:Y:S01]  /*0df0*/  LOP3.LUT R0, R9, 0x3, RZ, 0xc0, !PT ;  /* 0x0000000309007812 */ /* 0x000fe200078ec0ff */
[----:B------:R0:W-:Y:S03]  /*0e00*/  STL [R1+0x4], R5 ;  /* 0x0000040501007387 */ /* 0x0001e60000100800 */
[----:B------:R-:W-:Y:S01]  /*0e10*/  ISETP.NE.U32.AND P0, PT, R0, 0x1, PT ;  /* 0x000000010000780c */ /* 0x000fe20003f05070 */
[----:B------:R0:W-:Y:S03]  /*0e20*/  STL.64 [R1+0x8], R2 ;  /* 0x0000080201007387 */ /* 0x0001e60000100a00 */
[----:B------:R-:W-:Y:S01]  /*0e30*/  ISETP.NE.AND.EX P0, PT, RZ, RZ, PT, P0 ;  /* 0x000000ffff00720c */ /* 0x000fe20003f05300 */
[----:B------:R0:W-:-:S12]  /*0e40*/  STL.64 [R1+0x10], R6 ;  /* 0x0000100601007387 */ /* 0x0001d80000100a00 */
[----:B0-----:R-:W-:Y:S05]  /*0e50*/  @!P0 BRA `(.L_x_39) ;  /* 0x0000001800088947 */ /* 0x001fea0003800000 */
[----:B------:R-:W-:Y:S01]  /*0e60*/  UMOV UR4, URZ ;  /* 0x000000ff00047c82 */ /* 0x000fe20008000000 */
[----:B------:R-:W-:Y:S01]  /*0e70*/  UMOV UR5, URZ ;  /* 0x000000ff00057c82 */ /* 0x000fe20008000000 */
[----:B------:R-:W-:Y:S02]  /*0e80*/  IMAD.MOV.U32 R0, RZ, RZ, RZ ;  /* 0x000000ffff007224 */ /* 0x000fe400078e00ff */
[----:B------:R-:W-:Y:S02]  /*0e90*/  IMAD.MOV.U32 R5, RZ, RZ, RZ ;  /* 0x000000ffff057224 */ /* 0x000fe400078e00ff */
[----:B------:R-:W-:Y:S02]  /*0ea0*/  IMAD.U32 R7, RZ, RZ, UR4 ;  /* 0x00000004ff077e24 */ /* 0x000fe4000f8e00ff */
[----:B------:R-:W-:Y:S02]  /*0eb0*/  IMAD.U32 R6, RZ, RZ, UR5 ;  /* 0x00000005ff067e24 */ /* 0x000fe4000f8e00ff */
[----:B------:R-:W-:-:S02]  /*0ec0*/  IMAD.U32 R3, RZ, RZ, UR4 ;  /* 0x00000004ff037e24 */ /* 0x000fc4000f8e00ff */
[----:B------:R-:W-:-:S07]  /*0ed0*/  IMAD.U32 R2, RZ, RZ, UR5 ;  /* 0x00000005ff027e24 */ /* 0x000fce000f8e00ff */
.L_x_43:
[----:B------:R-:W-:-:S06]  /*0ee0*/  IMAD R15, R0, 0x4, R1 ;  /* 0x00000004000f7824 */ /* 0x000fcc00078e0201 */
[----:B------:R-:W5:Y:S01]  /*0ef0*/  LDL R15, [R15+0x4] ;  /* 0x000004000f0f7983 */ /* 0x000f620000100800 */
[----:B------:R-:W-:-:S05]  /*0f00*/  UMOV UR4, URZ ;  /* 0x000000ff00047c82 */ /* 0x000fca0008000000 */
.L_x_42:
        /* <DEDUP_REMOVED lines=183> */
[----:B0-----:R-:W-:Y:S05]  /*1a80*/  @P0 BRA `(.L_x_39) ;  /* 0x0000000800fc0947 */ /* 0x001fea0003800000 */
        /* <DEDUP_REMOVED lines=8> */
.L_x_45:
[----:B------:R-:W-:-:S06]  /*1b10*/  IMAD R15, R0, 0x4, R1 ;  /* 0x00000004000f7824 */ /* 0x000fcc00078e0201 */
[----:B------:R-:W5:Y:S01]  /*1b20*/  LDL R15, [R15+0x4] ;  /* 0x000004000f0f7983 */ /* 0x000f620000100800 */
[----:B------:R-:W-:-:S05]  /*1b30*/  UMOV UR4, URZ ;  /* 0x000000ff00047c82 */ /* 0x000fca0008000000 */
.L_x_44:
        /* <DEDUP_REMOVED lines=177> */
[----:B------:R0:W-:Y:S04]  /*2650*/  STL [R1+0x4], R5 ;  /* 0x0000040501007387 */ /* 0x0001e80000100800 */
[----:B------:R0:W-:Y:S04]  /*2660*/  STL.64 [R1+0x8], R2 ;  /* 0x0000080201007387 */ /* 0x0001e80000100a00 */
[----:B------:R0:W-:Y:S02]  /*2670*/  STL.64 [R1+0x10], R6 ;  /* 0x0000100601007387 */ /* 0x0001e40000100a00 */
.L_x_39:
[----:B------:R-:W-:Y:S05]  /*2680*/  BSYNC.RECONVERGENT B1 ;  /* 0x0000000000017941 */ /* 0x000fea0003800200 */
.L_x_38:
[C---:B------:R-:W-:Y:S01]  /*2690*/  ISETP.GT.U32.AND P0, PT, R9.reuse, 0x3, PT ;  /* 0x000000030900780c */ /* 0x040fe20003f04070 */
[----:B------:R-:W-:Y:S01]  /*26a0*/  VIADD R4, R4, 0x1 ;  /* 0x0000000104047836 */ /* 0x000fe20000000000 */
[--C-:B------:R-:W-:Y:S02]  /*26b0*/  SHF.R.U64 R9, R9, 0x2, R14.reuse ;  /* 0x0000000209097819 */ /* 0x100fe4000000120e */
[----:B------:R-:W-:Y:S02]  /*26c0*/  ISETP.GT.U32.AND.EX P0, PT, R14, RZ, PT, P0 ;  /* 0x000000ff0e00720c */ /* 0x000fe40003f04100 */
[----:B------:R-:W-:-:S11]  /*26d0*/  SHF.R.U32.HI R14, RZ, 0x2, R14 ;  /* 0x00000002ff0e7819 */ /* 0x000fd6000001160e */
[----:B------:R-:W-:Y:S05]  /*26e0*/  @P0 BRA `(.L_x_46) ;  /* 0xffffffd800c40947 */ /* 0x000fea000383ffff */
.L_x_37:
[----:B------:R-:W-:Y:S05]  /*26f0*/  BSYNC.RECONVERGENT B0 ;  /* 0x0000000000007941 */ /* 0x000fea0003800200 */
.L_x_36:
[----:B------:R-:W0:Y:S01]  /*2700*/  LDC R9, c[0x0][0x388] ;  /* 0x0000e200ff097b82 */ /* 0x000e220000000800 */
[----:B------:R-:W-:Y:S01]  /*2710*/  IMAD.MOV.U32 R10, RZ, RZ, RZ ;  /* 0x000000ffff0a7224 */ /* 0x000fe200078e00ff */
[----:B------:R-:W-:Y:S01]  /*2720*/  IABS R15, R8 ;  /* 0x00000008000f7213 */ /* 0x000fe20000000000 */
[----:B------:R-:W1:Y:S05]  /*2730*/  LDCU UR4, c[0x0][0x38c] ;  /* 0x00007180ff0477ac */ /* 0x000e6a0008000800 */
[----:B------:R-:W2:Y:S01]  /*2740*/  LDC R12, c[0x0][0x388] ;  /* 0x0000e200ff0c7b82 */ /* 0x000ea20000000800 */
[----:B0-----:R-:W-:-:S04]  /*2750*/  IABS R4, R9 ;  /* 0x0000000900047213 */ /* 0x001fc80000000000 */
[----:B------:R-:W0:Y:S08]  /*2760*/  I2F.RP R0, R4 ;  /* 0x0000000400007306 */ /* 0x000e300000209400 */
[----:B0-----:R-:W0:Y:S02]  /*2770*/  MUFU.RCP R0, R0 ;  /* 0x0000000000007308 */ /* 0x001e240000001000 */
[----:B0-----:R-:W-:-:S06]  /*2780*/  VIADD R11, R0, 0xffffffe ;  /* 0x0ffffffe000b7836 */ /* 0x001fcc0000000000 */
[----:B------:R-:W0:Y:S02]  /*2790*/  F2I.FTZ.U32.TRUNC.NTZ R11, R11 ;  /* 0x0000000b000b7305 */ /* 0x000e24000021f000 */
[----:B0-----:R-:W-:-:S04]  /*27a0*/  IMAD.MOV R13, RZ, RZ, -R11 ;  /* 0x000000ffff0d7224 */ /* 0x001fc800078e0a0b */
[----:B------:R-:W-:-:S04]  /*27b0*/  IMAD R13, R13, R4, RZ ;  /* 0x000000040d0d7224 */ /* 0x000fc800078e02ff */
[----:B------:R-:W-:-:S04]  /*27c0*/  IMAD.HI.U32 R10, R11, R13, R10 ;  /* 0x0000000d0b0a7227 */ /* 0x000fc800078e000a */
[----:B--2---:R-:W-:Y:S02]  /*27d0*/  IMAD R13, R12, R12, RZ ;  /* 0x0000000c0c0d7224 */ /* 0x004fe400078e02ff */
[----:B------:R-:W-:-:S03]  /*27e0*/  IMAD.HI.U32 R12, R10, R15, RZ ;  /* 0x0000000f0a0c7227 */ /* 0x000fc600078e00ff */
[-C--:B------:R-:W-:Y:S01]  /*27f0*/  IABS R0, R13.reuse ;  /* 0x0000000d00007213 */ /* 0x080fe20000000000 */
[----:B------:R-:W-:Y:S01]  /*2800*/  IMAD.MOV R11, RZ, RZ, -R12 ;  /* 0x000000ffff0b7224 */ /* 0x000fe200078e0a0c */
[----:B------:R-:W-:Y:S02]  /*2810*/  IABS R18, R13 ;  /* 0x0000000d00127213 */ /* 0x000fe40000000000 */
[----:B------:R-:W0:Y:S01]  /*2820*/  I2F.RP R14, R0 ;  /* 0x00000000000e7306 */ /* 0x000e220000209400 */
[----:B------:R-:W-:Y:S02]  /*2830*/  IMAD R11, R4, R11, R15 ;  /* 0x0000000b040b7224 */ /* 0x000fe400078e020f */
[----:B------:R-:W-:-:S03]  /*2840*/  IMAD.MOV R18, RZ, RZ, -R18 ;  /* 0x000000ffff127224 */ /* 0x000fc600078e0a12 */
[----:B------:R-:W-:Y:S02]  /*2850*/  ISETP.GT.U32.AND P1, PT, R4, R11, PT ;  /* 0x0000000b0400720c */ /* 0x000fe40003f24070 */
[----:B0-----:R-:W0:Y:S11]  /*2860*/  MUFU.RCP R14, R14 ;  /* 0x0000000e000e7308 */ /* 0x001e360000001000 */
[----:B------:R-:W-:-:S02]  /*2870*/  @!P1 IMAD.IADD R11, R11, 0x1, -R4 ;  /* 0x000000010b0b9824 */ /* 0x000fc400078e0a04 */
[----:B------:R-:W-:-:S03]  /*2880*/  @!P1 VIADD R12, R12, 0x1 ;  /* 0x000000010c0c9836 */ /* 0x000fc60000000000 */
[----:B------:R-:W-:Y:S02]  /*2890*/  ISETP.GE.U32.AND P0, PT, R11, R4, PT ;  /* 0x000000040b00720c */ /* 0x000fe40003f06070 */
[----:B------:R-:W-:-:S04]  /*28a0*/  LOP3.LUT R11, R8, R9, RZ, 0x3c, !PT ;  /* 0x00000009080b7212 */ /* 0x000fc800078e3cff */
[----:B------:R-:W-:Y:S01]  /*28b0*/  ISETP.GE.AND P2, PT, R11, RZ, PT ;  /* 0x000000ff0b00720c */ /* 0x000fe20003f46270 */
[----:B0-----:R-:W-:-:S06]  /*28c0*/  VIADD R11, R14, 0xffffffe ;  /* 0x0ffffffe0e0b7836 */ /* 0x001fcc0000000000 */
[----:B------:R-:W-:Y:S01]  /*28d0*/  @P0 VIADD R12, R12, 0x1 ;  /* 0x000000010c0c0836 */ /* 0x000fe20000000000 */
[----:B------:R-:W0:Y:S01]  /*28e0*/  F2I.FTZ.U32.TRUNC.NTZ R11, R11 ;  /* 0x0000000b000b7305 */ /* 0x000e22000021f000 */
[----:B------:R-:W-:Y:S02]  /*28f0*/  ISETP.NE.AND P0, PT, R9, RZ, PT ;  /* 0x000000ff0900720c */ /* 0x000fe40003f05270 */
[----:B------:R-:W-:Y:S01]  /*2900*/  IMAD.MOV.U32 R17, RZ, RZ, R12 ;  /* 0x000000ffff117224 */ /* 0x000fe200078e000c */
[----:B------:R-:W-:-:S03]  /*2910*/  LOP3.LUT R12, RZ, R9, RZ, 0x33, !PT ;  /* 0x00000009ff0c7212 */ /* 0x000fc600078e33ff */
[----:B------:R-:W-:-:S05]  /*2920*/  @!P2 IMAD.MOV R17, RZ, RZ, -R17 ;  /* 0x000000ffff11a224 */ /* 0x000fca00078e0a11 */
[----:B------:R-:W-:Y:S01]  /*2930*/  SEL R14, R12, R17, !P0 ;  /* 0x000000110c0e7207 */ /* 0x000fe20004000000 */
[----:B0-----:R-:W-:-:S03]  /*2940*/  IMAD.MOV R19, RZ, RZ, -R11 ;  /* 0x000000ffff137224 */ /* 0x001fc600078e0a0b */
[----:B------:R-:W-:Y:S02]  /*2950*/  IABS R17, R14 ;  /* 0x0000000e00117213 */ /* 0x000fe40000000000 */
[----:B------:R-:W-:Y:S01]  /*2960*/  ISETP.GE.AND P3, PT, R14, RZ, PT ;  /* 0x000000ff0e00720c */ /* 0x000fe20003f66270 */
[----:B------:R-:W-:Y:S02]  /*2970*/  IMAD R19, R19, R0, RZ ;  /* 0x0000000013137224 */ /* 0x000fe400078e02ff */
[----:B------:R-:W-:-:S04]  /*2980*/  IMAD.HI.U32 R10, R10, R17, RZ ;  /* 0x000000110a0a7227 */ /* 0x000fc800078e00ff */
[----:B------:R-:W-:Y:S02]  /*2990*/  IMAD.MOV R16, RZ, RZ, -R10 ;  /* 0x000000ffff107224 */ /* 0x000fe400078e0a0a */
[----:B------:R-:W-:-:S04]  /*29a0*/  IMAD.MOV.U32 R10, RZ, RZ, RZ ;  /* 0x000000ffff0a7224 */ /* 0x000fc800078e00ff */
[----:B------:R-:W-:-:S04]  /*29b0*/  IMAD.HI.U32 R10, R11, R19, R10 ;  /* 0x000000130b0a7227 */ /* 0x000fc800078e000a */
[----:B------:R-:W-:Y:S01]  /*29c0*/  IMAD R11, R4, R16, R17 ;  /* 0x00000010040b7224 */ /* 0x000fe200078e0211 */
[----:B------:R-:W-:Y:S01]  /*29d0*/  LOP3.LUT R16, R8, R13, RZ, 0x3c, !PT ;  /* 0x0000000d08107212 */ /* 0x000fe200078e3cff */
[----:B------:R-:W-:Y:S02]  /*29e0*/  IMAD.MOV.U32 R17, RZ, RZ, R18 ;  /* 0x000000ffff117224 */ /* 0x000fe400078e0012 */
[----:B------:R-:W-:Y:S01]  /*29f0*/  IMAD.HI.U32 R10, R10, R15, RZ ;  /* 0x0000000f0a0a7227 */ /* 0x000fe200078e00ff */
[----:B------:R-:W-:Y:S02]  /*2a00*/  ISETP.GT.U32.AND P1, PT, R4, R11, PT ;  /* 0x0000000b0400720c */ /* 0x000fe40003f24070 */
[----:B------:R-:W-:Y:S01]  /*2a10*/  ISETP.GE.AND P5, PT, R16, RZ, PT ;  /* 0x000000ff1000720c */ /* 0x000fe20003fa6270 */
[----:B------:R-:W-:Y:S01]  /*2a20*/  IMAD R17, R10, R17, R15 ;  /* 0x000000110a117224 */ /* 0x000fe200078e020f */
[----:B------:R-:W-:-:S04]  /*2a30*/  I2FP.F32.S32 R15, R9 ;  /* 0x00000009000f7245 */ /* 0x000fc80000201400 */
[----:B------:R-:W-:Y:S01]  /*2a40*/  ISETP.GT.U32.AND P4, PT, R0, R17, PT ;  /* 0x000000110000720c */ /* 0x000fe20003f84070 */
[----:B------:R-:W0:Y:S04]  /*2a50*/  MUFU.RCP R18, R15 ;  /* 0x0000000f00127308 */ /* 0x000e280000001000 */
[----:B------:R-:W-:-:S05]  /*2a60*/  @!P1 IMAD.IADD R11, R11, 0x1, -R4 ;  /* 0x000000010b0b9824 */ /* 0x000fca00078e0a04 */
[----:B------:R-:W-:-:S03]  /*2a70*/  ISETP.GT.U32.AND P2, PT, R4, R11, PT ;  /* 0x0000000b0400720c */ /* 0x000fc60003f44070 */
[----:B------:R-:W-:Y:S02]  /*2a80*/  @!P4 IMAD.IADD R17, R17, 0x1, -R0 ;  /* 0x000000011111c824 */ /* 0x000fe400078e0a00 */
[----:B------:R-:W-:-:S03]  /*2a90*/  @!P4 VIADD R10, R10, 0x1 ;  /* 0x000000010a0ac836 */ /* 0x000fc60000000000 */
[----:B------:R-:W-:Y:S01]  /*2aa0*/  ISETP.GE.U32.AND P1, PT, R17, R0, PT ;  /* 0x000000001100720c */ /* 0x000fe20003f26070 */
[----:B0-----:R-:W-:-:S04]  /*2ab0*/  FFMA R17, -R15, R18, 1 ;  /* 0x3f8000000f117423 */ /* 0x001fc80000000112 */
[----:B------:R-:W-:Y:S01]  /*2ac0*/  FFMA R0, R18, R17, R18 ;  /* 0x0000001112007223 */ /* 0x000fe20000000012 */
[----:B-1----:R-:W-:Y:S02]  /*2ad0*/  IMAD.U32 R18, RZ, RZ, UR4 ;  /* 0x00000004ff127e24 */ /* 0x002fe4000f8e00ff */
[----:B------:R-:W-:Y:S01]  /*2ae0*/  @!P2 IMAD.IADD R11, R11, 0x1, -R4 ;  /* 0x000000010b0ba824 */ /* 0x000fe200078e0a04 */
[----:B------:R-:W-:Y:S01]  /*2af0*/  ISETP.NE.AND P2, PT, R13, RZ, PT ;  /* 0x000000ff0d00720c */ /* 0x000fe20003f45270 */
[----:B------:R-:W-:Y:S02]  /*2b00*/  FFMA R19, R0, UR4, RZ ;  /* 0x0000000400137c23 */ /* 0x000fe400080000ff */
[----:B------:R-:W-:Y:S02]  /*2b10*/  IMAD.MOV.U32 R17, RZ, RZ, R11 ;  /* 0x000000ffff117224 */ /* 0x000fe400078e000b */
[----:B------:R-:W-:Y:S01]  /*2b20*/  @P1 VIADD R10, R10, 0x1 ;  /* 0x000000010a0a1836 */ /* 0x000fe20000000000 */
[----:B------:R-:W0:Y:S01]  /*2b30*/  FCHK P1, R18, R15 ;  /* 0x0000000f12007302 */ /* 0x000e220000020000 */
[----:B------:R-:W-:-:S02]  /*2b40*/  @!P3 IMAD.MOV R17, RZ, RZ, -R17 ;  /* 0x000000ffff11b224 */ /* 0x000fc400078e0a11 */
[----:B------:R-:W-:Y:S01]  /*2b50*/  FFMA R16, -R15, R19, UR4 ;  /* 0x000000040f107e23 */ /* 0x000fe20008000113 */
[----:B------:R-:W-:Y:S02]  /*2b60*/  IMAD.MOV.U32 R4, RZ, RZ, R10 ;  /* 0x000000ffff047224 */ /* 0x000fe400078e000a */
[----:B------:R-:W-:Y:S02]  /*2b70*/  IMAD.MOV R10, RZ, RZ, -R14 ;  /* 0x000000ffff0a7224 */ /* 0x000fe400078e0a0e */
[----:B------:R-:W-:Y:S01]  /*2b80*/  FFMA R11, R0, R16, R19 ;  /* 0x00000010000b7223 */ /* 0x000fe20000000013 */
[----:B------:R-:W-:Y:S01]  /*2b90*/  @!P5 IMAD.MOV R4, RZ, RZ, -R4 ;  /* 0x000000ffff04d224 */ /* 0x000fe200078e0a04 */
[----:B------:R-:W-:Y:S01]  /*2ba0*/  SEL R12, R12, R17, !P0 ;  /* 0x000000110c0c7207 */ /* 0x000fe20004000000 */
[----:B------:R-:W-:Y:S01]  /*2bb0*/  IMAD R10, R9, R10, R8 ;  /* 0x0000000a090a7224 */ /* 0x000fe200078e0208 */
[----:B------:R-:W-:Y:S01]  /*2bc0*/  @!P2 LOP3.LUT R4, RZ, R13, RZ, 0x33, !PT ;  /* 0x0000000dff04a212 */ /* 0x000fe200078e33ff */
[----:B0-----:R-:W-:Y:S06]  /*2bd0*/  @!P1 BRA `(.L_x_47) ;  /* 0x0000000000149947 */ /* 0x001fec0003800000 */
[----:B------:R-:W0:Y:S01]  /*2be0*/  LDC R0, c[0x0][0x38c] ;  /* 0x0000e300ff007b82 */ /* 0x000e220000000800 */
[----:B------:R-:W-:Y:S01]  /*2bf0*/  IMAD.MOV.U32 R9, RZ, RZ, R15 ;  /* 0x000000ffff097224 */ /* 0x000fe200078e000f */
[----:B------:R-:W-:-:S07]  /*2c00*/  MOV R14, 0x2c20 ;  /* 0x00002c20000e7802 */ /* 0x000fce0000000f00 */
[----:B0-----:R-:W-:Y:S05]  /*2c10*/  CALL.REL.NOINC `($__internal_4_$__cuda_sm3x_div_rn_noftz_f32_slowpath) ;  /* 0x0000000c00887944 */ /* 0x001fea0003c00000 */
[----:B------:R-:W-:-:S07]  /*2c20*/  IMAD.MOV.U32 R11, RZ, RZ, R0 ;  /* 0x000000ffff0b7224 */ /* 0x000fce00078e0000 */
.L_x_47:
[----:B------:R-:W0:Y:S01]  /*2c30*/  LDC R0, c[0x0][0x390] ;  /* 0x0000e400ff007b82 */ /* 0x000e220000000800 */
[----:B------:R-:W-:Y:S01]  /*2c40*/  IMAD.MOV.U32 R14, RZ, RZ, 0x6bf9269a ;  /* 0x6bf9269aff0e7424 */ /* 0x000fe200078e00ff */
[----:B------:R-:W-:Y:S01]  /*2c50*/  I2FP.F32.S32 R10, R10 ;  /* 0x0000000a000a7245 */ /* 0x000fe20000201400 */
[----:B------:R-:W-:Y:S01]  /*2c60*/  IMAD.MOV.U32 R9, RZ, RZ, 0x130384cd ;  /* 0x130384cdff097424 */ /* 0x000fe200078e00ff */
[----:B------:R-:W-:-:S03]  /*2c70*/  I2FP.F32.S32 R12, R12 ;  /* 0x0000000c000c7245 */ /* 0x000fc60000201400 */
[----:B------:R-:W-:-:S04]  /*2c80*/  FFMA R9, R14, -R9, 1 ;  /* 0x3f8000000e097423 */ /* 0x000fc80000000809 */
[----:B------:R-:W-:Y:S01]  /*2c90*/  FFMA R13, R9, R14, 6.02409639617958124582e+26 ;  /* 0x6bf9269a090d7423 */ /* 0x000fe2000000000e */
[----:B------:R-:W-:Y:S01]  /*2ca0*/  I2FP.F32.S32 R9, R4 ;  /* 0x0000000400097245 */ /* 0x000fe20000201400 */
[----:B------:R-:W-:Y:S01]  /*2cb0*/  FADD R4, R10, 0.5 ;  /* 0x3f0000000a047421 */ /* 0x000fe20000000000 */
[----:B------:R-:W-:-:S03]  /*2cc0*/  FADD R10, R12, 0.5 ;  /* 0x3f0000000c0a7421 */ /* 0x000fc60000000000 */
[----:B------:R-:W-:Y:S01]  /*2cd0*/  FADD R12, R9, 0.5 ;  /* 0x3f000000090c7421 */ /* 0x000fe20000000000 */
[-C--:B------:R-:W-:Y:S01]  /*2ce0*/  FMUL R4, R4, R11.reuse ;  /* 0x0000000b04047220 */ /* 0x080fe20000400000 */
[-C--:B------:R-:W-:Y:S02]  /*2cf0*/  FMUL R10, R10, R11.reuse ;  /* 0x0000000b0a0a7220 */ /* 0x080fe40000400000 */
[----:B------:R-:W-:Y:S01]  /*2d00*/  FMUL R11, R12, R11 ;  /* 0x0000000b0c0b7220 */ /* 0x000fe20000400000 */
[----:B0-----:R-:W-:-:S04]  /*2d10*/  FMUL R0, R0, 1.3799999776634377257e-23 ;  /* 0x1985772500007820 */ /* 0x001fc80000400000 */
[----:B------:R-:W0:Y:S01]  /*2d20*/  FCHK P0, R0, 1.6600000413751740299e-27 ;  /* 0x130384cd00007902 */ /* 0x000e220000000000 */
[----:B------:R-:W-:-:S04]  /*2d30*/  FFMA R14, R0, R13, RZ ;  /* 0x0000000d000e7223 */ /* 0x000fc800000000ff */
[----:B------:R-:W-:-:S04]  /*2d40*/  FFMA R9, R14, -1.6600000413751740299e-27, R0 ;  /* 0x930384cd0e097823 */ /* 0x000fc80000000000 */
[----:B------:R-:W-:Y:S01]  /*2d50*/  FFMA R9, R13, R9, R14 ;  /* 0x000000090d097223 */ /* 0x000fe2000000000e */
[----:B0-----:R-:W-:Y:S06]  /*2d60*/  @!P0 BRA `(.L_x_48) ;  /* 0x0000000000108947 */ /* 0x001fec0003800000 */
[----:B------:R-:W-:Y:S01]  /*2d70*/  IMAD.MOV.U32 R9, RZ, RZ, 0x130384cd ;  /* 0x130384cdff097424 */ /* 0x000fe200078e00ff */
[----:B------:R-:W-:-:S07]  /*2d80*/  MOV R14, 0x2da0 ;  /* 0x00002da0000e7802 */ /* 0x000fce0000000f00 */
[----:B------:R-:W-:Y:S05]  /*2d90*/  CALL.REL.NOINC `($__internal_4_$__cuda_sm3x_div_rn_noftz_f32_slowpath) ;  /* 0x0000000c00287944 */ /* 0x000fea0003c00000 */
[----:B------:R-:W-:-:S07]  /*2da0*/  IMAD.MOV.U32 R9, RZ, RZ, R0 ;  /* 0x000000ffff097224 */ /* 0x000fce00078e0000 */
.L_x_48:
[----:B------:R-:W-:Y:S01]  /*2db0*/  VIADD R0, R9, 0xf3000000 ;  /* 0xf300000009007836 */ /* 0x000fe20000000000 */
[----:B------:R0:W1:Y:S04]  /*2dc0*/  MUFU.RSQ R12, R9 ;  /* 0x00000009000c7308 */ /* 0x0000680000001400 */
[----:B------:R-:W-:-:S13]  /*2dd0*/  ISETP.GT.U32.AND P0, PT, R0, 0x727fffff, PT ;  /* 0x727fffff0000780c */ /* 0x000fda0003f04070 */
[----:B01----:R-:W-:Y:S05]  /*2de0*/  @!P0 BRA `(.L_x_49) ;  /* 0x00000000001c8947 */ /* 0x003fea0003800000 */
[----:B------:R-:W-:Y:S01]  /*2df0*/  BSSY.RECONVERGENT B0, `(.L_x_50) ;  /* 0x0000004000007945 */ /* 0x000fe20003800200 */
[----:B------:R-:W-:Y:S01]  /*2e00*/  IMAD.MOV.U32 R0, RZ, RZ, R9 ;  /* 0x000000ffff007224 */ /* 0x000fe200078e0009 */
[----:B------:R-:W-:-:S07]  /*2e10*/  MOV R18, 0x2e30 ;  /* 0x00002e3000127802 */ /* 0x000fce0000000f00 */
[----:B------:R-:W-:Y:S05]  /*2e20*/  CALL.REL.NOINC `($__internal_3_$__cuda_sm20_sqrt_rn_f32_slowpath) ;  /* 0x0000000800a87944 */ /* 0x000fea0003c00000 */
[----:B------:R-:W-:Y:S05]  /*2e30*/  BSYNC.RECONVERGENT B0 ;  /* 0x0000000000007941 */ /* 0x000fea0003800200 */
.L_x_50:
[----:B------:R-:W-:Y:S01]  /*2e40*/  IMAD.MOV.U32 R9, RZ, RZ, R0 ;  /* 0x000000ffff097224 */ /* 0x000fe200078e0000 */
[----:B------:R-:W-:Y:S06]  /*2e50*/  BRA `(.L_x_51) ;  /* 0x0000000000107947 */ /* 0x000fec0003800000 */
.L_x_49:
[C---:B------:R-:W-:Y:S01]  /*2e60*/  FMUL.FTZ R0, R12.reuse, R9 ;  /* 0x000000090c007220 */ /* 0x040fe20000410000 */
[----:B------:R-:W-:-:S03]  /*2e70*/  FMUL.FTZ R12, R12, 0.5 ;  /* 0x3f0000000c0c7820 */ /* 0x000fc60000410000 */
[----:B------:R-:W-:-:S04]  /*2e80*/  FFMA R9, -R0, R0, R9 ;  /* 0x0000000000097223 */ /* 0x000fc80000000109 */
[----:B------:R-:W-:-:S07]  /*2e90*/  FFMA R9, R9, R12, R0 ;  /* 0x0000000c09097223 */ /* 0x000fce0000000000 */
.L_x_51:
[----:B------:R-:W0:Y:S01]  /*2ea0*/  LDC.64 R12, c[0x0][0x398] ;  /* 0x0000e600ff0c7b82 */ /* 0x000e220000000a00 */
[----:B------:R-:W-:Y:S01]  /*2eb0*/  SHF.R.U32.HI R0, RZ, 0x2, R5 ;  /* 0x00000002ff007819 */ /* 0x000fe20000011605 */
[----:B------:R-:W-:Y:S01]  /*2ec0*/  IMAD.MOV.U32 R16, RZ, RZ, 0x3e055027 ;  /* 0x3e055027ff107424 */ /* 0x000fe200078e00ff */
[----:B------:R-:W-:Y:S02]  /*2ed0*/  BSSY.RECONVERGENT B0, `(.L_x_52) ;  /* 0x000003f000007945 */ /* 0x000fe40003800200 */
[----:B------:R-:W-:Y:S01]  /*2ee0*/  LOP3.LUT R0, R0, R5, RZ, 0x3c, !PT ;  /* 0x0000000500007212 */ /* 0x000fe200078e3cff */
[----:B------:R-:W-:Y:S01]  /*2ef0*/  IMAD.SHL.U32 R5, R7, 0x10, RZ ;  /* 0x0000001007057824 */ /* 0x000fe200078e00ff */
[----:B0-----:R-:W-:-:S03]  /*2f00*/  LOP3.LUT R14, R12, 0xaad26b49, RZ, 0x3c, !PT ;  /* 0xaad26b490c0e7812 */ /* 0x001fc600078e3cff */
[----:B------:R-:W-:Y:S01]  /*2f10*/  IMAD.SHL.U32 R12, R0, 0x2, RZ ;  /* 0x00000002000c7824 */ /* 0x000fe200078e00ff */
[----:B------:R-:W-:Y:S01]  /*2f20*/  LOP3.LUT R13, R13, 0xf7dcefdd, RZ, 0x3c, !PT ;  /* 0xf7dcefdd0d0d7812 */ /* 0x000fe200078e3cff */
[----:B------:R-:W-:-:S03]  /*2f30*/  IMAD R14, R14, 0x4182bed5, RZ ;  /* 0x4182bed50e0e7824 */ /* 0x000fc600078e02ff */
[----:B------:R-:W-:Y:S01]  /*2f40*/  LOP3.LUT R0, R0, R12, R5, 0x96, !PT ;  /* 0x0000000c00007212 */ /* 0x000fe200078e9605 */
[----:B------:R-:W-:Y:S02]  /*2f50*/  IMAD R13, R13, -0x658354e5, RZ ;  /* 0x9a7cab1b0d0d7824 */ /* 0x000fe400078e02ff */
[----:B------:R-:W-:Y:S01]  /*2f60*/  IMAD.MOV.U32 R12, RZ, RZ, 0x2f800000 ;  /* 0x2f800000ff0c7424 */ /* 0x000fe200078e00ff */
[----:B------:R-:W-:Y:S02]  /*2f70*/  LOP3.LUT R0, R0, R7, RZ, 0x3c, !PT ;  /* 0x0000000700007212 */ /* 0x000fe400078e3cff */
[----:B------:R-:W-:-:S04]  /*2f80*/  IADD3 R5, PT, PT, R14, 0x64f0c9, R13 ;  /* 0x0064f0c90e057810 */ /* 0x000fc80007ffe00d */
[----:B------:R-:W-:-:S04]  /*2f90*/  IADD3 R7, PT, PT, R5, 0x587c5, R0 ;  /* 0x000587c505077810 */ /* 0x000fc80007ffe000 */
[----:B------:R-:W-:-:S05]  /*2fa0*/  I2FP.F32.U32 R7, R7 ;  /* 0x0000000700077245 */ /* 0x000fca0000201000 */
[----:B------:R-:W-:-:S05]  /*2fb0*/  FFMA R7, R7, R12, 1.1641532182693481445e-10 ;  /* 0x2f00000007077423 */ /* 0x000fca000000000c */
[----:B------:R-:W-:-:S13]  /*2fc0*/  FSETP.GEU.AND P0, PT, R7, 1.175494350822287508e-38, PT ;  /* 0x008000000700780b */ /* 0x000fda0003f0e000 */
[----:B------:R-:W-:-:S04]  /*2fd0*/  @!P0 FMUL R7, R7, 8388608 ;  /* 0x4b00000007078820 */ /* 0x000fc80000400000 */
[----:B------:R-:W-:-:S05]  /*2fe0*/  VIADD R12, R7, 0xc0d55555 ;  /* 0xc0d55555070c7836 */ /* 0x000fca0000000000 */
[----:B------:R-:W-:-:S04]  /*2ff0*/  LOP3.LUT R14, R12, 0xff800000, RZ, 0xc0, !PT ;  /* 0xff8000000c0e7812 */ /* 0x000fc800078ec0ff */
[----:B------:R-:W-:Y:S01]  /*3000*/  I2FP.F32.S32 R13, R14 ;  /* 0x0000000e000d7245 */ /* 0x000fe20000201400 */
[----:B------:R-:W-:Y:S02]  /*3010*/  IMAD.IADD R12, R7, 0x1, -R14 ;  /* 0x00000001070c7824 */ /* 0x000fe400078e0a0e */
[----:B------:R-:W-:Y:S02]  /*3020*/  IMAD.MOV.U32 R14, RZ, RZ, 0x7f800000 ;  /* 0x7f800000ff0e7424 */ /* 0x000fe400078e00ff */
[----:B------:R-:W-:-:S04]  /*3030*/  FADD R15, R12, -1 ;  /* 0xbf8000000c0f7421 */ /* 0x000fc80000000000 */
[----:B------:R-:W-:-:S04]  /*3040*/  FFMA R12, R15, -R16, 0.14084610342979431152 ;  /* 0x3e1039f60f0c7423 */ /* 0x000fc80000000810 */
[----:B------:R-:W-:-:S04]  /*3050*/  FFMA R12, R15, R12, -0.12148627638816833496 ;  /* 0xbdf8cdcc0f0c7423 */ /* 0x000fc8000000000c */
[----:B------:R-:W-:-:S04]  /*3060*/  FFMA R12, R15, R12, 0.13980610668659210205 ;  /* 0x3e0f29550f0c7423 */ /* 0x000fc8000000000c */
[----:B------:R-:W-:-:S04]  /*3070*/  FFMA R12, R15, R12, -0.16684235632419586182 ;  /* 0xbe2ad8b90f0c7423 */ /* 0x000fc8000000000c */
[----:B------:R-:W-:-:S04]  /*3080*/  FFMA R12, R15, R12, 0.20012299716472625732 ;  /* 0x3e4ced0b0f0c7423 */ /* 0x000fc8000000000c */
[----:B------:R-:W-:-:S04]  /*3090*/  FFMA R12, R15, R12, -0.24999669194221496582 ;  /* 0xbe7fff220f0c7423 */ /* 0x000fc8000000000c */
[----:B------:R-:W-:-:S04]  /*30a0*/  FFMA R12, R15, R12, 0.33333182334899902344 ;  /* 0x3eaaaa780f0c7423 */ /* 0x000fc8000000000c */
[----:B------:R-:W-:Y:S01]  /*30b0*/  FFMA R16, R15, R12, -0.5 ;  /* 0xbf0000000f107423 */ /* 0x000fe2000000000c */
[----:B------:R-:W-:Y:S02]  /*30c0*/  FSEL R12, RZ, -23, P0 ;  /* 0xc1b80000ff0c7808 */ /* 0x000fe40000000000 */
[----:B------:R-:W-:Y:S01]  /*30d0*/  ISETP.GT.U32.AND P0, PT, R7, 0x7f7fffff, PT ;  /* 0x7f7fffff0700780c */ /* 0x000fe20003f04070 */
[----:B------:R-:W-:Y:S02]  /*30e0*/  FMUL R16, R15, R16 ;  /* 0x000000100f107220 */ /* 0x000fe40000400000 */
[----:B------:R-:W-:Y:S01]  /*30f0*/  FFMA R12, R13, 1.1920928955078125e-07, R12 ;  /* 0x340000000d0c7823 */ /* 0x000fe2000000000c */
[----:B------:R-:W-:Y:S01]  /*3100*/  SHF.R.U32.HI R13, RZ, 0x2, R2 ;  /* 0x00000002ff0d7819 */ /* 0x000fe20000011602 */
[----:B------:R-:W-:-:S03]  /*3110*/  FFMA R15, R15, R16, R15 ;  /* 0x000000100f0f7223 */ /* 0x000fc6000000000f */
[----:B------:R-:W-:Y:S01]  /*3120*/  LOP3.LUT R13, R13, R2, RZ, 0x3c, !PT ;  /* 0x000000020d0d7212 */ /* 0x000fe200078e3cff */
[----:B------:R-:W-:Y:S01]  /*3130*/  FFMA R15, R12, 0.69314718246459960938, R15 ;  /* 0x3f3172180c0f7823 */ /* 0x000fe2000000000f */
[----:B------:R-:W-:-:S03]  /*3140*/  IMAD.SHL.U32 R2, R0, 0x10, RZ ;  /* 0x0000001000027824 */ /* 0x000fc600078e00ff */
[C---:B------:R-:W-:Y:S01]  /*3150*/  @P0 FFMA R15, R7.reuse, R14, +INF ;  /* 0x7f800000070f0423 */ /* 0x040fe2000000000e */
[----:B------:R-:W-:Y:S01]  /*3160*/  FSETP.NEU.AND P0, PT, R7, RZ, PT ;  /* 0x000000ff0700720b */ /* 0x000fe20003f0d000 */
[----:B------:R-:W-:Y:S02]  /*3170*/  IMAD.SHL.U32 R12, R13, 0x2, RZ ;  /* 0x000000020d0c7824 */ /* 0x000fe400078e00ff */
[----:B------:R-:W-:Y:S01]  /*3180*/  FMUL R15, R15, -2 ;  /* 0xc00000000f0f7820 */ /* 0x000fe20000400000 */
[----:B------:R-:W-:Y:S02]  /*3190*/  IMAD.MOV.U32 R7, RZ, RZ, 0x30c90fdb ;  /* 0x30c90fdbff077424 */ /* 0x000fe400078e00ff */
[----:B------:R-:W-:Y:S02]  /*31a0*/  LOP3.LUT R13, R13, R12, R2, 0x96, !PT ;  /* 0x0000000c0d0d7212 */ /* 0x000fe400078e9602 */
[----:B------:R-:W-:Y:S02]  /*31b0*/  FSEL R15, R15, +INF , P0 ;  /* 0x7f8000000f0f7808 */ /* 0x000fe40000000000 */
[----:B------:R-:W-:-:S02]  /*31c0*/  LOP3.LUT R14, R13, R0, RZ, 0x3c, !PT ;  /* 0x000000000d0e7212 */ /* 0x000fc400078e3cff */
[----:B------:R0:W1:Y:S01]  /*31d0*/  MUFU.RSQ R12, R15 ;  /* 0x0000000f000c7308 */ /* 0x0000620000001400 */
[----:B------:R-:W-:Y:S01]  /*31e0*/  VIADD R2, R15, 0xf3000000 ;  /* 0xf30000000f027836 */ /* 0x000fe20000000000 */
[----:B------:R-:W-:-:S04]  /*31f0*/  IADD3 R0, PT, PT, R5, 0xb0f8a, R14 ;  /* 0x000b0f8a05007810 */ /* 0x000fc80007ffe00e */
[----:B------:R-:W-:Y:S02]  /*3200*/  ISETP.GT.U32.AND P0, PT, R2, 0x727fffff, PT ;  /* 0x727fffff0200780c */ /* 0x000fe40003f04070 */
[----:B------:R-:W-:-:S05]  /*3210*/  I2FP.F32.U32 R0, R0 ;  /* 0x0000000000007245 */ /* 0x000fca0000201000 */
[----:B------:R-:W-:-:S06]  /*3220*/  FFMA R2, R0, R7, 7.314590599882819788e-10 ;  /* 0x30490fdb00027423 */ /* 0x000fcc0000000007 */
[----:B01----:R-:W-:Y:S05]  /*3230*/  @!P0 BRA `(.L_x_53) ;  /* 0x0000000000108947 */ /* 0x003fea0003800000 */
[----:B------:R-:W-:Y:S01]  /*3240*/  IMAD.MOV.U32 R0, RZ, RZ, R15 ;  /* 0x000000ffff007224 */ /* 0x000fe200078e000f */
[----:B------:R-:W-:-:S07]  /*3250*/  MOV R18, 0x3270 ;  /* 0x0000327000127802 */ /* 0x000fce0000000f00 */
[----:B------:R-:W-:Y:S05]  /*3260*/  CALL.REL.NOINC `($__internal_3_$__cuda_sm20_sqrt_rn_f32_slowpath) ;  /* 0x0000000400987944 */ /* 0x000fea0003c00000 */
[----:B------:R-:W-:Y:S05]  /*3270*/  BRA `(.L_x_54) ;  /* 0x0000000000107947 */ /* 0x000fea0003800000 */
.L_x_53:
[----:B------:R-:W-:Y:S01]  /*3280*/  FMUL.FTZ R0, R15, R12 ;  /* 0x0000000c0f007220 */ /* 0x000fe20000410000 */
[----:B------:R-:W-:-:S03]  /*3290*/  FMUL.FTZ R12, R12, 0.5 ;  /* 0x3f0000000c0c7820 */ /* 0x000fc60000410000 */
[----:B------:R-:W-:-:S04]  /*32a0*/  FFMA R7, -R0, R0, R15 ;  /* 0x0000000000077223 */ /* 0x000fc8000000010f */
[----:B------:R-:W-:-:S07]  /*32b0*/  FFMA R0, R7, R12, R0 ;  /* 0x0000000c07007223 */ /* 0x000fce0000000000 */
.L_x_54:
[----:B------:R-:W-:Y:S05]  /*32c0*/  BSYNC.RECONVERGENT B0 ;  /* 0x0000000000007941 */ /* 0x000fea0003800200 */
.L_x_52:
[----:B------:R-:W-:Y:S01]  /*32d0*/  SHF.R.U32.HI R12, RZ, 0x2, R3 ;  /* 0x00000002ff0c7819 */ /* 0x000fe20000011603 */
[----:B------:R-:W-:Y:S01]  /*32e0*/  IMAD.MOV.U32 R16, RZ, RZ, 0x3e055027 ;  /* 0x3e055027ff107424 */ /* 0x000fe200078e00ff */
[----:B------:R-:W-:Y:S01]  /*32f0*/  BSSY.RECONVERGENT B0, `(.L_x_55) ;  /* 0x0000041000007945 */ /* 0x000fe20003800200 */
[----:B------:R-:W-:Y:S01]  /*3300*/  IMAD.MOV.U32 R18, RZ, RZ, 0x7f800000 ;  /* 0x7f800000ff127424 */ /* 0x000fe200078e00ff */
[----:B------:R-:W-:Y:S01]  /*3310*/  LOP3.LUT R12, R12, R3, RZ, 0x3c, !PT ;  /* 0x000000030c0c7212 */ /* 0x000fe200078e3cff */
[----:B------:R-:W-:-:S04]  /*3320*/  IMAD.SHL.U32 R3, R14, 0x10, RZ ;  /* 0x000000100e037824 */ /* 0x000fc800078e00ff */
[----:B------:R-:W-:-:S05]  /*3330*/  IMAD.SHL.U32 R7, R12, 0x2, RZ ;  /* 0x000000020c077824 */ /* 0x000fca00078e00ff */
[----:B------:R-:W-:-:S04]  /*3340*/  LOP3.LUT R3, R12, R7, R3, 0x96, !PT ;  /* 0x000000070c037212 */ /* 0x000fc800078e9603 */
[----:B------:R-:W-:Y:S01]  /*3350*/  LOP3.LUT R12, R3, R14, RZ, 0x3c, !PT ;  /* 0x0000000e030c7212 */ /* 0x000fe200078e3cff */
[----:B------:R-:W-:-:S03]  /*3360*/  IMAD.MOV.U32 R14, RZ, RZ, 0x2f800000 ;  /* 0x2f800000ff0e7424 */ /* 0x000fc600078e00ff */
[----:B------:R-:W-:-:S04]  /*3370*/  IADD3 R3, PT, PT, R5, 0x10974f, R12 ;  /* 0x0010974f05037810 */ /* 0x000fc80007ffe00c */
[----:B------:R-:W-:-:S05]  /*3380*/  I2FP.F32.U32 R3, R3 ;  /* 0x0000000300037245 */ /* 0x000fca0000201000 */
[----:B------:R-:W-:-:S05]  /*3390*/  FFMA R3, R3, R14, 1.1641532182693481445e-10 ;  /* 0x2f00000003037423 */ /* 0x000fca000000000e */
[----:B------:R-:W-:-:S04]  /*33a0*/  FSETP.GEU.AND P0, PT, R3, 1.175494350822287508e-38, PT ;  /* 0x008000000300780b */ /* 0x000fc80003f0e000 */
[----:B------:R-:W-:-:S09]  /*33b0*/  FSEL R13, RZ, -23, P0 ;  /* 0xc1b80000ff0d7808 */ /* 0x000fd20000000000 */
[----:B------:R-:W-:-:S04]  /*33c0*/  @!P0 FMUL R3, R3, 8388608 ;  /* 0x4b00000003038820 */ /* 0x000fc80000400000 */
[C---:B------:R-:W-:Y:S01]  /*33d0*/  VIADD R7, R3.reuse, 0xc0d55555 ;  /* 0xc0d5555503077836 */ /* 0x040fe20000000000 */
[----:B------:R-:W-:-:S04]  /*33e0*/  ISETP.GT.U32.AND P0, PT, R3, 0x7f7fffff, PT ;  /* 0x7f7fffff0300780c */ /* 0x000fc80003f04070 */
[----:B------:R-:W-:-:S05]  /*33f0*/  LOP3.LUT R14, R7, 0xff800000, RZ, 0xc0, !PT ;  /* 0xff800000070e7812 */ /* 0x000fca00078ec0ff */
[----:B------:R-:W-:Y:S01]  /*3400*/  IMAD.IADD R7, R3, 0x1, -R14 ;  /* 0x0000000103077824 */ /* 0x000fe200078e0a0e */
[----:B------:R-:W-:-:S03]  /*3410*/  I2FP.F32.S32 R14, R14 ;  /* 0x0000000e000e7245 */ /* 0x000fc60000201400 */
[----:B------:R-:W-:Y:S01]  /*3420*/  FADD R15, R7, -1 ;  /* 0xbf800000070f7421 */ /* 0x000fe20000000000 */
[----:B------:R-:W-:Y:S01]  /*3430*/  SHF.R.U32.HI R7, RZ, 0x2, R6 ;  /* 0x00000002ff077819 */ /* 0x000fe20000011606 */
[----:B------:R-:W-:Y:S01]  /*3440*/  FFMA R13, R14, 1.1920928955078125e-07, R13 ;  /* 0x340000000e0d7823 */ /* 0x000fe2000000000d */
[----:B------:R-:W-:Y:S01]  /*3450*/  FMUL.RZ R14, R2, 0.15915493667125701904 ;  /* 0x3e22f983020e7820 */ /* 0x000fe2000040c000 */
[----:B------:R-:W-:Y:S01]  /*3460*/  FFMA R16, R15, -R16, 0.14084610342979431152 ;  /* 0x3e1039f60f107423 */ /* 0x000fe20000000810 */
[----:B------:R-:W-:Y:S02]  /*3470*/  LOP3.LUT R6, R7, R6, RZ, 0x3c, !PT ;  /* 0x0000000607067212 */ /* 0x000fe400078e3cff */
[----:B------:R-:W0:Y:S01]  /*3480*/  MUFU.SIN R7, R14 ;  /* 0x0000000e00077308 */ /* 0x000e220000000400 */
[----:B------:R-:W-:Y:S02]  /*3490*/  FFMA R16, R15, R16, -0.12148627638816833496 ;  /* 0xbdf8cdcc0f107423 */ /* 0x000fe40000000010 */
[----:B------:R-:W-:-:S02]  /*34a0*/  IMAD.SHL.U32 R2, R6, 0x2, RZ ;  /* 0x0000000206027824 */ /* 0x000fc400078e00ff */
[----:B------:R-:W-:-:S04]  /*34b0*/  FFMA R16, R15, R16, 0.13980610668659210205 ;  /* 0x3e0f29550f107423 */ /* 0x000fc80000000010 */
[----:B------:R-:W-:-:S04]  /*34c0*/  FFMA R16, R15, R16, -0.16684235632419586182 ;  /* 0xbe2ad8b90f107423 */ /* 0x000fc80000000010 */
[----:B------:R-:W-:-:S04]  /*34d0*/  FFMA R16, R15, R16, 0.20012299716472625732 ;  /* 0x3e4ced0b0f107423 */ /* 0x000fc80000000010 */
[----:B------:R-:W-:-:S04]  /*34e0*/  FFMA R16, R15, R16, -0.24999669194221496582 ;  /* 0xbe7fff220f107423 */ /* 0x000fc80000000010 */
[----:B------:R-:W-:-:S04]  /*34f0*/  FFMA R16, R15, R16, 0.33333182334899902344 ;  /* 0x3eaaaa780f107423 */ /* 0x000fc80000000010 */
[----:B------:R-:W-:-:S04]  /*3500*/  FFMA R16, R15, R16, -0.5 ;  /* 0xbf0000000f107423 */ /* 0x000fc80000000010 */
[----:B------:R-:W-:-:S04]  /*3510*/  FMUL R16, R15, R16 ;  /* 0x000000100f107220 */ /* 0x000fc80000400000 */
[----:B------:R-:W-:-:S04]  /*3520*/  FFMA R16, R15, R16, R15 ;  /* 0x000000100f107223 */ /* 0x000fc8000000000f */
[----:B------:R-:W-:Y:S01]  /*3530*/  FFMA R16, R13, 0.69314718246459960938, R16 ;  /* 0x3f3172180d107823 */ /* 0x000fe20000000010 */
[C---:B------:R-:W-:Y:S01]  /*3540*/  @P0 FFMA R16, R3.reuse, R18, +INF ;  /* 0x7f80000003100423 */ /* 0x040fe20000000012 */
[----:B------:R-:W-:Y:S01]  /*3550*/  FSETP.NEU.AND P0, PT, R3, RZ, PT ;  /* 0x000000ff0300720b */ /* 0x000fe20003f0d000 */
[----:B------:R-:W-:Y:S02]  /*3560*/  IMAD.SHL.U32 R13, R12, 0x10, RZ ;  /* 0x000000100c0d7824 */ /* 0x000fe400078e00ff */
[----:B------:R-:W-:-:S03]  /*3570*/  FMUL R16, R16, -2 ;  /* 0xc000000010107820 */ /* 0x000fc60000400000 */
[----:B------:R-:W-:Y:S02]  /*3580*/  LOP3.LUT R15, R6, R2, R13, 0x96, !PT ;  /* 0x00000002060f7212 */ /* 0x000fe400078e960d */
[----:B------:R-:W-:Y:S01]  /*3590*/  FSEL R3, R16, +INF , P0 ;  /* 0x7f80000010037808 */ /* 0x000fe20000000000 */
[----:B------:R-:W1:Y:S01]  /*35a0*/  MUFU.COS R13, R14 ;  /* 0x0000000e000d7308 */ /* 0x000e620000000000 */
[----:B------:R-:W-:-:S03]  /*35b0*/  LOP3.LUT R12, R15, R12, RZ, 0x3c, !PT ;  /* 0x0000000c0f0c7212 */ /* 0x000fc600078e3cff */
[----:B------:R-:W-:Y:S01]  /*35c0*/  VIADD R2, R3, 0xf3000000 ;  /* 0xf300000003027836 */ /* 0x000fe20000000000 */
[----:B------:R-:W-:Y:S01]  /*35d0*/  IADD3 R12, PT, PT, R5, 0x161f14, R12 ;  /* 0x00161f14050c7810 */ /* 0x000fe20007ffe00c */
[----:B------:R-:W-:Y:S02]  /*35e0*/  IMAD.MOV.U32 R5, RZ, RZ, 0x30c90fdb ;  /* 0x30c90fdbff057424 */ /* 0x000fe400078e00ff */
[----:B------:R2:W3:Y:S01]  /*35f0*/  MUFU.RSQ R16, R3 ;  /* 0x0000000300107308 */ /* 0x0004e20000001400 */
[----:B------:R-:W-:Y:S01]  /*3600*/  ISETP.GT.U32.AND P0, PT, R2, 0x727fffff, PT ;  /* 0x727fffff0200780c */ /* 0x000fe20003f04070 */
[----:B0-----:R-:W-:Y:S01]  /*3610*/  FMUL R2, R7, R0 ;  /* 0x0000000007027220 */ /* 0x001fe20000400000 */
[----:B------:R-:W-:-:S05]  /*3620*/  I2FP.F32.U32 R12, R12 ;  /* 0x0000000c000c7245 */ /* 0x000fca0000201000 */
[----:B------:R-:W-:Y:S01]  /*3630*/  FFMA R7, R12, R5, 7.314590599882819788e-10 ;  /* 0x30490fdb0c077423 */ /* 0x000fe20000000005 */
[----:B-1----:R-:W-:Y:S01]  /*3640*/  FMUL R6, R13, R0 ;  /* 0x000000000d067220 */ /* 0x002fe20000400000 */
[----:B------:R-:W-:-:S03]  /*3650*/  FMUL R5, R2, R9 ;  /* 0x0000000902057220 */ /* 0x000fc60000400000 */
[----:B------:R-:W-:Y:S01]  /*3660*/  FMUL R6, R6, R9 ;  /* 0x0000000906067220 */ /* 0x000fe20000400000 */
[----:B--2---:R-:W-:Y:S06]  /*3670*/  @!P0 BRA `(.L_x_56) ;  /* 0x0000000000108947 */ /* 0x004fec0003800000 */
[----:B------:R-:W-:Y:S01]  /*3680*/  IMAD.MOV.U32 R0, RZ, RZ, R3 ;  /* 0x000000ffff007224 */ /* 0x000fe200078e0003 */
[----:B------:R-:W-:-:S07]  /*3690*/  MOV R18, 0x36b0 ;  /* 0x000036b000127802 */ /* 0x000fce0000000f00 */
[----:B---3--:R-:W-:Y:S05]  /*36a0*/  CALL.REL.NOINC `($__internal_3_$__cuda_sm20_sqrt_rn_f32_slowpath) ;  /* 0x0000000000887944 */ /* 0x008fea0003c00000 */
[----:B------:R-:W-:Y:S05]  /*36b0*/  BRA `(.L_x_57) ;  /* 0x0000000000107947 */ /* 0x000fea0003800000 */
.L_x_56:
[----:B---3--:R-:W-:Y:S01]  /*36c0*/  FMUL.FTZ R0, R3, R16 ;  /* 0x0000001003007220 */ /* 0x008fe20000410000 */
[----:B------:R-:W-:-:S03]  /*36d0*/  FMUL.FTZ R2, R16, 0.5 ;  /* 0x3f00000010027820 */ /* 0x000fc60000410000 */
[----:B------:R-:W-:-:S04]  /*36e0*/  FFMA R3, -R0, R0, R3 ;  /* 0x0000000000037223 */ /* 0x000fc80000000103 */
[----:B------:R-:W-:-:S07]  /*36f0*/  FFMA R0, R3, R2, R0 ;  /* 0x0000000203007223 */ /* 0x000fce0000000000 */
.L_x_57:
[----:B------:R-:W-:Y:S05]  /*3700*/  BSYNC.RECONVERGENT B0 ;  /* 0x0000000000007941 */ /* 0x000fea0003800200 */
.L_x_55:
[----:B------:R-:W-:Y:S01]  /*3710*/  FMUL.RZ R7, R7, 0.15915493667125701904 ;  /* 0x3e22f98307077820 */ /* 0x000fe2000040c000 */
[----:B------:R-:W0:Y:S01]  /*3720*/  LDC.64 R2, c[0x0][0x380] ;  /* 0x0000e000ff027b82 */ /* 0x000e220000000a00 */
[----:B------:R-:W-:Y:S02]  /*3730*/  IMAD.MOV.U32 R13, RZ, RZ, -0x33333333 ;  /* 0xcccccccdff0d7424 */ /* 0x000fe400078e00ff */
[C---:B------:R-:W-:Y:S02]  /*3740*/  IMAD.HI R12, R8.reuse, 0x55555556, RZ ;  /* 0x55555556080c7827 */ /* 0x040fe400078e02ff */
[----:B------:R-:W1:Y:S02]  /*3750*/  MUFU.SIN R7, R7 ;  /* 0x0000000700077308 */ /* 0x000e640000000400 */
[----:B------:R-:W-:Y:S01]  /*3760*/  IMAD R14, R8, R13, 0x19999999 ;  /* 0x19999999080e7424 */ /* 0x000fe200078e020d */
[----:B------:R-:W-:Y:S01]  /*3770*/  LEA.HI R13, R12, R12, RZ, 0x1 ;  /* 0x0000000c0c0d7211 */ /* 0x000fe200078f08ff */
[----:B------:R-:W-:-:S03]  /*3780*/  IMAD.MOV.U32 R15, RZ, RZ, 0x3f800000 ;  /* 0x3f800000ff0f7424 */ /* 0x000fc600078e00ff */
[----:B------:R-:W-:Y:S01]  /*3790*/  ISETP.GE.U32.AND P0, PT, R14, 0x33333333, PT ;  /* 0x333333330e00780c */ /* 0x000fe20003f06070 */
[----:B------:R-:W-:Y:S02]  /*37a0*/  IMAD R13, R13, -0x3, R8 ;  /* 0xfffffffd0d0d7824 */ /* 0x000fe400078e0208 */
[----:B-1----:R-:W-:Y:S01]  /*37b0*/  FMUL R0, R7, R0 ;  /* 0x0000000007007220 */ /* 0x002fe20000400000 */
[----:B------:R-:W-:Y:S01]  /*37c0*/  FSEL R7, RZ, 0.10000000149011611938, P0 ;  /* 0x3dcccccdff077808 */ /* 0x000fe20000000000 */
[----:B0-----:R-:W-:-:S04]  /*37d0*/  IMAD.WIDE R2, R8, 0x34, R2 ;  /* 0x0000003408027825 */ /* 0x001fc800078e0202 */
[----:B------:R-:W-:Y:S01]  /*37e0*/  FMUL R9, R0, R9 ;  /* 0x0000000900097220 */ /* 0x000fe20000400000 */
[----:B------:R-:W-:Y:S04]  /*37f0*/  STG.E desc[UR6][R2.64], R4 ;  /* 0x0000000402007986 */ /* 0x000fe8000c101906 */
        /* <DEDUP_REMOVED lines=8> */
[----:B------:R-:W-:Y:S04]  /*3880*/  STG.E desc[UR6][R2.64+0x18], RZ ;  /* 0x000018ff02007986 */ /* 0x000fe8000c101906 */
[----:B------:R-:W-:Y:S04]  /*3890*/  STG.E desc[UR6][R2.64+0x1c], RZ ;  /* 0x00001cff02007986 */ /* 0x000fe8000c101906 */
[----:B------:R-:W-:Y:S04]  /*38a0*/  STG.E desc[UR6][R2.64+0x20], RZ ;  /* 0x000020ff02007986 */ /* 0x000fe8000c101906 */
[----:B------:R-:W-:Y:S01]  /*38b0*/  STG.E desc[UR6][R2.64+0x2c], R7 ;  /* 0x00002c0702007986 */ /* 0x000fe2000c101906 */
[----:B------:R-:W-:Y:S05]  /*38c0*/  EXIT ;  /* 0x000000000000794d */ /* 0x000fea0003800000 */
        .weak           $__internal_3_$__cuda_sm20_sqrt_rn_f32_slowpath
        .type           $__internal_3_$__cuda_sm20_sqrt_rn_f32_slowpath,@function
        .size           $__internal_3_$__cuda_sm20_sqrt_rn_f32_slowpath,($__internal_4_$__cuda_sm3x_div_rn_noftz_f32_slowpath - $__internal_3_$__cuda_sm20_sqrt_rn_f32_slowpath)
$__internal_3_$__cuda_sm20_sqrt_rn_f32_slowpath:
[----:B------:R-:W-:-:S13]  /*38d0*/  LOP3.LUT P0, RZ, R0, 0x7fffffff, RZ, 0xc0, !PT ;  /* 0x7fffffff00ff7812 */ /* 0x000fda000780c0ff */
[----:B------:R-:W-:Y:S01]  /*38e0*/  @!P0 IMAD.MOV.U32 R12, RZ, RZ, R0 ;  /* 0x000000ffff0c8224 */ /* 0x000fe200078e0000 */
[----:B------:R-:W-:Y:S06]  /*38f0*/  @!P0 BRA `(.L_x_58) ;  /* 0x0000000000408947 */ /* 0x000fec0003800000 */
[----:B------:R-:W-:-:S13]  /*3900*/  FSETP.GEU.FTZ.AND P0, PT, R0, RZ, PT ;  /* 0x000000ff0000720b */ /* 0x000fda0003f1e000 */
[----:B------:R-:W-:Y:S01]  /*3910*/  @!P0 IMAD.MOV.U32 R12, RZ, RZ, 0x7fffffff ;  /* 0x7fffffffff0c8424 */ /* 0x000fe200078e00ff */
        /* <DEDUP_REMOVED lines=14> */
.L_x_58:
[----:B------:R-:W-:Y:S02]  /*3a00*/  IMAD.MOV.U32 R0, RZ, RZ, R12 ;  /* 0x000000ffff007224 */ /* 0x000fe400078e000c */
[----:B------:R-:W-:Y:S02]  /*3a10*/  IMAD.MOV.U32 R12, RZ, RZ, R18 ;  /* 0x000000ffff0c7224 */ /* 0x000fe400078e0012 */
[----:B------:R-:W-:-:S04]  /*3a20*/  IMAD.MOV.U32 R13, RZ, RZ, 0x0 ;  /* 0x00000000ff0d7424 */ /* 0x000fc800078e00ff */
[----:B------:R-:W-:Y:S05]  /*3a30*/  RET.REL.NODEC R12 `(initialize_lattice_kernel) ;  /* 0xffffffc40c707950 */ /* 0x000fea0003c3ffff */
        .weak           $__internal_4_$__cuda_sm3x_div_rn_noftz_f32_slowpath
        .type           $__internal_4_$__cuda_sm3x_div_rn_noftz_f32_slowpath,@function
        .size           $__internal_4_$__cuda_sm3x_div_rn_noftz_f32_slowpath,(.L_x_311 - $__internal_4_$__cuda_sm3x_div_rn_noftz_f32_slowpath)
$__internal_4_$__cuda_sm3x_div_rn_noftz_f32_slowpath:
[----:B------:R-:W-:Y:S02]  /*3a40*/  SHF.R.U32.HI R13, RZ, 0x17, R9 ;  /* 0x00000017ff0d7819 */ /* 0x000fe40000011609 */
[----:B------:R-:W-:Y:S02]  /*3a50*/  SHF.R.U32.HI R15, RZ, 0x17, R0 ;  /* 0x00000017ff0f7819 */ /* 0x000fe40000011600 */
[----:B------:R-:W-:Y:S02]  /*3a60*/  LOP3.LUT R13, R13, 0xff, RZ, 0xc0, !PT ;  /* 0x000000ff0d0d7812 */ /* 0x000fe400078ec0ff */
[----:B------:R-:W-:-:S03]  /*3a70*/  LOP3.LUT R17, R15, 0xff, RZ, 0xc0, !PT ;  /* 0x000000ff0f117812 */ /* 0x000fc600078ec0ff */
[----:B------:R-:W-:Y:S02]  /*3a80*/  VIADD R18, R13, 0xffffffff ;  /* 0xffffffff0d127836 */ /* 0x000fe40000000000 */
[----:B------:R-:W-:-:S03]  /*3a90*/  VIADD R16, R17, 0xffffffff ;  /* 0xffffffff11107836 */ /* 0x000fc60000000000 */
        /* <DEDUP_REMOVED lines=22> */
[----:B------:R-:W-:Y:S02]  /*3c00*/  @P0 IMAD.MOV.U32 R15, RZ, RZ, RZ ;  /* 0x000000ffff0f0224 */ /* 0x000fe400078e00ff */
[----:B------:R-:W-:Y:S01]  /*3c10*/  @!P0 FFMA R0, R0, 1.84467440737095516160e+19, RZ ;  /* 0x5f80000000008823 */ /* 0x000fe200000000ff */
[----:B------:R-:W-:Y:S02]  /*3c20*/  @!P0 IMAD.MOV.U32 R15, RZ, RZ, -0x40 ;  /* 0xffffffc0ff0f8424 */ /* 0x000fe400078e00ff */
[----:B------:R-:W-:Y:S02]  /*3c30*/  @!P1 FFMA R9, R9, 1.84467440737095516160e+19, RZ ;  /* 0x5f80000009099823 */ /* 0x000fe400000000ff */
[----:B------:R-:W-:-:S07]  /*3c40*/  @!P1 VIADD R15, R15, 0x40 ;  /* 0x000000400f0f9836 */ /* 0x000fce0000000000 */
.L_x_59:
[----:B------:R-:W-:Y:S01]  /*3c50*/  LEA R16, R13, 0xc0800000, 0x17 ;  /* 0xc08000000d107811 */ /* 0x000fe200078eb8ff */
[----:B------:R-:W-:-:S04]  /*3c60*/  VIADD R17, R17, 0xffffff81 ;  /* 0xffffff8111117836 */ /* 0x000fc80000000000 */
[----:B------:R-:W-:Y:S02]  /*3c70*/  IMAD.IADD R18, R9, 0x1, -R16 ;  /* 0x0000000109127824 */ /* 0x000fe400078e0a10 */
[C---:B------:R-:W-:Y:S02]  /*3c80*/  IMAD R0, R17.reuse, -0x800000, R0 ;  /* 0xff80000011007824 */ /* 0x040fe400078e0200 */
[----:B------:R0:W1:Y:S01]  /*3c90*/  MUFU.RCP R9, R18 ;  /* 0x0000001200097308 */ /* 0x0000620000001000 */
[----:B------:R-:W-:Y:S01]  /*3ca0*/  FADD.FTZ R19, -R18, -RZ ;  /* 0x800000ff12137221 */ /* 0x000fe20000010100 */
[----:B0-----:R-:W-:-:S05]  /*3cb0*/  IADD3 R18, PT, PT, R17, 0x7f, -R13 ;  /* 0x0000007f11127810 */ /* 0x001fca0007ffe80d */
[----:B------:R-:W-:Y:S02]  /*3cc0*/  IMAD.IADD R18, R18, 0x1, R15 ;  /* 0x0000000112127824 */ /* 0x000fe400078e020f */
[----:B-1----:R-:W-:-:S04]  /*3cd0*/  FFMA R16, R9, R19, 1 ;  /* 0x3f80000009107423 */ /* 0x002fc80000000013 */
        /* <DEDUP_REMOVED lines=19> */
[-CC-:B------:R-:W-:Y:S01]  /*3e10*/  FFMA.RZ R13, R9, R19.reuse, R16.reuse ;  /* 0x00000013090d7223 */ /* 0x180fe2000000c010 */
[C---:B------:R-:W-:Y:S01]  /*3e20*/  VIADD R18, R17.reuse, 0x20 ;  /* 0x0000002011127836 */ /* 0x040fe20000000000 */
[C---:B------:R-:W-:Y:S02]  /*3e30*/  ISETP.NE.AND P2, PT, R17.reuse, RZ, PT ;  /* 0x000000ff1100720c */ /* 0x040fe40003f45270 */
[----:B------:R-:W-:Y:S02]  /*3e40*/  ISETP.NE.AND P1, PT, R17, RZ, PT ;  /* 0x000000ff1100720c */ /* 0x000fe40003f25270 */
[----:B------:R-:W-:Y:S01]  /*3e50*/  LOP3.LUT R15, R13, 0x7fffff, RZ, 0xc0, !PT ;  /* 0x007fffff0d0f7812 */ /* 0x000fe200078ec0ff */
[CCC-:B------:R-:W-:Y:S01]  /*3e60*/  FFMA.RP R13, R9.reuse, R19.reuse, R16.reuse ;  /* 0x00000013090d7223 */ /* 0x1c0fe20000008010 */
[----:B------:R-:W-:Y:S01]  /*3e70*/  FFMA.RM R16, R9, R19, R16 ;  /* 0x0000001309107223 */ /* 0x000fe20000004010 */
[----:B------:R-:W-:Y:S01]  /*3e80*/  IMAD.MOV R9, RZ, RZ, -R17 ;  /* 0x000000ffff097224 */ /* 0x000fe200078e0a11 */
        /* <DEDUP_REMOVED lines=14> */
.L_x_65:
[----:B------:R-:W-:-:S04]  /*3f70*/  LOP3.LUT R0, R0, 0x80000000, RZ, 0xc0, !PT ;  /* 0x8000000000007812 */ /* 0x000fc800078ec0ff */
[----:B------:R-:W-:Y:S01]  /*3f80*/  LOP3.LUT R0, R0, 0x7f800000, RZ, 0xfc, !PT ;  /* 0x7f80000000007812 */ /* 0x000fe200078efcff */
[----:B------:R-:W-:Y:S06]  /*3f90*/  BRA `(.L_x_66) ;  /* 0x0000000000287947 */ /* 0x000fec0003800000 */
.L_x_64:
[----:B------:R-:W-:Y:S01]  /*3fa0*/  IMAD R0, R18, 0x800000, R0 ;  /* 0x0080000012007824 */ /* 0x000fe200078e0200 */
[----:B------:R-:W-:Y:S06]  /*3fb0*/  BRA `(.L_x_66) ;  /* 0x0000000000207947 */ /* 0x000fec0003800000 */
.L_x_63:
[----:B------:R-:W-:-:S04]  /*3fc0*/  LOP3.LUT R0, R9, 0x80000000, R0, 0x48, !PT ;  /* 0x8000000009007812 */ /* 0x000fc800078e4800 */
[----:B------:R-:W-:Y:S01]  /*3fd0*/  LOP3.LUT R0, R0, 0x7f800000, RZ, 0xfc, !PT ;  /* 0x7f80000000007812 */ /* 0x000fe200078efcff */
[----:B------:R-:W-:Y:S06]  /*3fe0*/  BRA `(.L_x_66) ;  /* 0x0000000000147947 */ /* 0x000fec0003800000 */
.L_x_62:
[----:B------:R-:W-:Y:S01]  /*3ff0*/  LOP3.LUT R0, R9, 0x80000000, R0, 0x48, !PT ;  /* 0x8000000009007812 */ /* 0x000fe200078e4800 */
[----:B------:R-:W-:Y:S06]  /*4000*/  BRA `(.L_x_66) ;  /* 0x00000000000c7947 */ /* 0x000fec0003800000 */
.L_x_61:
[----:B------:R-:W0:Y:S01]  /*4010*/  MUFU.RSQ R0, -QNAN ;  /* 0xffc0000000007908 */ /* 0x000e220000001400 */
[----:B------:R-:W-:Y:S05]  /*4020*/  BRA `(.L_x_66) ;  /* 0x0000000000047947 */ /* 0x000fea0003800000 */
.L_x_60:
[----:B------:R-:W-:-:S07]  /*4030*/  FADD.FTZ R0, R0, R9 ;  /* 0x0000000900007221 */ /* 0x000fce0000010000 */
.L_x_66:
[----:B------:R-:W-:-:S04]  /*4040*/  IMAD.MOV.U32 R15, RZ, RZ, 0x0 ;  /* 0x00000000ff0f7424 */ /* 0x000fc800078e00ff */
[----:B0-----:R-:W-:Y:S05]  /*4050*/  RET.REL.NODEC R14 `(initialize_lattice_kernel) ;  /* 0xffffffbc0ee87950 */ /* 0x001fea0003c3ffff */
.L_x_67:
        /* <DEDUP_REMOVED lines=10> */
.L_x_311:


//--------------------- .text.compute_properties_kernel --------------------------
	.section	.text.compute_properties_kernel,"ax",@progbits
	.align	128
        .global         compute_properties_kernel
        .type           compute_properties_kernel,@function
        .size           compute_properties_kernel,(.L_x_326 - compute_properties_kernel)
        .other          compute_properties_kernel,@"STO_CUDA_ENTRY STV_DEFAULT"
compute_properties_kernel:
.text.compute_properties_kernel:
[----:B------:R-:W-:Y:S01]  /*0000*/  LDC R1, c[0x0][0x37c] ;  /* 0x0000df00ff017b82 */ /* 0x000fe20000000800 */
[----:B------:R-:W0:Y:S07]  /*0010*/  S2R R5, SR_TID.X ;  /* 0x0000000000057919 */ /* 0x000e2e0000002100 */
[----:B------:R-:W0:Y:S01]  /*0020*/  S2UR UR4, SR_CTAID.X ;  /* 0x00000000000479c3 */ /* 0x000e220000002500 */
[----:B------:R-:W1:Y:S01]  /*0030*/  LDCU UR5, c[0x0][0x3a8] ;  /* 0x00007500ff0577ac */ /* 0x000e620008000800 */
[----:B------:R-:W-:Y:S01]  /*0040*/  BSSY.RECONVERGENT B0, `(.L_x_68) ;  /* 0x000003d000007945 */ /* 0x000fe20003800200 */
[----:B------:R-:W-:Y:S01]  /*0050*/  HFMA2 R4, -RZ, RZ, 0, 0 ;  /* 0x00000000ff047431 */ /* 0x000fe200000001ff */
[----:B------:R-:W-:Y:S01]  /*0060*/  MOV R6, RZ ;  /* 0x000000ff00067202 */ /* 0x000fe20000000f00 */
[----:B------:R-:W2:Y:S03]  /*0070*/  LDCU.64 UR6, c[0x0][0x358] ;  /* 0x00006b00ff0677ac */ /* 0x000ea60008000a00 */
[----:B------:R-:W0:Y:S02]  /*0080*/  LDC R0, c[0x0][0x360] ;  /* 0x0000d800ff007b82 */ /* 0x000e240000000800 */
[----:B0-----:R-:W-:-:S05]  /*0090*/  IMAD R9, R0, UR4, R5 ;  /* 0x0000000400097c24 */ /* 0x001fca000f8e0205 */
[----:B-1----:R-:W-:-:S13]  /*00a0*/  ISETP.GE.AND P0, PT, R9, UR5, PT ;  /* 0x0000000509007c0c */ /* 0x002fda000bf06270 */
[----:B--2---:R-:W-:Y:S05]  /*00b0*/  @P0 BRA `(.L_x_69) ;  /* 0x0000000000d40947 */ /* 0x004fea0003800000 */
[----:B------:R-:W0:Y:S01]  /*00c0*/  LDC.64 R2, c[0x0][0x380] ;  /* 0x0000e000ff027b82 */ /* 0x000e220000000a00 */
[----:B------:R-:W1:Y:S01]  /*00d0*/  LDCU.64 UR4, c[0x0][0x3a0] ;  /* 0x00007400ff0477ac */ /* 0x000e620008000a00 */
[----:B0-----:R-:W-:-:S05]  /*00e0*/  IMAD.WIDE R2, R9, 0x34, R2 ;  /* 0x0000003409027825 */ /* 0x001fca00078e0202 */
[----:B------:R-:W2:Y:S04]  /*00f0*/  LDG.E.CONSTANT R7, desc[UR6][R2.64+0x10] ;  /* 0x0000100602077981 */ /* 0x000ea8000c1e9900 */
[----:B------:R-:W3:Y:S04]  /*0100*/  LDG.E.CONSTANT R4, desc[UR6][R2.64+0xc] ;  /* 0x00000c0602047981 */ /* 0x000ee8000c1e9900 */
[----:B------:R-:W4:Y:S04]  /*0110*/  LDG.E.CONSTANT R10, desc[UR6][R2.64+0x24] ;  /* 0x00002406020a7981 */ /* 0x000f28000c1e9900 */
[----:B------:R-:W5:Y:S01]  /*0120*/  LDG.E.CONSTANT R8, desc[UR6][R2.64+0x14] ;  /* 0x0000140602087981 */ /* 0x000f62000c1e9900 */
[----:B-1----:R-:W-:-:S04]  /*0130*/  UISETP.NE.U32.AND UP0, UPT, UR4, URZ, UPT ;  /* 0x000000ff0400728c */ /* 0x002fc8000bf05070 */
[----:B------:R-:W-:Y:S01]  /*0140*/  UISETP.NE.AND.EX UP0, UPT, UR5, URZ, UPT, UP0 ;  /* 0x000000ff0500728c */ /* 0x000fe2000bf05300 */
[----:B--2---:R-:W-:-:S04]  /*0150*/  FMUL R7, R7, R7 ;  /* 0x0000000707077220 */ /* 0x004fc80000400000 */
[----:B---3--:R-:W-:Y:S01]  /*0160*/  FFMA R7, R4, R4, R7 ;  /* 0x0000000404077223 */ /* 0x008fe20000000007 */
[----:B----4-:R-:W-:-:S03]  /*0170*/  FMUL R10, R10, 0.5 ;  /* 0x3f0000000a0a7820 */ /* 0x010fc60000400000 */
[----:B-----5:R-:W-:-:S04]  /*0180*/  FFMA R7, R8, R8, R7 ;  /* 0x0000000808077223 */ /* 0x020fc80000000007 */
[----:B------:R-:W-:Y:S01]  /*0190*/  FMUL R4, R10, R7 ;  /* 0x000000070a047220 */ /* 0x000fe20000400000 */
[----:B------:R-:W-:Y:S06]  /*01a0*/  BRA.U !UP0, `(.L_x_69) ;  /* 0x0000000108987547 */ /* 0x000fec000b800000 */
[----:B------:R-:W0:Y:S01]  /*01b0*/  LDC.64 R6, c[0x0][0x3a0] ;  /* 0x0000e800ff067b82 */ /* 0x000e220000000a00 */
[----:B------:R-:W-:Y:S01]  /*01c0*/  IMAD R9, R9, 0x3, RZ ;  /* 0x0000000309097824 */ /* 0x000fe200078e02ff */
[----:B------:R-:W2:Y:S04]  /*01d0*/  LDG.E.CONSTANT R10, desc[UR6][R2.64] ;  /* 0x00000006020a7981 */ /* 0x000ea8000c1e9900 */
[----:B------:R-:W3:Y:S02]  /*01e0*/  LDG.E.CONSTANT R8, desc[UR6][R2.64+0x8] ;  /* 0x0000080602087981 */ /* 0x000ee4000c1e9900 */
[----:B------:R-:W1:Y:S01]  /*01f0*/  LDC R15, c[0x0][0x3ac] ;  /* 0x0000eb00ff0f7b82 */ /* 0x000e620000000800 */
[----:B0-----:R-:W-:Y:S02]  /*0200*/  IMAD.WIDE R6, R9, 0x4, R6 ;  /* 0x0000000409067825 */ /* 0x001fe400078e0206 */
[----:B------:R-:W4:Y:S04]  /*0210*/  LDG.E.CONSTANT R9, desc[UR6][R2.64+0x4] ;  /* 0x0000040602097981 */ /* 0x000f28000c1e9900 */
[----:B------:R-:W4:Y:S04]  /*0220*/  LDG.E.CONSTANT R12, desc[UR6][R6.64+0x4] ;  /* 0x00000406060c7981 */ /* 0x000f28000c1e9900 */
[----:B------:R-:W2:Y:S04]  /*0230*/  LDG.E.CONSTANT R11, desc[UR6][R6.64] ;  /* 0x00000006060b7981 */ /* 0x000ea8000c1e9900 */
[----:B------:R-:W3:Y:S01]  /*0240*/  LDG.E.CONSTANT R13, desc[UR6][R6.64+0x8] ;  /* 0x00000806060d7981 */ /* 0x000ee2000c1e9900 */
[----:B------:R-:W-:Y:S01]  /*0250*/  BSSY.RECONVERGENT B1, `(.L_x_70) ;  /* 0x000000e000017945 */ /* 0x000fe20003800200 */
[----:B----4-:R-:W-:Y:S01]  /*0260*/  FADD R12, R9, -R12 ;  /* 0x8000000c090c7221 */ /* 0x010fe20000000000 */
[----:B-1----:R-:W-:Y:S01]  /*0270*/  FMUL R9, R15, 0.5 ;  /* 0x3f0000000f097820 */ /* 0x002fe20000400000 */
[----:B--2---:R-:W-:Y:S01]  /*0280*/  FADD R10, R10, -R11 ;  /* 0x8000000b0a0a7221 */ /* 0x004fe20000000000 */
[----:B---3--:R-:W-:-:S04]  /*0290*/  FADD R8, R8, -R13 ;  /* 0x8000000d08087221 */ /* 0x008fc80000000000 */
[-C--:B------:R-:W-:Y:S02]  /*02a0*/  FSETP.GT.AND P2, PT, R10, R9.reuse, PT ;  /* 0x000000090a00720b */ /* 0x080fe40003f44000 */
[-C--:B------:R-:W-:Y:S02]  /*02b0*/  FSETP.GT.AND P0, PT, R12, R9.reuse, PT ;  /* 0x000000090c00720b */ /* 0x080fe40003f04000 */
[----:B------:R-:W-:-:S09]  /*02c0*/  FSETP.GT.AND P1, PT, R8, R9, PT ;  /* 0x000000090800720b */ /* 0x000fd20003f24000 */
[--C-:B------:R-:W-:Y:S02]  /*02d0*/  @P2 FADD R10, R10, -R15.reuse ;  /* 0x8000000f0a0a2221 */ /* 0x100fe40000000000 */
[--C-:B------:R-:W-:Y:S02]  /*02e0*/  @P0 FADD R12, R12, -R15.reuse ;  /* 0x8000000f0c0c0221 */ /* 0x100fe40000000000 */
[----:B------:R-:W-:Y:S01]  /*02f0*/  @P1 FADD R8, R8, -R15 ;  /* 0x8000000f08081221 */ /* 0x000fe20000000000 */
[----:B------:R-:W-:Y:S06]  /*0300*/  @P2 BRA `(.L_x_71) ;  /* 0x0000000000082947 */ /* 0x000fec0003800000 */
[----:B------:R-:W-:-:S13]  /*0310*/  FSETP.GEU.AND P2, PT, R10, -R9, PT ;  /* 0x800000090a00720b */ /* 0x000fda0003f4e000 */
[----:B------:R-:W-:-:S07]  /*0320*/  @!P2 FADD R10, R10, R15 ;  /* 0x0000000f0a0aa221 */ /* 0x000fce0000000000 */
.L_x_71:
[----:B------:R-:W-:Y:S05]  /*0330*/  BSYNC.RECONVERGENT B1 ;  /* 0x0000000000017941 */ /* 0x000fea0003800200 */
.L_x_70:
[----:B------:R-:W-:Y:S04]  /*0340*/  BSSY.RECONVERGENT B1, `(.L_x_72) ;  /* 0x0000004000017945 */ /* 0x000fe80003800200 */
[----:B------:R-:W-:Y:S05]  /*0350*/  @P0 BRA `(.L_x_73) ;  /* 0x0000000000080947 */ /* 0x000fea0003800000 */
[----:B------:R-:W-:-:S13]  /*0360*/  FSETP.GEU.AND P0, PT, R12, -R9, PT ;  /* 0x800000090c00720b */ /* 0x000fda0003f0e000 */
[----:B------:R-:W-:-:S07]  /*0370*/  @!P0 FADD R12, R12, R15 ;  /* 0x0000000f0c0c8221 */ /* 0x000fce0000000000 */
.L_x_73:
[----:B------:R-:W-:Y:S05]  /*0380*/  BSYNC.RECONVERGENT B1 ;  /* 0x0000000000017941 */ /* 0x000fea0003800200 */
.L_x_72:
[----:B------:R-:W-:Y:S04]  /*0390*/  BSSY.RECONVERGENT B1, `(.L_x_74) ;  /* 0x0000004000017945 */ /* 0x000fe80003800200 */
[----:B------:R-:W-:Y:S05]  /*03a0*/  @P1 BRA `(.L_x_75) ;  /* 0x0000000000081947 */ /* 0x000fea0003800000 */
[----:B------:R-:W-:-:S13]  /*03b0*/  FSETP.GEU.AND P0, PT, R8, -R9, PT ;  /* 0x800000090800720b */ /* 0x000fda0003f0e000 */
[----:B------:R-:W-:-:S07]  /*03c0*/  @!P0 FADD R8, R8, R15 ;  /* 0x0000000f08088221 */ /* 0x000fce0000000000 */
.L_x_75:
[----:B------:R-:W-:Y:S05]  /*03d0*/  BSYNC.RECONVERGENT B1 ;  /* 0x0000000000017941 */ /* 0x000fea0003800200 */
.L_x_74:
[----:B------:R-:W-:-:S04]  /*03e0*/  FMUL R3, R12, R12 ;  /* 0x0000000c0c037220 */ /* 0x000fc80000400000 */
[----:B------:R-:W-:-:S04]  /*03f0*/  FFMA R3, R10, R10, R3 ;  /* 0x0000000a0a037223 */ /* 0x000fc80000000003 */
[----:B------:R-:W-:-:S07]  /*0400*/  FFMA R6, R8, R8, R3 ;  /* 0x0000000808067223 */ /* 0x000fce0000000003 */
.L_x_69:
[----:B------:R-:W-:Y:S05]  /*0410*/  BSYNC.RECONVERGENT B0 ;  /* 0x0000000000007941 */ /* 0x000fea0003800200 */
.L_x_68:
[----:B------:R-:W0:Y:S01]  /*0420*/  S2UR UR5, SR_CgaCtaId ;  /* 0x00000000000579c3 */ /* 0x000e220000008800 */
[----:B------:R-:W-:Y:S01]  /*0430*/  UMOV UR4, 0x400 ;  /* 0x0000040000047882 */ /* 0x000fe20000000000 */
[----:B------:R-:W-:Y:S02]  /*0440*/  ISETP.GE.U32.AND P0, PT, R0, 0x2, PT ;  /* 0x000000020000780c */ /* 0x000fe40003f06070 */
[-C--:B------:R-:W-:Y:S02]  /*0450*/  MOV R15, R0.reuse ;  /* 0x00000000000f7202 */ /* 0x080fe40000000f00 */
[----:B------:R-:W-:Y:S01]  /*0460*/  MOV R10, R0 ;  /* 0x00000000000a7202 */ /* 0x000fe20000000f00 */
[----:B0-----:R-:W-:-:S06]  /*0470*/  ULEA UR4, UR5, UR4, 0x18 ;  /* 0x0000000405047291 */ /* 0x001fcc000f8ec0ff */
[----:B------:R-:W-:-:S04]  /*0480*/  LEA R3, R5, UR4, 0x2 ;  /* 0x0000000405037c11 */ /* 0x000fc8000f8e10ff */
[C---:B------:R-:W-:Y:S01]  /*0490*/  LEA R12, R0.reuse, R3, 0x2 ;  /* 0x00000003000c7211 */ /* 0x040fe200078e10ff */
[----:B------:R0:W-:Y:S03]  /*04a0*/  STS [R3], R4 ;  /* 0x0000000403007388 */ /* 0x0001e60000000800 */
[----:B------:R-:W-:Y:S01]  /*04b0*/  LEA R14, R0, R12, 0x2 ;  /* 0x0000000c000e7211 */ /* 0x000fe200078e10ff */
[----:B------:R0:W-:Y:S04]  /*04c0*/  STS [R12], RZ ;  /* 0x000000ff0c007388 */ /* 0x0001e80000000800 */
[----:B------:R0:W-:Y:S01]  /*04d0*/  STS [R14], R6 ;  /* 0x000000060e007388 */ /* 0x0001e20000000800 */
[----:B------:R-:W-:Y:S06]  /*04e0*/  BAR.SYNC.DEFER_BLOCKING 0x0 ;  /* 0x0000000000007b1d */ /* 0x000fec0000010000 */
[----:B------:R-:W-:Y:S05]  /*04f0*/  @!P0 BRA `(.L_x_76) ;  /* 0x0000000000688947 */ /* 0x000fea0003800000 */
[----:B------:R-:W-:Y:S01]  /*0500*/  IMAD.MOV.U32 R13, RZ, RZ, R0 ;  /* 0x000000ffff0d7224 */ /* 0x000fe200078e0000 */
[----:B------:R-:W-:-:S07]  /*0510*/  MOV R11, R0 ;  /* 0x00000000000b7202 */ /* 0x000fce0000000f00 */
.L_x_79:
[----:B------:R-:W-:Y:S01]  /*0520*/  SHF.R.U32.HI R16, RZ, 0x1, R0 ;  /* 0x00000001ff107819 */ /* 0x000fe20000011600 */
[----:B------:R-:W-:Y:S03]  /*0530*/  BSSY.RECONVERGENT B0, `(.L_x_77) ;  /* 0x0000012000007945 */ /* 0x000fe60003800200 */
[----:B------:R-:W-:-:S13]  /*0540*/  ISETP.GE.U32.AND P0, PT, R5, R16, PT ;  /* 0x000000100500720c */ /* 0x000fda0003f06070 */
[----:B-1----:R-:W-:Y:S05]  /*0550*/  @P0 BRA `(.L_x_78) ;  /* 0x00000000003c0947 */ /* 0x002fea0003800000 */
[----:B------:R-:W-:Y:S01]  /*0560*/  LEA R2, R16, R3, 0x2 ;  /* 0x0000000310027211 */ /* 0x000fe200078e10ff */
[----:B------:R-:W-:Y:S03]  /*0570*/  LDS R7, [R3] ;  /* 0x0000000003077984 */ /* 0x000fe60000000800 */
[----:B0-----:R-:W-:Y:S01]  /*0580*/  LEA R6, R11, R2, 0x2 ;  /* 0x000000020b067211 */ /* 0x001fe200078e10ff */
[----:B------:R-:W0:Y:S02]  /*0590*/  LDS R4, [R2] ;  /* 0x0000000002047984 */ /* 0x000e240000000800 */
[----:B0-----:R-:W-:-:S05]  /*05a0*/  FADD R4, R4, R7 ;  /* 0x0000000704047221 */ /* 0x001fca0000000000 */
[----:B------:R-:W-:Y:S04]  /*05b0*/  STS [R3], R4 ;  /* 0x0000000403007388 */ /* 0x000fe80000000800 */
[----:B------:R-:W-:Y:S04]  /*05c0*/  LDS R7, [R6] ;  /* 0x0000000006077984 */ /* 0x000fe80000000800 */
[----:B------:R-:W0:Y:S02]  /*05d0*/  LDS R8, [R12] ;  /* 0x000000000c087984 */ /* 0x000e240000000800 */
[----:B0-----:R-:W-:Y:S01]  /*05e0*/  FADD R7, R7, R8 ;  /* 0x0000000807077221 */ /* 0x001fe20000000000 */
[----:B------:R-:W-:-:S04]  /*05f0*/  IMAD R8, R13, 0x4, R6 ;  /* 0x000000040d087824 */ /* 0x000fc800078e0206 */
[----:B------:R-:W-:Y:S04]  /*0600*/  STS [R12], R7 ;  /* 0x000000070c007388 */ /* 0x000fe80000000800 */
[----:B------:R-:W-:Y:S04]  /*0610*/  LDS R8, [R8] ;  /* 0x0000000008087984 */ /* 0x000fe80000000800 */
[----:B------:R-:W0:Y:S02]  /*0620*/  LDS R9, [R14] ;  /* 0x000000000e097984 */ /* 0x000e240000000800 */
[----:B0-----:R-:W-:-:S05]  /*0630*/  FADD R9, R8, R9 ;  /* 0x0000000908097221 */ /* 0x001fca0000000000 */
[----:B------:R1:W-:Y:S02]  /*0640*/  STS [R14], R9 ;  /* 0x000000090e007388 */ /* 0x0003e40000000800 */
.L_x_78:
[----:B------:R-:W-:Y:S05]  /*0650*/  BSYNC.RECONVERGENT B0 ;  /* 0x0000000000007941 */ /* 0x000fea0003800200 */
.L_x_77:
[----:B------:R-:W-:Y:S01]  /*0660*/  BAR.SYNC.DEFER_BLOCKING 0x0 ;  /* 0x0000000000007b1d */ /* 0x000fe20000010000 */
[----:B------:R-:W-:Y:S02]  /*0670*/  ISETP.GT.U32.AND P0, PT, R0, 0x3, PT ;  /* 0x000000030000780c */ /* 0x000fe40003f04070 */
[----:B------:R-:W-:-:S11]  /*0680*/  MOV R0, R16 ;  /* 0x0000001000007202 */ /* 0x000fd60000000f00 */
[----:B------:R-:W-:Y:S05]  /*0690*/  @P0 BRA `(.L_x_79) ;  /* 0xfffffffc00a00947 */ /* 0x000fea000383ffff */
.L_x_76:
[----:B------:R-:W-:-:S13]  /*06a0*/  ISETP.NE.AND P0, PT, R5, RZ, PT ;  /* 0x000000ff0500720c */ /* 0x000fda0003f05270 */
[----:B------:R-:W-:Y:S05]  /*06b0*/  @P0 EXIT ;  /* 0x000000000000094d */ /* 0x000fea0003800000 */
[----:B0-----:R-:W1:Y:S01]  /*06c0*/  S2R R3, SR_CgaCtaId ;  /* 0x0000000000037919 */ /* 0x001e620000008800 */
[----:B------:R-:W-:Y:S01]  /*06d0*/  MOV R0, 0x400 ;  /* 0x0000040000007802 */ /* 0x000fe20000000f00 */
[----:B------:R-:W0:Y:S08]  /*06e0*/  LDC.64 R4, c[0x0][0x390] ;  /* 0x0000e400ff047b82 */ /* 0x000e300000000a00 */
[----:B------:R-:W2:Y:S01]  /*06f0*/  LDC.64 R6, c[0x0][0x398] ;  /* 0x0000e600ff067b82 */ /* 0x000ea20000000a00 */
[----:B-1----:R-:W-:-:S07]  /*0700*/  LEA R9, R3, R0, 0x18 ;  /* 0x0000000003097211 */ /* 0x002fce00078ec0ff */
[----:B------:R-:W1:Y:S01]  /*0710*/  LDC.64 R2, c[0x0][0x388] ;  /* 0x0000e200ff027b82 */ /* 0x000e620000000a00 */
[----:B------:R-:W-:Y:S02]  /*0720*/  LEA R0, R10, R9, 0x2 ;  /* 0x000000090a007211 */ /* 0x000fe400078e10ff */
[----:B------:R-:W1:Y:S02]  /*0730*/  LDS R9, [R9] ;  /* 0x0000000009097984 */ /* 0x000e640000000800 */
[----:B------:R-:W-:Y:S02]  /*0740*/  LEA R8, R15, R0, 0x2 ;  /* 0x000000000f087211 */ /* 0x000fe400078e10ff */
[----:B------:R-:W0:Y:S04]  /*0750*/  LDS R11, [R0] ;  /* 0x00000000000b7984 */ /* 0x000e280000000800 */
[----:B------:R-:W2:Y:S04]  /*0760*/  LDS R13, [R8] ;  /* 0x00000000080d7984 */ /* 0x000ea80000000800 */
[----:B-1----:R-:W-:Y:S04]  /*0770*/  REDG.E.ADD.F32.FTZ.RN.STRONG.GPU desc[UR6][R2.64], R9 ;  /* 0x00000009020079a6 */ /* 0x002fe8000c12f306 */
[----:B0-----:R-:W-:Y:S04]  /*0780*/  REDG.E.ADD.F32.FTZ.RN.STRONG.GPU desc[UR6][R4.64], R11 ;  /* 0x0000000b040079a6 */ /* 0x001fe8000c12f306 */
[----:B--2---:R-:W-:Y:S01]  /*0790*/  REDG.E.ADD.F32.FTZ.RN.STRONG.GPU desc[UR6][R6.64], R13 ;  /* 0x0000000d060079a6 */ /* 0x004fe2000c12f306 */
[----:B------:R-:W-:Y:S05]  /*07a0*/  EXIT ;  /* 0x000000000000794d */ /* 0x000fea0003800000 */
.L_x_80:
        /* <DEDUP_REMOVED lines=13> */
.L_x_326:


//--------------------- .text.build_neighbor_list_kernel --------------------------
	.section	.text.build_neighbor_list_kernel,"ax",@progbits
	.align	128
        .global         build_neighbor_list_kernel
        .type           build_neighbor_list_kernel,@function
        .size           build_neighbor_list_kernel,(.L_x_312 - build_neighbor_list_kernel)
        .other          build_neighbor_list_kernel,@"STO_CUDA_ENTRY STV_DEFAULT"
build_neighbor_list_kernel:
.text.build_neighbor_list_kernel:
[----:B------:R-:W-:Y:S01]  /*0000*/  LDC R1, c[0x0][0x37c] ;  /* 0x0000df00ff017b82 */ /* 0x000fe20000000800 */
[----:B------:R-:W0:Y:S07]  /*0010*/  S2R R3, SR_TID.X ;  /* 0x0000000000037919 */ /* 0x000e2e0000002100 */
[----:B------:R-:W0:Y:S01]  /*0020*/  S2UR UR4, SR_CTAID.X ;  /* 0x00000000000479c3 */ /* 0x000e220000002500 */
[----:B------:R-:W1:Y:S07]  /*0030*/  LDCU UR5, c[0x0][0x3b0] ;  /* 0x00007600ff0577ac */ /* 0x000e6e0008000800 */
[----:B------:R-:W0:Y:S02]  /*0040*/  LDC R4, c[0x0][0x360] ;  /* 0x0000d800ff047b82 */ /* 0x000e240000000800 */
[----:B0-----:R-:W-:-:S05]  /*0050*/  IMAD R4, R4, UR4, R3 ;  /* 0x0000000404047c24 */ /* 0x001fca000f8e0203 */
[----:B-1----:R-:W-:-:S13]  /*0060*/  ISETP.GE.AND P0, PT, R4, UR5, PT ;  /* 0x0000000504007c0c */ /* 0x002fda000bf06270 */
[----:B------:R-:W-:Y:S05]  /*0070*/  @P0 EXIT ;  /* 0x000000000000094d */ /* 0x000fea0003800000 */
[----:B------:R-:W0:Y:S01]  /*0080*/  LDCU UR4, c[0x0][0x3a8] ;  /* 0x00007500ff0477ac */ /* 0x000e220008000800 */
[----:B------:R-:W1:Y:S01]  /*0090*/  LDC.64 R6, c[0x0][0x380] ;  /* 0x0000e000ff067b82 */ /* 0x000e620000000a00 */
[----:B------:R-:W2:Y:S01]  /*00a0*/  LDCU.64 UR6, c[0x0][0x358] ;  /* 0x00006b00ff0677ac */ /* 0x000ea20008000a00 */
[----:B0-----:R-:W-:Y:S01]  /*00b0*/  I2FP.F32.S32 R8, UR4 ;  /* 0x0000000400087c45 */ /* 0x001fe20008201400 */
[----:B------:R-:W0:Y:S03]  /*00c0*/  LDCU UR4, c[0x0][0x3bc] ;  /* 0x00007780ff0477ac */ /* 0x000e260008000800 */
[----:B------:R-:W3:Y:S01]  /*00d0*/  MUFU.RCP R5, R8 ;  /* 0x0000000800057308 */ /* 0x000ee20000001000 */
[----:B-1----:R-:W-:-:S05]  /*00e0*/  IMAD.WIDE R6, R4, 0x34, R6 ;  /* 0x0000003404067825 */ /* 0x002fca00078e0206 */
[----:B--2---:R-:W5:Y:S04]  /*00f0*/  LDG.E.CONSTANT R0, desc[UR6][R6.64] ;  /* 0x0000000606007981 */ /* 0x004f68000c1e9900 */
[----:B------:R-:W5:Y:S01]  /*0100*/  LDG.E.CONSTANT R2, desc[UR6][R6.64+0x4] ;  /* 0x0000040606027981 */ /* 0x000f62000c1e9900 */
[----:B0-----:R-:W-:-:S03]  /*0110*/  IMAD.U32 R11, RZ, RZ, UR4 ;  /* 0x00000004ff0b7e24 */ /* 0x001fc6000f8e00ff */
[----:B------:R0:W5:Y:S01]  /*0120*/  LDG.E.CONSTANT R3, desc[UR6][R6.64+0x8] ;  /* 0x0000080606037981 */ /* 0x000162000c1e9900 */
[----:B---3--:R-:W-:Y:S01]  /*0130*/  FFMA R10, -R8, R5, 1 ;  /* 0x3f800000080a7423 */ /* 0x008fe20000000105 */
[----:B------:R-:W1:Y:S03]  /*0140*/  FCHK P0, R11, R8 ;  /* 0x000000080b007302 */ /* 0x000e660000000000 */
[----:B------:R-:W-:-:S04]  /*0150*/  FFMA R5, R5, R10, R5 ;  /* 0x0000000a05057223 */ /* 0x000fc80000000005 */
[----:B------:R-:W-:-:S04]  /*0160*/  FFMA R9, R5, UR4, RZ ;  /* 0x0000000405097c23 */ /* 0x000fc800080000ff */
[----:B------:R-:W-:-:S04]  /*0170*/  FFMA R10, -R8, R9, UR4 ;  /* 0x00000004080a7e23 */ /* 0x000fc80008000109 */
[----:B0-----:R-:W-:Y:S01]  /*0180*/  FFMA R6, R5, R10, R9 ;  /* 0x0000000a05067223 */ /* 0x001fe20000000009 */
[----:B-1----:R-:W-:Y:S06]  /*0190*/  @!P0 BRA `(.L_x_81) ;  /* 0x0000000000188947 */ /* 0x002fec0003800000 */
[----:B------:R-:W0:Y:S01]  /*01a0*/  LDCU UR4, c[0x0][0x3bc] ;  /* 0x00007780ff0477ac */ /* 0x000e220008000800 */
[----:B------:R-:W-:Y:S01]  /*01b0*/  IMAD.MOV.U32 R6, RZ, RZ, R8 ;  /* 0x000000ffff067224 */ /* 0x000fe200078e0008 */
[----:B------:R-:W-:Y:S02]  /*01c0*/  MOV R10, 0x1f0 ;  /* 0x000001f0000a7802 */ /* 0x000fe40000000f00 */
[----:B0-----:R-:W-:-:S07]  /*01d0*/  MOV R5, UR4 ;  /* 0x0000000400057c02 */ /* 0x001fce0008000f00 */
[----:B-----5:R-:W-:Y:S05]  /*01e0*/  CALL.REL.NOINC `($__internal_5_$__cuda_sm3x_div_rn_noftz_f32_slowpath) ;  /* 0x0000001800887944 */ /* 0x020fea0003c00000 */
[----:B------:R-:W-:-:S07]  /*01f0*/  IMAD.MOV.U32 R6, RZ, RZ, R5 ;  /* 0x000000ffff067224 */ /* 0x000fce00078e0005 */
.L_x_81:
[----:B------:R-:W0:Y:S01]  /*0200*/  MUFU.RCP R5, R6 ;  /* 0x0000000600057308 */ /* 0x000e220000001000 */
[----:B------:R-:W-:Y:S07]  /*0210*/  BSSY.RECONVERGENT B0, `(.L_x_82) ;  /* 0x000000b000007945 */ /* 0x000fee0003800200 */
[----:B-----5:R-:W1:Y:S01]  /*0220*/  FCHK P0, R0, R6 ;  /* 0x0000000600007302 */ /* 0x020e620000000000 */
[----:B0-----:R-:W-:-:S04]  /*0230*/  FFMA R8, R5, -R6, 1 ;  /* 0x3f80000005087423 */ /* 0x001fc80000000806 */
[----:B------:R-:W-:-:S04]  /*0240*/  FFMA R5, R5, R8, R5 ;  /* 0x0000000805057223 */ /* 0x000fc80000000005 */
[----:B------:R-:W-:-:S04]  /*0250*/  FFMA R7, R0, R5, RZ ;  /* 0x0000000500077223 */ /* 0x000fc800000000ff */
[----:B------:R-:W-:-:S04]  /*0260*/  FFMA R8, R7, -R6, R0 ;  /* 0x8000000607087223 */ /* 0x000fc80000000000 */
[----:B------:R-:W-:Y:S01]  /*0270*/  FFMA R5, R5, R8, R7 ;  /* 0x0000000805057223 */ /* 0x000fe20000000007 */
[----:B-1----:R-:W-:Y:S06]  /*0280*/  @!P0 BRA `(.L_x_83) ;  /* 0x00000000000c8947 */ /* 0x002fec0003800000 */
[----:B------:R-:W-:Y:S01]  /*0290*/  IMAD.MOV.U32 R5, RZ, RZ, R0 ;  /* 0x000000ffff057224 */ /* 0x000fe200078e0000 */
[----:B------:R-:W-:-:S07]  /*02a0*/  MOV R10, 0x2c0 ;  /* 0x000002c0000a7802 */ /* 0x000fce0000000f00 */
[----:B------:R-:W-:Y:S05]  /*02b0*/  CALL.REL.NOINC `($__internal_5_$__cuda_sm3x_div_rn_noftz_f32_slowpath) ;  /* 0x0000001800547944 */ /* 0x000fea0003c00000 */
.L_x_83:
[----:B------:R-:W-:Y:S05]  /*02c0*/  BSYNC.RECONVERGENT B0 ;  /* 0x0000000000007941 */ /* 0x000fea0003800200 */
.L_x_82:
[----:B------:R-:W0:Y:S01]  /*02d0*/  LDC R13, c[0x0][0x3a8] ;  /* 0x0000ea00ff0d7b82 */ /* 0x000e220000000800 */
[----:B------:R-:W1:Y:S01]  /*02e0*/  F2I.TRUNC.NTZ R5, R5 ;  /* 0x0000000500057305 */ /* 0x000e62000020f100 */
[----:B------:R-:W-:Y:S01]  /*02f0*/  BSSY.RECONVERGENT B0, `(.L_x_84) ;  /* 0x0000022000007945 */ /* 0x000fe20003800200 */
[----:B-1----:R-:W-:Y:S02]  /*0300*/  IABS R12, R5 ;  /* 0x00000005000c7213 */ /* 0x002fe40000000000 */
[----:B------:R-:W-:Y:S02]  /*0310*/  ISETP.GE.AND P2, PT, R5, RZ, PT ;  /* 0x000000ff0500720c */ /* 0x000fe40003f46270 */
[----:B0-----:R-:W-:-:S04]  /*0320*/  IABS R10, R13 ;  /* 0x0000000d000a7213 */ /* 0x001fc80000000000 */
[----:B------:R-:W0:Y:S08]  /*0330*/  I2F.RP R7, R10 ;  /* 0x0000000a00077306 */ /* 0x000e300000209400 */
[----:B0-----:R-:W0:Y:S02]  /*0340*/  MUFU.RCP R7, R7 ;  /* 0x0000000700077308 */ /* 0x001e240000001000 */
[----:B0-----:R-:W-:-:S06]  /*0350*/  IADD3 R8, PT, PT, R7, 0xffffffe, RZ ;  /* 0x0ffffffe07087810 */ /* 0x001fcc0007ffe0ff */
[----:B------:R0:W1:Y:S02]  /*0360*/  F2I.FTZ.U32.TRUNC.NTZ R9, R8 ;  /* 0x0000000800097305 */ /* 0x000064000021f000 */
[----:B0-----:R-:W-:Y:S02]  /*0370*/  IMAD.MOV.U32 R8, RZ, RZ, RZ ;  /* 0x000000ffff087224 */ /* 0x001fe400078e00ff */
[----:B-1----:R-:W-:-:S04]  /*0380*/  IMAD.MOV R11, RZ, RZ, -R9 ;  /* 0x000000ffff0b7224 */ /* 0x002fc800078e0a09 */
[----:B------:R-:W-:-:S04]  /*0390*/  IMAD R11, R11, R10, RZ ;  /* 0x0000000a0b0b7224 */ /* 0x000fc800078e02ff */
[----:B------:R-:W-:Y:S01]  /*03a0*/  IMAD.HI.U32 R9, R9, R11, R8 ;  /* 0x0000000b09097227 */ /* 0x000fe200078e0008 */
[----:B------:R-:W-:-:S05]  /*03b0*/  MOV R11, R12 ;  /* 0x0000000c000b7202 */ /* 0x000fca0000000f00 */
[----:B------:R-:W-:-:S04]  /*03c0*/  IMAD.HI.U32 R9, R9, R11, RZ ;  /* 0x0000000b09097227 */ /* 0x000fc800078e00ff */
[----:B------:R-:W-:-:S04]  /*03d0*/  IMAD.MOV R9, RZ, RZ, -R9 ;  /* 0x000000ffff097224 */ /* 0x000fc800078e0a09 */
[C---:B------:R-:W-:Y:S02]  /*03e0*/  IMAD R7, R10.reuse, R9, R11 ;  /* 0x000000090a077224 */ /* 0x040fe400078e020b */
[----:B------:R-:W0:Y:S03]  /*03f0*/  MUFU.RCP R9, R6 ;  /* 0x0000000600097308 */ /* 0x000e260000001000 */
[----:B------:R-:W-:-:S13]  /*0400*/  ISETP.GT.U32.AND P0, PT, R10, R7, PT ;  /* 0x000000070a00720c */ /* 0x000fda0003f04070 */
[----:B------:R-:W-:Y:S02]  /*0410*/  @!P0 IMAD.IADD R7, R7, 0x1, -R10 ;  /* 0x0000000107078824 */ /* 0x000fe400078e0a0a */
[----:B0-----:R-:W-:Y:S01]  /*0420*/  FFMA R8, R9, -R6, 1 ;  /* 0x3f80000009087423 */ /* 0x001fe20000000806 */
[----:B------:R-:W-:Y:S02]  /*0430*/  ISETP.NE.AND P0, PT, R13, RZ, PT ;  /* 0x000000ff0d00720c */ /* 0x000fe40003f05270 */
[----:B------:R-:W-:Y:S01]  /*0440*/  ISETP.GT.U32.AND P1, PT, R10, R7, PT ;  /* 0x000000070a00720c */ /* 0x000fe20003f24070 */
[----:B------:R-:W-:-:S04]  /*0450*/  FFMA R12, R9, R8, R9 ;  /* 0x00000008090c7223 */ /* 0x000fc80000000009 */
[----:B------:R-:W-:-:S04]  /*0460*/  FFMA R5, R2, R12, RZ ;  /* 0x0000000c02057223 */ /* 0x000fc800000000ff */
[----:B------:R-:W-:-:S04]  /*0470*/  FFMA R8, R5, -R6, R2 ;  /* 0x8000000605087223 */ /* 0x000fc80000000002 */
[----:B------:R-:W-:Y:S01]  /*0480*/  @!P1 IADD3 R7, PT, PT, R7, -R10, RZ ;  /* 0x8000000a07079210 */ /* 0x000fe20007ffe0ff */
[----:B------:R-:W0:Y:S01]  /*0490*/  FCHK P1, R2, R6 ;  /* 0x0000000602007302 */ /* 0x000e220000020000 */
[----:B------:R-:W-:-:S03]  /*04a0*/  FFMA R5, R12, R8, R5 ;  /* 0x000000080c057223 */ /* 0x000fc60000000005 */
[----:B------:R-:W-:Y:S01]  /*04b0*/  @!P2 IMAD.MOV R7, RZ, RZ, -R7 ;  /* 0x000000ffff07a224 */ /* 0x000fe200078e0a07 */
[----:B------:R-:W-:Y:S01]  /*04c0*/  @!P0 LOP3.LUT R7, RZ, R13, RZ, 0x33, !PT ;  /* 0x0000000dff078212 */ /* 0x000fe200078e33ff */
[----:B0-----:R-:W-:Y:S06]  /*04d0*/  @!P1 BRA `(.L_x_85) ;  /* 0x00000000000c9947 */ /* 0x001fec0003800000 */
[----:B------:R-:W-:Y:S01]  /*04e0*/  IMAD.MOV.U32 R5, RZ, RZ, R2 ;  /* 0x000000ffff057224 */ /* 0x000fe200078e0002 */
[----:B------:R-:W-:-:S07]  /*04f0*/  MOV R10, 0x510 ;  /* 0x00000510000a7802 */ /* 0x000fce0000000f00 */
[----:B------:R-:W-:Y:S05]  /*0500*/  CALL.REL.NOINC `($__internal_5_$__cuda_sm3x_div_rn_noftz_f32_slowpath) ;  /* 0x0000001400c07944 */ /* 0x000fea0003c00000 */
.L_x_85:
[----:B------:R-:W-:Y:S05]  /*0510*/  BSYNC.RECONVERGENT B0 ;  /* 0x0000000000007941 */ /* 0x000fea0003800200 */
.L_x_84:
[----:B------:R-:W0:Y:S01]  /*0520*/  LDC R14, c[0x0][0x3a8] ;  /* 0x0000ea00ff0e7b82 */ /* 0x000e220000000800 */
[----:B------:R-:W1:Y:S01]  /*0530*/  F2I.TRUNC.NTZ R5, R5 ;  /* 0x0000000500057305 */ /* 0x000e62000020f100 */
[----:B------:R-:W-:Y:S01]  /*0540*/  BSSY.RECONVERGENT B0, `(.L_x_86) ;  /* 0x0000023000007945 */ /* 0x000fe20003800200 */
[----:B-1----:R-:W-:Y:S02]  /*0550*/  IABS R15, R5 ;  /* 0x00000005000f7213 */ /* 0x002fe40000000000 */
[----:B------:R-:W-:Y:S02]  /*0560*/  ISETP.GE.AND P1, PT, R5, RZ, PT ;  /* 0x000000ff0500720c */ /* 0x000fe40003f26270 */
[----:B0-----:R-:W-:Y:S02]  /*0570*/  IABS R11, R14 ;  /* 0x0000000e000b7213 */ /* 0x001fe40000000000 */
[----:B------:R-:W-:Y:S02]  /*0580*/  ISETP.NE.AND P2, PT, R14, RZ, PT ;  /* 0x000000ff0e00720c */ /* 0x000fe40003f45270 */
[----:B------:R-:W0:Y:S08]  /*0590*/  I2F.RP R10, R11 ;  /* 0x0000000b000a7306 */ /* 0x000e300000209400 */
[----:B0-----:R-:W0:Y:S02]  /*05a0*/  MUFU.RCP R10, R10 ;  /* 0x0000000a000a7308 */ /* 0x001e240000001000 */
[----:B0-----:R-:W-:-:S06]  /*05b0*/  IADD3 R12, PT, PT, R10, 0xffffffe, RZ ;  /* 0x0ffffffe0a0c7810 */ /* 0x001fcc0007ffe0ff */
[----:B------:R-:W0:Y:S02]  /*05c0*/  F2I.FTZ.U32.TRUNC.NTZ R9, R12 ;  /* 0x0000000c00097305 */ /* 0x000e24000021f000 */
[----:B0-----:R-:W-:-:S04]  /*05d0*/  IMAD.MOV R8, RZ, RZ, -R9 ;  /* 0x000000ffff087224 */ /* 0x001fc800078e0a09 */
[----:B------:R-:W-:Y:S02]  /*05e0*/  IMAD R13, R8, R11, RZ ;  /* 0x0000000b080d7224 */ /* 0x000fe400078e02ff */
[----:B------:R-:W-:-:S04]  /*05f0*/  IMAD.MOV.U32 R8, RZ, RZ, RZ ;  /* 0x000000ffff087224 */ /* 0x000fc800078e00ff */
        /* <DEDUP_REMOVED lines=8> */
[----:B0-----:R-:W-:-:S03]  /*0680*/  FFMA R10, R9, -R6, 1 ;  /* 0x3f800000090a7423 */ /* 0x001fc60000000806 */
        /* <DEDUP_REMOVED lines=13> */
[----:B------:R-:W-:-:S07]  /*0760*/  MOV R10, R5 ;  /* 0x00000005000a7202 */ /* 0x000fce0000000f00 */
.L_x_87:
[----:B------:R-:W-:Y:S05]  /*0770*/  BSYNC.RECONVERGENT B0 ;  /* 0x0000000000007941 */ /* 0x000fea0003800200 */
.L_x_86:
[----:B------:R-:W0:Y:S01]  /*0780*/  LDC R6, c[0x0][0x3a8] ;  /* 0x0000ea00ff067b82 */ /* 0x000e220000000800 */
[----:B------:R1:W2:Y:S01]  /*0790*/  F2I.TRUNC.NTZ R9, R10 ;  /* 0x0000000a00097305 */ /* 0x0002a2000020f100 */
[----:B------:R-:W-:Y:S01]  /*07a0*/  UMOV UR4, 0xffffffff ;  /* 0xffffffff00047882 */ /* 0x000fe20000000000 */
[----:B-1----:R-:W-:Y:S01]  /*07b0*/  HFMA2 R10, -RZ, RZ, 0, 0 ;  /* 0x00000000ff0a7431 */ /* 0x002fe200000001ff */
[----:B--2---:R-:W-:Y:S02]  /*07c0*/  ISETP.GE.AND P1, PT, R9, RZ, PT ;  /* 0x000000ff0900720c */ /* 0x004fe40003f26270 */
[----:B0-----:R-:W-:-:S04]  /*07d0*/  IABS R5, R6 ;  /* 0x0000000600057213 */ /* 0x001fc80000000000 */
[----:B------:R-:W0:Y:S08]  /*07e0*/  I2F.RP R13, R5 ;  /* 0x00000005000d7306 */ /* 0x000e300000209400 */
[----:B0-----:R-:W0:Y:S02]  /*07f0*/  MUFU.RCP R13, R13 ;  /* 0x0000000d000d7308 */ /* 0x001e240000001000 */
[----:B0-----:R-:W-:-:S06]  /*0800*/  VIADD R14, R13, 0xffffffe ;  /* 0x0ffffffe0d0e7836 */ /* 0x001fcc0000000000 */
[----:B------:R-:W0:Y:S02]  /*0810*/  F2I.FTZ.U32.TRUNC.NTZ R11, R14 ;  /* 0x0000000e000b7305 */ /* 0x000e24000021f000 */
[----:B0-----:R-:W-:-:S04]  /*0820*/  IMAD.MOV R12, RZ, RZ, -R11 ;  /* 0x000000ffff0c7224 */ /* 0x001fc800078e0a0b */
[----:B------:R-:W-:Y:S01]  /*0830*/  IMAD R15, R12, R5, RZ ;  /* 0x000000050c0f7224 */ /* 0x000fe200078e02ff */
[----:B------:R-:W-:Y:S02]  /*0840*/  IABS R12, R9 ;  /* 0x00000009000c7213 */ /* 0x000fe40000000000 */
[----:B------:R-:W-:Y:S01]  /*0850*/  LOP3.LUT R9, RZ, R6, RZ, 0x33, !PT ;  /* 0x00000006ff097212 */ /* 0x000fe200078e33ff */
[----:B------:R-:W-:-:S06]  /*0860*/  IMAD.HI.U32 R17, R11, R15, R10 ;  /* 0x0000000f0b117227 */ /* 0x000fcc00078e000a */
[----:B------:R-:W-:-:S04]  /*0870*/  IMAD.HI.U32 R11, R17, R12, RZ ;  /* 0x0000000c110b7227 */ /* 0x000fc800078e00ff */
[----:B------:R-:W-:-:S04]  /*0880*/  IMAD.MOV R11, RZ, RZ, -R11 ;  /* 0x000000ffff0b7224 */ /* 0x000fc800078e0a0b */
[----:B------:R-:W-:-:S05]  /*0890*/  IMAD R12, R5, R11, R12 ;  /* 0x0000000b050c7224 */ /* 0x000fca00078e020c */
[----:B------:R-:W-:-:S13]  /*08a0*/  ISETP.GT.U32.AND P0, PT, R5, R12, PT ;  /* 0x0000000c0500720c */ /* 0x000fda0003f04070 */
[----:B------:R-:W-:-:S05]  /*08b0*/  @!P0 IMAD.IADD R12, R12, 0x1, -R5 ;  /* 0x000000010c0c8824 */ /* 0x000fca00078e0a05 */
[----:B------:R-:W-:-:S13]  /*08c0*/  ISETP.GT.U32.AND P0, PT, R5, R12, PT ;  /* 0x0000000c0500720c */ /* 0x000fda0003f04070 */
[----:B------:R-:W-:Y:S02]  /*08d0*/  @!P0 IADD3 R12, PT, PT, R12, -R5, RZ ;  /* 0x800000050c0c8210 */ /* 0x000fe40007ffe0ff */
[----:B------:R-:W-:-:S03]  /*08e0*/  ISETP.NE.AND P0, PT, R6, RZ, PT ;  /* 0x000000ff0600720c */ /* 0x000fc60003f05270 */
[----:B------:R-:W-:-:S05]  /*08f0*/  @!P1 IMAD.MOV R12, RZ, RZ, -R12 ;  /* 0x000000ffff0c9224 */ /* 0x000fca00078e0a0c */
[----:B------:R-:W-:-:S05]  /*0900*/  SEL R11, R9, R12, !P0 ;  /* 0x0000000c090b7207 */ /* 0x000fca0004000000 */
[----:B------:R-:W-:-:S04]  /*0910*/  IMAD.IADD R15, R11, 0x1, R6 ;  /* 0x000000010b0f7824 */ /* 0x000fc800078e0206 */
[C---:B------:R-:W-:Y:S01]  /*0920*/  VIADD R20, R15.reuse, 0x1 ;  /* 0x000000010f147836 */ /* 0x040fe20000000000 */
[----:B------:R-:W-:Y:S02]  /*0930*/  IADD3 R19, PT, PT, R15, -0x1, RZ ;  /* 0xffffffff0f137810 */ /* 0x000fe40007ffe0ff */
[----:B------:R-:W-:Y:S02]  /*0940*/  IABS R16, R15 ;  /* 0x0000000f00107213 */ /* 0x000fe40000000000 */
[----:B------:R-:W-:Y:S02]  /*0950*/  IABS R14, R19 ;  /* 0x00000013000e7213 */ /* 0x000fe40000000000 */
[----:B------:R-:W-:Y:S01]  /*0960*/  IABS R18, R20 ;  /* 0x0000001400127213 */ /* 0x000fe20000000000 */
[----:B------:R-:W-:Y:S01]  /*0970*/  IMAD.HI.U32 R11, R17, R16, RZ ;  /* 0x00000010110b7227 */ /* 0x000fe200078e00ff */
[----:B------:R-:W-:Y:S02]  /*0980*/  ISETP.GE.AND P4, PT, R15, RZ, PT ;  /* 0x000000ff0f00720c */ /* 0x000fe40003f86270 */
[----:B------:R-:W-:Y:S01]  /*0990*/  ISETP.GE.AND P6, PT, R20, RZ, PT ;  /* 0x000000ff1400720c */ /* 0x000fe20003fc6270 */
[----:B------:R-:W-:-:S04]  /*09a0*/  IMAD.HI.U32 R10, R17, R14, RZ ;  /* 0x0000000e110a7227 */ /* 0x000fc800078e00ff */
[----:B------:R-:W-:Y:S01]  /*09b0*/  IMAD.HI.U32 R12, R17, R18, RZ ;  /* 0x00000012110c7227 */ /* 0x000fe200078e00ff */
[----:B------:R-:W-:-:S03]  /*09c0*/  IADD3 R10, PT, PT, -R10, RZ, RZ ;  /* 0x000000ff0a0a7210 */ /* 0x000fc60007ffe1ff */
[----:B------:R-:W-:Y:S02]  /*09d0*/  IMAD.MOV R11, RZ, RZ, -R11 ;  /* 0x000000ffff0b7224 */ /* 0x000fe400078e0a0b */
[----:B------:R-:W-:Y:S02]  /*09e0*/  IMAD.MOV R13, RZ, RZ, -R12 ;  /* 0x000000ffff0d7224 */ /* 0x000fe400078e0a0c */
[C---:B------:R-:W-:Y:S02]  /*09f0*/  IMAD R12, R5.reuse, R11, R16 ;  /* 0x0000000b050c7224 */ /* 0x040fe400078e0210 */
[C---:B------:R-:W-:Y:S02]  /*0a00*/  IMAD R10, R5.reuse, R10, R14 ;  /* 0x0000000a050a7224 */ /* 0x040fe400078e020e */
[C---:B------:R-:W-:Y:S01]  /*0a10*/  IMAD R14, R5.reuse, R13, R18 ;  /* 0x0000000d050e7224 */ /* 0x040fe200078e0212 */
[C---:B------:R-:W-:Y:S01]  /*0a20*/  ISETP.GT.U32.AND P2, PT, R5.reuse, R12, PT ;  /* 0x0000000c0500720c */ /* 0x040fe20003f44070 */
[----:B------:R-:W0:Y:S01]  /*0a30*/  LDC R13, c[0x0][0x3bc] ;  /* 0x0000ef00ff0d7b82 */ /* 0x000e220000000800 */
[C---:B------:R-:W-:Y:S01]  /*0a40*/  ISETP.GT.U32.AND P1, PT, R5.reuse, R10, PT ;  /* 0x0000000a0500720c */ /* 0x040fe20003f24070 */
[----:B------:R-:W-:Y:S01]  /*0a50*/  IMAD.MOV.U32 R11, RZ, RZ, RZ ;  /* 0x000000ffff0b7224 */ /* 0x000fe200078e00ff */
[----:B------:R-:W-:-:S09]  /*0a60*/  ISETP.GT.U32.AND P3, PT, R5, R14, PT ;  /* 0x0000000e0500720c */ /* 0x000fd20003f64070 */
[--C-:B------:R-:W-:Y:S01]  /*0a70*/  @!P2 IMAD.IADD R12, R12, 0x1, -R5.reuse ;  /* 0x000000010c0ca824 */ /* 0x100fe200078e0a05 */
[----:B------:R-:W-:Y:S02]  /*0a80*/  ISETP.GE.AND P2, PT, R19, RZ, PT ;  /* 0x000000ff1300720c */ /* 0x000fe40003f46270 */
[----:B------:R-:W-:Y:S01]  /*0a90*/  @!P1 IADD3 R10, PT, PT, R10, -R5, RZ ;  /* 0x800000050a0a9210 */ /* 0x000fe20007ffe0ff */
[----:B------:R-:W-:Y:S01]  /*0aa0*/  @!P3 IMAD.IADD R14, R14, 0x1, -R5 ;  /* 0x000000010e0eb824 */ /* 0x000fe200078e0a05 */
[C---:B------:R-:W-:Y:S02]  /*0ab0*/  ISETP.GT.U32.AND P3, PT, R5.reuse, R12, PT ;  /* 0x0000000c0500720c */ /* 0x040fe40003f64070 */
[C---:B------:R-:W-:Y:S02]  /*0ac0*/  ISETP.GT.U32.AND P1, PT, R5.reuse, R10, PT ;  /* 0x0000000a0500720c */ /* 0x040fe40003f24070 */
[----:B------:R-:W-:-:S09]  /*0ad0*/  ISETP.GT.U32.AND P5, PT, R5, R14, PT ;  /* 0x0000000e0500720c */ /* 0x000fd20003fa4070 */
[--C-:B------:R-:W-:Y:S02]  /*0ae0*/  @!P3 IMAD.IADD R12, R12, 0x1, -R5.reuse ;  /* 0x000000010c0cb824 */ /* 0x100fe400078e0a05 */
[----:B------:R-:W-:Y:S02]  /*0af0*/  @!P1 IADD3 R10, PT, PT, R10, -R5, RZ ;  /* 0x800000050a0a9210 */ /* 0x000fe40007ffe0ff */
[----:B------:R-:W-:Y:S01]  /*0b00*/  @!P5 IMAD.IADD R14, R14, 0x1, -R5 ;  /* 0x000000010e0ed824 */ /* 0x000fe200078e0a05 */
[----:B------:R-:W-:Y:S01]  /*0b10*/  @!P4 IADD3 R12, PT, PT, -R12, RZ, RZ ;  /* 0x000000ff0c0cc210 */ /* 0x000fe20007ffe1ff */
[----:B------:R-:W-:Y:S01]  /*0b20*/  IMAD.IADD R5, R7, 0x1, R6 ;  /* 0x0000000107057824 */ /* 0x000fe200078e0206 */
[----:B------:R-:W-:Y:S01]  /*0b30*/  IADD3 R6, PT, PT, R8, R6, RZ ;  /* 0x0000000608067210 */ /* 0x000fe20007ffe0ff */
[----:B------:R-:W-:Y:S01]  /*0b40*/  @!P2 IMAD.MOV R10, RZ, RZ, -R10 ;  /* 0x000000ffff0aa224 */ /* 0x000fe200078e0a0a */
[----:B------:R-:W-:Y:S01]  /*0b50*/  SEL R7, R9, R12, !P0 ;  /* 0x0000000c09077207 */ /* 0x000fe20004000000 */
[----:B------:R-:W-:-:S03]  /*0b60*/  @!P6 IMAD.MOV R14, RZ, RZ, -R14 ;  /* 0x000000ffff0ee224 */ /* 0x000fc600078e0a0e */
[----:B------:R-:W-:Y:S01]  /*0b70*/  SEL R8, R9, R10, !P0 ;  /* 0x0000000a09087207 */ /* 0x000fe20004000000 */
[----:B0-----:R-:W-:Y:S01]  /*0b80*/  FMUL R10, R13, 0.5 ;  /* 0x3f0000000d0a7820 */ /* 0x001fe20000400000 */
[----:B------:R-:W-:-:S07]  /*0b90*/  SEL R9, R9, R14, !P0 ;  /* 0x0000000e09097207 */ /* 0x000fce0004000000 */
.L_x_128:
[----:B0-----:R-:W0:Y:S01]  /*0ba0*/  LDC R20, c[0x0][0x3a8] ;  /* 0x0000ea00ff147b82 */ /* 0x001e220000000800 */
[----:B-1----:R-:W-:Y:S01]  /*0bb0*/  VIADD R14, R5, UR4 ;  /* 0x00000004050e7c36 */ /* 0x002fe20008000000 */
[----:B------:R-:W-:Y:S01]  /*0bc0*/  UIADD3 UR4, UPT, UPT, UR4, 0x1, URZ ;  /* 0x0000000104047890 */ /* 0x000fe2000fffe0ff */
[----:B------:R-:W-:-:S03]  /*0bd0*/  UMOV UR5, 0xffffffff ;  /* 0xffffffff00057882 */ /* 0x000fc60000000000 */
[----:B------:R-:W-:Y:S01]  /*0be0*/  IABS R18, R14 ;  /* 0x0000000e00127213 */ /* 0x000fe20000000000 */
[----:B------:R-:W-:Y:S01]  /*0bf0*/  UISETP.NE.AND UP0, UPT, UR4, 0x2, UPT ;  /* 0x000000020400788c */ /* 0x000fe2000bf05270 */
[----:B------:R-:W-:Y:S02]  /*0c00*/  ISETP.GE.AND P1, PT, R14, RZ, PT ;  /* 0x000000ff0e00720c */ /* 0x000fe40003f26270 */
[----:B0-----:R-:W-:Y:S02]  /*0c10*/  IABS R15, R20 ;  /* 0x00000014000f7213 */ /* 0x001fe40000000000 */
[----:B------:R-:W-:Y:S02]  /*0c20*/  ISETP.NE.AND P2, PT, R20, RZ, PT ;  /* 0x000000ff1400720c */ /* 0x000fe40003f45270 */
[----:B------:R-:W0:Y:S08]  /*0c30*/  I2F.RP R16, R15 ;  /* 0x0000000f00107306 */ /* 0x000e300000209400 */
[----:B0-----:R-:W0:Y:S02]  /*0c40*/  MUFU.RCP R16, R16 ;  /* 0x0000001000107308 */ /* 0x001e240000001000 */
[----:B0-----:R-:W-:-:S06]  /*0c50*/  VIADD R17, R16, 0xffffffe ;  /* 0x0ffffffe10117836 */ /* 0x001fcc0000000000 */
[----:B------:R-:W0:Y:S02]  /*0c60*/  F2I.FTZ.U32.TRUNC.NTZ R13, R17 ;  /* 0x00000011000d7305 */ /* 0x000e24000021f000 */
[----:B0-----:R-:W-:-:S05]  /*0c70*/  IADD3 R12, PT, PT, RZ, -R13, RZ ;  /* 0x8000000dff0c7210 */ /* 0x001fca0007ffe0ff */
[----:B------:R-:W-:Y:S01]  /*0c80*/  IMAD R19, R12, R15, RZ ;  /* 0x0000000f0c137224 */ /* 0x000fe200078e02ff */
[----:B------:R-:W-:-:S05]  /*0c90*/  MOV R12, RZ ;  /* 0x000000ff000c7202 */ /* 0x000fca0000000f00 */
[----:B------:R-:W-:-:S06]  /*0ca0*/  IMAD.HI.U32 R19, R13, R19, R12 ;  /* 0x000000130d137227 */ /* 0x000fcc00078e000c */
[----:B------:R-:W-:-:S04]  /*0cb0*/  IMAD.HI.U32 R12, R19, R18, RZ ;  /* 0x00000012130c7227 */ /* 0x000fc800078e00ff */
[----:B------:R-:W-:-:S04]  /*0cc0*/  IMAD.MOV R13, RZ, RZ, -R12 ;  /* 0x000000ffff0d7224 */ /* 0x000fc800078e0a0c */
[----:B------:R-:W-:-:S05]  /*0cd0*/  IMAD R18, R15, R13, R18 ;  /* 0x0000000d0f127224 */ /* 0x000fca00078e0212 */
[----:B------:R-:W-:-:S13]  /*0ce0*/  ISETP.GT.U32.AND P0, PT, R15, R18, PT ;  /* 0x000000120f00720c */ /* 0x000fda0003f04070 */
[----:B------:R-:W-:-:S04]  /*0cf0*/  @!P0 IADD3 R18, PT, PT, R18, -R15, RZ ;  /* 0x8000000f12128210 */ /* 0x000fc80007ffe0ff */
[----:B------:R-:W-:-:S13]  /*0d00*/  ISETP.GT.U32.AND P0, PT, R15, R18, PT ;  /* 0x000000120f00720c */ /* 0x000fda0003f04070 */
[----:B------:R-:W-:-:S05]  /*0d10*/  @!P0 IMAD.IADD R18, R18, 0x1, -R15 ;  /* 0x0000000112128824 */ /* 0x000fca00078e0a0f */
[----:B------:R-:W-:Y:S02]  /*0d20*/  @!P1 IADD3 R18, PT, PT, -R18, RZ, RZ ;  /* 0x000000ff12129210 */ /* 0x000fe40007ffe1ff */
[----:B------:R-:W-:-:S07]  /*0d30*/  @!P2 LOP3.LUT R18, RZ, R20, RZ, 0x33, !PT ;  /* 0x00000014ff12a212 */ /* 0x000fce00078e33ff */
.L_x_127:
[----:B01----:R-:W0:Y:S01]  /*0d40*/  LDC R15, c[0x0][0x3a8] ;  /* 0x0000ea00ff0f7b82 */ /* 0x003e220000000800 */
[----:B------:R-:W-:-:S05]  /*0d50*/  VIADD R14, R6, UR5 ;  /* 0x00000005060e7c36 */ /* 0x000fca0008000000 */
[----:B------:R-:W-:Y:S02]  /*0d60*/  IABS R16, R14 ;  /* 0x0000000e00107213 */ /* 0x000fe40000000000 */
        /* <DEDUP_REMOVED lines=8> */
[----:B------:R-:W-:Y:S02]  /*0df0*/  IMAD R21, R12, R17, RZ ;  /* 0x000000110c157224 */ /* 0x000fe400078e02ff */
[----:B------:R-:W-:-:S05]  /*0e00*/  HFMA2 R12, -RZ, RZ, 0, 0 ;  /* 0x00000000ff0c7431 */ /* 0x000fca00000001ff */
[----:B------:R-:W-:-:S06]  /*0e10*/  IMAD.HI.U32 R21, R13, R21, R12 ;  /* 0x000000150d157227 */ /* 0x000fcc00078e000c */
[----:B------:R-:W-:-:S04]  /*0e20*/  IMAD.HI.U32 R12, R21, R16, RZ ;  /* 0x00000010150c7227 */ /* 0x000fc800078e00ff */
[----:B------:R-:W-:-:S04]  /*0e30*/  IMAD.MOV R13, RZ, RZ, -R12 ;  /* 0x000000ffff0d7224 */ /* 0x000fc800078e0a0c */
[C---:B------:R-:W-:Y:S02]  /*0e40*/  IMAD R16, R17.reuse, R13, R16 ;  /* 0x0000000d11107224 */ /* 0x040fe400078e0210 */
[----:B------:R-:W0:Y:S03]  /*0e50*/  LDC.64 R12, c[0x0][0x3a0] ;  /* 0x0000e800ff0c7b82 */ /* 0x000e260000000a00 */
[----:B------:R-:W-:-:S13]  /*0e60*/  ISETP.GT.U32.AND P0, PT, R17, R16, PT ;  /* 0x000000101100720c */ /* 0x000fda0003f04070 */
[----:B------:R-:W-:-:S04]  /*0e70*/  @!P0 IADD3 R16, PT, PT, R16, -R17, RZ ;  /* 0x8000001110108210 */ /* 0x000fc80007ffe0ff */
[----:B------:R-:W-:-:S13]  /*0e80*/  ISETP.GT.U32.AND P0, PT, R17, R16, PT ;  /* 0x000000101100720c */ /* 0x000fda0003f04070 */
[----:B------:R-:W-:-:S05]  /*0e90*/  @!P0 IMAD.IADD R16, R16, 0x1, -R17 ;  /* 0x0000000110108824 */ /* 0x000fca00078e0a11 */
[----:B------:R-:W-:Y:S02]  /*0ea0*/  @!P1 IADD3 R16, PT, PT, -R16, RZ, RZ ;  /* 0x000000ff10109210 */ /* 0x000fe40007ffe1ff */
[----:B------:R-:W-:-:S05]  /*0eb0*/  @!P2 LOP3.LUT R16, RZ, R15, RZ, 0x33, !PT ;  /* 0x0000000fff10a212 */ /* 0x000fca00078e33ff */
[----:B------:R-:W-:-:S04]  /*0ec0*/  IMAD R14, R8, R15, R16 ;  /* 0x0000000f080e7224 */ /* 0x000fc800078e0210 */
[----:B------:R-:W-:-:S04]  /*0ed0*/  IMAD R15, R14, R15, R18 ;  /* 0x0000000f0e0f7224 */ /* 0x000fc800078e0212 */
[----:B0-----:R-:W-:-:S05]  /*0ee0*/  IMAD.WIDE R12, R15, 0x4, R12 ;  /* 0x000000040f0c7825 */ /* 0x001fca00078e020c */
[----:B------:R-:W2:Y:S01]  /*0ef0*/  LDG.E.CONSTANT R20, desc[UR6][R12.64] ;  /* 0x000000060c147981 */ /* 0x000ea2000c1e9900 */
[----:B------:R-:W-:Y:S01]  /*0f00*/  ISETP.GT.AND P0, PT, R11, 0x7f, PT ;  /* 0x0000007f0b00780c */ /* 0x000fe20003f04270 */
[----:B------:R-:W-:Y:S01]  /*0f10*/  UIADD3 UR5, UPT, UPT, UR5, 0x1, URZ ;  /* 0x0000000105057890 */ /* 0x000fe2000fffe0ff */
[----:B------:R-:W-:Y:S03]  /*0f20*/  BSSY.RECONVERGENT B0, `(.L_x_88) ;  /* 0x000003e000007945 */ /* 0x000fe60003800200 */
[----:B------:R-:W-:Y:S01]  /*0f30*/  UISETP.NE.AND UP1, UPT, UR5, 0x2, UPT ;  /* 0x000000020500788c */ /* 0x000fe2000bf25270 */
[----:B--2---:R-:W-:-:S13]  /*0f40*/  ISETP.LT.OR P0, PT, R20, 0x1, P0 ;  /* 0x000000011400780c */ /* 0x004fda0000701670 */
[----:B------:R-:W-:Y:S05]  /*0f50*/  @P0 BRA `(.L_x_89) ;  /* 0x0000000000e80947 */ /* 0x000fea0003800000 */
[----:B------:R-:W0:Y:S01]  /*0f60*/  LDC.64 R12, c[0x0][0x380] ;  /* 0x0000e000ff0c7b82 */ /* 0x000e220000000a00 */
[----:B------:R-:W-:Y:S02]  /*0f70*/  IMAD R19, R15, 0x2710, RZ ;  /* 0x000027100f137824 */ /* 0x000fe400078e02ff */
[----:B------:R-:W-:-:S07]  /*0f80*/  IMAD.MOV.U32 R17, RZ, RZ, RZ ;  /* 0x000000ffff117224 */ /* 0x000fce00078e00ff */
.L_x_98:
[----:B-1----:R-:W1:Y:S02]  /*0f90*/  LDC.64 R14, c[0x0][0x398] ;  /* 0x0000e600ff0e7b82 */ /* 0x002e640000000a00 */
[----:B-1----:R-:W-:-:S05]  /*0fa0*/  IMAD.WIDE R14, R19, 0x4, R14 ;  /* 0x00000004130e7825 */ /* 0x002fca00078e020e */
[----:B------:R-:W2:Y:S01]  /*0fb0*/  LDG.E.CONSTANT R21, desc[UR6][R14.64] ;  /* 0x000000060e157981 */ /* 0x000ea2000c1e9900 */
[----:B------:R-:W-:Y:S01]  /*0fc0*/  BSSY.RECONVERGENT B1, `(.L_x_90) ;  /* 0x000002e000017945 */ /* 0x000fe20003800200 */
[----:B--2---:R-:W-:-:S13]  /*0fd0*/  ISETP.NE.AND P0, PT, R21, R4, PT ;  /* 0x000000041500720c */ /* 0x004fda0003f05270 */
[----:B------:R-:W-:Y:S05]  /*0fe0*/  @!P0 BRA `(.L_x_91) ;  /* 0x0000000000ac8947 */ /* 0x000fea0003800000 */
[----:B0-----:R-:W-:-:S05]  /*0ff0*/  IMAD.WIDE R14, R21, 0x34, R12 ;  /* 0x00000034150e7825 */ /* 0x001fca00078e020c */
[----:B------:R-:W2:Y:S04]  /*1000*/  LDG.E.CONSTANT R25, desc[UR6][R14.64+0x4] ;  /* 0x000004060e197981 */ /* 0x000ea8000c1e9900 */
[----:B------:R-:W3:Y:S04]  /*1010*/  LDG.E.CONSTANT R22, desc[UR6][R14.64+0x8] ;  /* 0x000008060e167981 */ /* 0x000ee8000c1e9900 */
[----:B------:R-:W4:Y:S01]  /*1020*/  LDG.E.CONSTANT R27, desc[UR6][R14.64] ;  /* 0x000000060e1b7981 */ /* 0x000f22000c1e9900 */
[----:B------:R-:W-:Y:S01]  /*1030*/  BSSY.RECONVERGENT B2, `(.L_x_92) ;  /* 0x0000011000027945 */ /* 0x000fe20003800200 */
[----:B--2---:R-:W-:Y:S01]  /*1040*/  FADD R25, -R2, R25 ;  /* 0x0000001902197221 */ /* 0x004fe20000000100 */
[----:B---3--:R-:W-:-:S04]  /*1050*/  FADD R23, -R3, R22 ;  /* 0x0000001603177221 */ /* 0x008fc80000000100 */
[-C--:B------:R-:W-:Y:S01]  /*1060*/  FSETP.GT.AND P1, PT, R25, R10.reuse, PT ;  /* 0x0000000a1900720b */ /* 0x080fe20003f24000 */
[----:B----4-:R-:W-:Y:S01]  /*1070*/  FADD R27, -R0, R27 ;  /* 0x0000001b001b7221 */ /* 0x010fe20000000100 */
[----:B------:R-:W-:-:S04]  /*1080*/  FSETP.GT.AND P2, PT, R23, R10, PT ;  /* 0x0000000a1700720b */ /* 0x000fc80003f44000 */
[----:B------:R-:W-:-:S07]  /*1090*/  FSETP.GT.AND P0, PT, R27, R10, PT ;  /* 0x0000000a1b00720b */ /* 0x000fce0003f04000 */
[----:B------:R-:W0:Y:S08]  /*10a0*/  @P1 LDC R24, c[0x0][0x3bc] ;  /* 0x0000ef00ff181b82 */ /* 0x000e300000000800 */
[----:B------:R-:W1:Y:S08]  /*10b0*/  @P2 LDC R26, c[0x0][0x3bc] ;  /* 0x0000ef00ff1a2b82 */ /* 0x000e700000000800 */
[----:B------:R-:W2:Y:S01]  /*10c0*/  @P0 LDC R22, c[0x0][0x3bc] ;  /* 0x0000ef00ff160b82 */ /* 0x000ea20000000800 */
[----:B0-----:R-:W-:Y:S01]  /*10d0*/  @P1 FADD R25, R25, -R24 ;  /* 0x8000001819191221 */ /* 0x001fe20000000000 */
[----:B-1----:R-:W-:Y:S01]  /*10e0*/  @P2 FADD R23, R23, -R26 ;  /* 0x8000001a17172221 */ /* 0x002fe20000000000 */
[----:B--2---:R-:W-:Y:S01]  /*10f0*/  @P0 FADD R27, R27, -R22 ;  /* 0x800000161b1b0221 */ /* 0x004fe20000000000 */
[----:B------:R-:W-:Y:S06]  /*1100*/  @P0 BRA `(.L_x_93) ;  /* 0x00000000000c0947 */ /* 0x000fec0003800000 */
[----:B------:R-:W-:-:S13]  /*1110*/  FSETP.GEU.AND P0, PT, R27, -R10, PT ;  /* 0x8000000a1b00720b */ /* 0x000fda0003f0e000 */
[----:B------:R-:W0:Y:S02]  /*1120*/  @!P0 LDC R14, c[0x0][0x3bc] ;  /* 0x0000ef00ff0e8b82 */ /* 0x000e240000000800 */
[----:B0-----:R-:W-:-:S07]  /*1130*/  @!P0 FADD R27, R27, R14 ;  /* 0x0000000e1b1b8221 */ /* 0x001fce0000000000 */
.L_x_93:
[----:B------:R-:W-:Y:S05]  /*1140*/  BSYNC.RECONVERGENT B2 ;  /* 0x0000000000027941 */ /* 0x000fea0003800200 */
.L_x_92:
[----:B------:R-:W-:Y:S04]  /*1150*/  BSSY.RECONVERGENT B2, `(.L_x_94) ;  /* 0x0000005000027945 */ /* 0x000fe80003800200 */
[----:B------:R-:W-:Y:S05]  /*1160*/  @P1 BRA `(.L_x_95) ;  /* 0x00000000000c1947 */ /* 0x000fea0003800000 */
[----:B------:R-:W-:-:S13]  /*1170*/  FSETP.GEU.AND P0, PT, R25, -R10, PT ;  /* 0x8000000a1900720b */ /* 0x000fda0003f0e000 */
[----:B------:R-:W0:Y:S02]  /*1180*/  @!P0 LDC R14, c[0x0][0x3bc] ;  /* 0x0000ef00ff0e8b82 */ /* 0x000e240000000800 */
[----:B0-----:R-:W-:-:S07]  /*1190*/  @!P0 FADD R25, R25, R14 ;  /* 0x0000000e19198221 */ /* 0x001fce0000000000 */
.L_x_95:
[----:B------:R-:W-:Y:S05]  /*11a0*/  BSYNC.RECONVERGENT B2 ;  /* 0x0000000000027941 */ /* 0x000fea0003800200 */
.L_x_94:
[----:B------:R-:W-:Y:S04]  /*11b0*/  BSSY.RECONVERGENT B2, `(.L_x_96) ;  /* 0x0000005000027945 */ /* 0x000fe80003800200 */
[----:B------:R-:W-:Y:S05]  /*11c0*/  @P2 BRA `(.L_x_97) ;  /* 0x00000000000c2947 */ /* 0x000fea0003800000 */
[----:B------:R-:W-:-:S13]  /*11d0*/  FSETP.GEU.AND P0, PT, R23, -R10, PT ;  /* 0x8000000a1700720b */ /* 0x000fda0003f0e000 */
[----:B------:R-:W0:Y:S02]  /*11e0*/  @!P0 LDC R14, c[0x0][0x3bc] ;  /* 0x0000ef00ff0e8b82 */ /* 0x000e240000000800 */
[----:B0-----:R-:W-:-:S07]  /*11f0*/  @!P0 FADD R23, R23, R14 ;  /* 0x0000000e17178221 */ /* 0x001fce0000000000 */
.L_x_97:
[----:B------:R-:W-:Y:S05]  /*1200*/  BSYNC.RECONVERGENT B2 ;  /* 0x0000000000027941 */ /* 0x000fea0003800200 */
.L_x_96:
[----:B------:R-:W-:-:S04]  /*1210*/  FMUL R14, R25, R25 ;  /* 0x00000019190e7220 */ /* 0x000fc80000400000 */
[----:B------:R-:W-:-:S04]  /*1220*/  FFMA R14, R27, R27, R14 ;  /* 0x0000001b1b0e7223 */ /* 0x000fc8000000000e */
[----:B------:R-:W-:-:S05]  /*1230*/  FFMA R14, R23, R23, R14 ;  /* 0x00000017170e7223 */ /* 0x000fca000000000e */
[----:B------:R-:W-:-:S13]  /*1240*/  FSETP.GEU.AND P0, PT, R14, 100, PT ;  /* 0x42c800000e00780b */ /* 0x000fda0003f0e000 */
[----:B------:R-:W0:Y:S01]  /*1250*/  @!P0 LDC.64 R14, c[0x0][0x388] ;  /* 0x0000e200ff0e8b82 */ /* 0x000e220000000a00 */
[----:B------:R-:W-:Y:S01]  /*1260*/  @!P0 LEA R23, R4, R11, 0x7 ;  /* 0x0000000b04178211 */ /* 0x000fe200078e38ff */
[----:B------:R-:W-:-:S04]  /*1270*/  @!P0 VIADD R11, R11, 0x1 ;  /* 0x000000010b0b8836 */ /* 0x000fc80000000000 */
[----:B0-----:R-:W-:-:S05]  /*1280*/  @!P0 IMAD.WIDE R14, R23, 0x4, R14 ;  /* 0x00000004170e8825 */ /* 0x001fca00078e020e */
[----:B------:R1:W-:Y:S02]  /*1290*/  @!P0 STG.E desc[UR6][R14.64], R21 ;  /* 0x000000150e008986 */ /* 0x0003e4000c101906 */
.L_x_91:
[----:B------:R-:W-:Y:S05]  /*12a0*/  BSYNC.RECONVERGENT B1 ;  /* 0x0000000000017941 */ /* 0x000fea0003800200 */
.L_x_90:
[----:B------:R-:W-:Y:S01]  /*12b0*/  IADD3 R17, PT, PT, R17, 0x1, RZ ;  /* 0x0000000111117810 */ /* 0x000fe20007ffe0ff */
[----:B------:R-:W-:Y:S01]  /*12c0*/  VIADD R19, R19, 0x1 ;  /* 0x0000000113137836 */ /* 0x000fe20000000000 */
[----:B------:R-:W-:Y:S02]  /*12d0*/  ISETP.LT.AND P1, PT, R11, 0x80, PT ;  /* 0x000000800b00780c */ /* 0x000fe40003f21270 */
[----:B------:R-:W-:-:S13]  /*12e0*/  ISETP.GE.AND P0, PT, R17, R20, PT ;  /* 0x000000141100720c */ /* 0x000fda0003f06270 */
[----:B------:R-:W-:Y:S05]  /*12f0*/  @!P0 BRA P1, `(.L_x_98) ;  /* 0xfffffffc00248947 */ /* 0x000fea000083ffff */
.L_x_89:
[----:B------:R-:W-:Y:S05]  /*1300*/  BSYNC.RECONVERGENT B0 ;  /* 0x0000000000007941 */ /* 0x000fea0003800200 */
.L_x_88:
[----:B------:R-:W2:Y:S01]  /*1310*/  LDCU UR8, c[0x0][0x3a8] ;  /* 0x00007500ff0877ac */ /* 0x000ea20008000800 */
[----:B0-----:R-:W0:Y:S01]  /*1320*/  LDC.64 R12, c[0x0][0x3a0] ;  /* 0x0000e800ff0c7b82 */ /* 0x001e220000000a00 */
[----:B--2---:R-:W-:-:S04]  /*1330*/  IMAD R17, R7, UR8, R16 ;  /* 0x0000000807117c24 */ /* 0x004fc8000f8e0210 */
[----:B------:R-:W-:Y:S01]  /*1340*/  IMAD R17, R17, UR8, R18 ;  /* 0x0000000811117c24 */ /* 0x000fe2000f8e0212 */
[----:B------:R-:W-:Y:S01]  /*1350*/  ISETP.GT.AND P0, PT, R11, 0x7f, PT ;  /* 0x0000007f0b00780c */ /* 0x000fe20003f04270 */
[----:B------:R-:W2:Y:S02]  /*1360*/  LDCU UR8, c[0x0][0x3bc] ;  /* 0x00007780ff0877ac */ /* 0x000ea40008000800 */
[----:B0-----:R-:W-:-:S05]  /*1370*/  IMAD.WIDE R12, R17, 0x4, R12 ;  /* 0x00000004110c7825 */ /* 0x001fca00078e020c */
[----:B------:R-:W3:Y:S01]  /*1380*/  LDG.E.CONSTANT R19, desc[UR6][R12.64] ;  /* 0x000000060c137981 */ /* 0x000ee2000c1e9900 */
[----:B------:R-:W-:Y:S01]  /*1390*/  BSSY.RECONVERGENT B0, `(.L_x_99) ;  /* 0x000003c000007945 */ /* 0x000fe20003800200 */
[----:B---3--:R-:W-:-:S13]  /*13a0*/  ISETP.LT.OR P0, PT, R19, 0x1, P0 ;  /* 0x000000011300780c */ /* 0x008fda0000701670 */
[----:B--2---:R-:W-:Y:S05]  /*13b0*/  @P0 BRA `(.L_x_100) ;  /* 0x0000000000e40947 */ /* 0x004fea0003800000 */
[----:B------:R-:W0:Y:S01]  /*13c0*/  LDC.64 R12, c[0x0][0x380] ;  /* 0x0000e000ff0c7b82 */ /* 0x000e220000000a00 */
[----:B------:R-:W-:-:S07]  /*13d0*/  MOV R20, RZ ;  /* 0x000000ff00147202 */ /* 0x000fce0000000f00 */
.L_x_112:
[----:B-1----:R-:W1:Y:S01]  /*13e0*/  LDC.64 R14, c[0x0][0x398] ;  /* 0x0000e600ff0e7b82 */ /* 0x002e620000000a00 */
[----:B------:R-:W-:-:S04]  /*13f0*/  IMAD R21, R17, 0x2710, R20 ;  /* 0x0000271011157824 */ /* 0x000fc800078e0214 */
        /* <DEDUP_REMOVED lines=12> */
[----:B------:R-:W-:Y:S01]  /*14c0*/  FSETP.GT.AND P0, PT, R23, R10, PT ;  /* 0x0000000a1700720b */ /* 0x000fe20003f04000 */
[----:B----4-:R-:W-:-:S12]  /*14d0*/  FADD R27, -R3, R22 ;  /* 0x00000016031b7221 */ /* 0x010fd80000000100 */
[----:B------:R-:W-:Y:S05]  /*14e0*/  @P0 BRA `(.L_x_104) ;  /* 0x0000000000100947 */ /* 0x000fea0003800000 */
[----:B------:R-:W-:-:S13]  /*14f0*/  FSETP.GEU.AND P0, PT, R23, -R10, PT ;  /* 0x8000000a1700720b */ /* 0x000fda0003f0e000 */
[----:B------:R-:W-:Y:S05]  /*1500*/  @P0 BRA `(.L_x_105) ;  /* 0x00000000000c0947 */ /* 0x000fea0003800000 */
[----:B------:R-:W-:Y:S01]  /*1510*/  FADD R23, R23, UR8 ;  /* 0x0000000817177e21 */ /* 0x000fe20008000000 */
[----:B------:R-:W-:Y:S06]  /*1520*/  BRA `(.L_x_105) ;  /* 0x0000000000047947 */ /* 0x000fec0003800000 */
.L_x_104:
[----:B------:R-:W-:-:S07]  /*1530*/  FADD R23, R23, -UR8 ;  /* 0x8000000817177e21 */ /* 0x000fce0008000000 */
.L_x_105:
[----:B------:R-:W-:Y:S05]  /*1540*/  BSYNC.RECONVERGENT B2 ;  /* 0x0000000000027941 */ /* 0x000fea0003800200 */
.L_x_103:
[----:B------:R-:W-:Y:S01]  /*1550*/  FSETP.GT.AND P0, PT, R25, R10, PT ;  /* 0x0000000a1900720b */ /* 0x000fe20003f04000 */
[----:B------:R-:W-:-:S12]  /*1560*/  BSSY.RECONVERGENT B2, `(.L_x_106) ;  /* 0x0000007000027945 */ /* 0x000fd80003800200 */
[----:B------:R-:W-:Y:S05]  /*1570*/  @P0 BRA `(.L_x_107) ;  /* 0x0000000000100947 */ /* 0x000fea0003800000 */
[----:B------:R-:W-:-:S13]  /*1580*/  FSETP.GEU.AND P0, PT, R25, -R10, PT ;  /* 0x8000000a1900720b */ /* 0x000fda0003f0e000 */
[----:B------:R-:W-:Y:S05]  /*1590*/  @P0 BRA `(.L_x_108) ;  /* 0x00000000000c0947 */ /* 0x000fea0003800000 */
[----:B------:R-:W-:Y:S01]  /*15a0*/  FADD R25, R25, UR8 ;  /* 0x0000000819197e21 */ /* 0x000fe20008000000 */
[----:B------:R-:W-:Y:S06]  /*15b0*/  BRA `(.L_x_108) ;  /* 0x0000000000047947 */ /* 0x000fec0003800000 */
.L_x_107:
[----:B------:R-:W-:-:S07]  /*15c0*/  FADD R25, R25, -UR8 ;  /* 0x8000000819197e21 */ /* 0x000fce0008000000 */
.L_x_108:
[----:B------:R-:W-:Y:S05]  /*15d0*/  BSYNC.RECONVERGENT B2 ;  /* 0x0000000000027941 */ /* 0x000fea0003800200 */
.L_x_106:
[----:B------:R-:W-:Y:S01]  /*15e0*/  FSETP.GT.AND P0, PT, R27, R10, PT ;  /* 0x0000000a1b00720b */ /* 0x000fe20003f04000 */
[----:B------:R-:W-:-:S12]  /*15f0*/  BSSY.RECONVERGENT B2, `(.L_x_109) ;  /* 0x0000007000027945 */ /* 0x000fd80003800200 */
[----:B------:R-:W-:Y:S05]  /*1600*/  @P0 BRA `(.L_x_110) ;  /* 0x0000000000100947 */ /* 0x000fea0003800000 */
[----:B------:R-:W-:-:S13]  /*1610*/  FSETP.GEU.AND P0, PT, R27, -R10, PT ;  /* 0x8000000a1b00720b */ /* 0x000fda0003f0e000 */
[----:B------:R-:W-:Y:S05]  /*1620*/  @P0 BRA `(.L_x_111) ;  /* 0x00000000000c0947 */ /* 0x000fea0003800000 */
[----:B------:R-:W-:Y:S01]  /*1630*/  FADD R27, R27, UR8 ;  /* 0x000000081b1b7e21 */ /* 0x000fe20008000000 */
[----:B------:R-:W-:Y:S06]  /*1640*/  BRA `(.L_x_111) ;  /* 0x0000000000047947 */ /* 0x000fec0003800000 */
.L_x_110:
[----:B------:R-:W-:-:S07]  /*1650*/  FADD R27, R27, -UR8 ;  /* 0x800000081b1b7e21 */ /* 0x000fce0008000000 */
.L_x_111:
[----:B------:R-:W-:Y:S05]  /*1660*/  BSYNC.RECONVERGENT B2 ;  /* 0x0000000000027941 */ /* 0x000fea0003800200 */
.L_x_109:
[----:B------:R-:W-:-:S04]  /*1670*/  FMUL R14, R25, R25 ;  /* 0x00000019190e7220 */ /* 0x000fc80000400000 */
[----:B------:R-:W-:-:S04]  /*1680*/  FFMA R14, R23, R23, R14 ;  /* 0x00000017170e7223 */ /* 0x000fc8000000000e */
[----:B------:R-:W-:-:S05]  /*1690*/  FFMA R14, R27, R27, R14 ;  /* 0x0000001b1b0e7223 */ /* 0x000fca000000000e */
[----:B------:R-:W-:-:S13]  /*16a0*/  FSETP.GEU.AND P0, PT, R14, 100, PT ;  /* 0x42c800000e00780b */ /* 0x000fda0003f0e000 */
[----:B------:R-:W0:Y:S01]  /*16b0*/  @!P0 LDC.64 R14, c[0x0][0x388] ;  /* 0x0000e200ff0e8b82 */ /* 0x000e220000000a00 */
[----:B------:R-:W-:Y:S01]  /*16c0*/  @!P0 IMAD R23, R4, 0x80, R11 ;  /* 0x0000008004178824 */ /* 0x000fe200078e020b */
[----:B------:R-:W-:-:S03]  /*16d0*/  @!P0 IADD3 R11, PT, PT, R11, 0x1, RZ ;  /* 0x000000010b0b8810 */ /* 0x000fc60007ffe0ff */
[----:B0-----:R-:W-:-:S05]  /*16e0*/  @!P0 IMAD.WIDE R14, R23, 0x4, R14 ;  /* 0x00000004170e8825 */ /* 0x001fca00078e020e */
[----:B------:R1:W-:Y:S02]  /*16f0*/  @!P0 STG.E desc[UR6][R14.64], R21 ;  /* 0x000000150e008986 */ /* 0x0003e4000c101906 */
.L_x_102:
[----:B------:R-:W-:Y:S05]  /*1700*/  BSYNC.RECONVERGENT B1 ;  /* 0x0000000000017941 */ /* 0x000fea0003800200 */
.L_x_101:
[----:B------:R-:W-:Y:S01]  /*1710*/  VIADD R20, R20, 0x1 ;  /* 0x0000000114147836 */ /* 0x000fe20000000000 */
[----:B------:R-:W-:-:S04]  /*1720*/  ISETP.LT.AND P1, PT, R11, 0x80, PT ;  /* 0x000000800b00780c */ /* 0x000fc80003f21270 */
[----:B------:R-:W-:-:S13]  /*1730*/  ISETP.GE.AND P0, PT, R20, R19, PT ;  /* 0x000000131400720c */ /* 0x000fda0003f06270 */
[----:B------:R-:W-:Y:S05]  /*1740*/  @!P0 BRA P1, `(.L_x_112) ;  /* 0xfffffffc00248947 */ /* 0x000fea000083ffff */
.L_x_100:
[----:B------:R-:W-:Y:S05]  /*1750*/  BSYNC.RECONVERGENT B0 ;  /* 0x0000000000007941 */ /* 0x000fea0003800200 */
.L_x_99:
        /* <DEDUP_REMOVED lines=12> */
[----:B-1----:R-:W-:-:S07]  /*1820*/  HFMA2 R21, -RZ, RZ, 0, 0 ;  /* 0x00000000ff157431 */ /* 0x002fce00000001ff */
[----:B------:R-:W1:Y:S02]  /*1830*/  LDC.64 R14, c[0x0][0x398] ;  /* 0x0000e600ff0e7b82 */ /* 0x000e640000000a00 */
.L_x_126:
[----:B-1----:R-:W-:-:S04]  /*1840*/  IMAD R17, R19, 0x2710, R21 ;  /* 0x0000271013117824 */ /* 0x002fc800078e0215 */
        /* <DEDUP_REMOVED lines=19> */
.L_x_118:
[----:B------:R-:W-:-:S07]  /*1980*/  FADD R25, R25, -UR8 ;  /* 0x8000000819197e21 */ /* 0x000fce0008000000 */
.L_x_119:
[----:B------:R-:W-:Y:S05]  /*1990*/  BSYNC.RECONVERGENT B2 ;  /* 0x0000000000027941 */ /* 0x000fea0003800200 */
.L_x_117:
[----:B------:R-:W-:Y:S01]  /*19a0*/  FSETP.GT.AND P0, PT, R27, R10, PT ;  /* 0x0000000a1b00720b */ /* 0x000fe20003f04000 */
[----:B------:R-:W-:-:S12]  /*19b0*/  BSSY.RECONVERGENT B2, `(.L_x_120) ;  /* 0x0000007000027945 */ /* 0x000fd80003800200 */
[----:B------:R-:W-:Y:S05]  /*19c0*/  @P0 BRA `(.L_x_121) ;  /* 0x0000000000100947 */ /* 0x000fea0003800000 */
[----:B------:R-:W-:-:S13]  /*19d0*/  FSETP.GEU.AND P0, PT, R27, -R10, PT ;  /* 0x8000000a1b00720b */ /* 0x000fda0003f0e000 */
[----:B------:R-:W-:Y:S05]  /*19e0*/  @P0 BRA `(.L_x_122) ;  /* 0x00000000000c0947 */ /* 0x000fea0003800000 */
[----:B------:R-:W-:Y:S01]  /*19f0*/  FADD R27, R27, UR8 ;  /* 0x000000081b1b7e21 */ /* 0x000fe20008000000 */
[----:B------:R-:W-:Y:S06]  /*1a00*/  BRA `(.L_x_122) ;  /* 0x0000000000047947 */ /* 0x000fec0003800000 */
.L_x_121:
[----:B------:R-:W-:-:S07]  /*1a10*/  FADD R27, R27, -UR8 ;  /* 0x800000081b1b7e21 */ /* 0x000fce0008000000 */
.L_x_122:
[----:B------:R-:W-:Y:S05]  /*1a20*/  BSYNC.RECONVERGENT B2 ;  /* 0x0000000000027941 */ /* 0x000fea0003800200 */
.L_x_120:
[----:B------:R-:W-:Y:S01]  /*1a30*/  FSETP.GT.AND P0, PT, R29, R10, PT ;  /* 0x0000000a1d00720b */ /* 0x000fe20003f04000 */
[----:B------:R-:W-:-:S12]  /*1a40*/  BSSY.RECONVERGENT B2, `(.L_x_123) ;  /* 0x0000007000027945 */ /* 0x000fd80003800200 */
[----:B------:R-:W-:Y:S05]  /*1a50*/  @P0 BRA `(.L_x_124) ;  /* 0x0000000000100947 */ /* 0x000fea0003800000 */
[----:B------:R-:W-:-:S13]  /*1a60*/  FSETP.GEU.AND P0, PT, R29, -R10, PT ;  /* 0x8000000a1d00720b */ /* 0x000fda0003f0e000 */
[----:B------:R-:W-:Y:S05]  /*1a70*/  @P0 BRA `(.L_x_125) ;  /* 0x00000000000c0947 */ /* 0x000fea0003800000 */
[----:B------:R-:W-:Y:S01]  /*1a80*/  FADD R29, R29, UR8 ;  /* 0x000000081d1d7e21 */ /* 0x000fe20008000000 */
[----:B------:R-:W-:Y:S06]  /*1a90*/  BRA `(.L_x_125) ;  /* 0x0000000000047947 */ /* 0x000fec0003800000 */
.L_x_124:
[----:B------:R-:W-:-:S07]  /*1aa0*/  FADD R29, R29, -UR8 ;  /* 0x800000081d1d7e21 */ /* 0x000fce0008000000 */
.L_x_125:
[----:B------:R-:W-:Y:S05]  /*1ab0*/  BSYNC.RECONVERGENT B2 ;  /* 0x0000000000027941 */ /* 0x000fea0003800200 */
.L_x_123:
        /* <DEDUP_REMOVED lines=9> */
.L_x_116:
[----:B------:R-:W-:Y:S05]  /*1b50*/  BSYNC.RECONVERGENT B1 ;  /* 0x0000000000017941 */ /* 0x000fea0003800200 */
.L_x_115:
[----:B------:R-:W-:Y:S01]  /*1b60*/  VIADD R21, R21, 0x1 ;  /* 0x0000000115157836 */ /* 0x000fe20000000000 */
[----:B------:R-:W-:-:S04]  /*1b70*/  ISETP.LT.AND P1, PT, R11, 0x80, PT ;  /* 0x000000800b00780c */ /* 0x000fc80003f21270 */
[----:B------:R-:W-:-:S13]  /*1b80*/  ISETP.GE.AND P0, PT, R21, R20, PT ;  /* 0x000000141500720c */ /* 0x000fda0003f06270 */
[----:B------:R-:W-:Y:S05]  /*1b90*/  @!P0 BRA P1, `(.L_x_126) ;  /* 0xfffffffc00288947 */ /* 0x000fea000083ffff */
.L_x_114:
[----:B------:R-:W-:Y:S05]  /*1ba0*/  BSYNC.RECONVERGENT B0 ;  /* 0x0000000000007941 */ /* 0x000fea0003800200 */
.L_x_113:
[----:B------:R-:W-:Y:S05]  /*1bb0*/  BRA.U UP1, `(.L_x_127) ;  /* 0xfffffff101607547 */ /* 0x000fea000b83ffff */
[----:B------:R-:W-:Y:S05]  /*1bc0*/  BRA.U UP0, `(.L_x_128) ;  /* 0xffffffed00f47547 */ /* 0x000fea000b83ffff */
[----:B------:R-:W2:Y:S02]  /*1bd0*/  LDC.64 R2, c[0x0][0x390] ;  /* 0x0000e400ff027b82 */ /* 0x000ea40000000a00 */
[----:B--2---:R-:W-:-:S05]  /*1be0*/  IMAD.WIDE R4, R4, 0x4, R2 ;  /* 0x0000000404047825 */ /* 0x004fca00078e0202 */
[----:B------:R-:W-:Y:S01]  /*1bf0*/  STG.E desc[UR6][R4.64], R11 ;  /* 0x0000000b04007986 */ /* 0x000fe2000c101906 */
[----:B------:R-:W-:Y:S05]  /*1c00*/  EXIT ;  /* 0x000000000000794d */ /* 0x000fea0003800000 */
        .weak           $__internal_5_$__cuda_sm3x_div_rn_noftz_f32_slowpath
        .type           $__internal_5_$__cuda_sm3x_div_rn_noftz_f32_slowpath,@function
        .size           $__internal_5_$__cuda_sm3x_div_rn_noftz_f32_slowpath,(.L_x_312 - $__internal_5_$__cuda_sm3x_div_rn_noftz_f32_slowpath)
$__internal_5_$__cuda_sm3x_div_rn_noftz_f32_slowpath:
[----:B------:R-:W-:Y:S01]  /*1c10*/  SHF.R.U32.HI R11, RZ, 0x17, R6 ;  /* 0x00000017ff0b7819 */ /* 0x000fe20000011606 */
[----:B------:R-:W-:Y:S01]  /*1c20*/  BSSY.RECONVERGENT B1, `(.L_x_129) ;  /* 0x0000063000017945 */ /* 0x000fe20003800200 */
[----:B------:R-:W-:Y:S02]  /*1c30*/  SHF.R.U32.HI R9, RZ, 0x17, R5 ;  /* 0x00000017ff097819 */ /* 0x000fe40000011605 */
[----:B------:R-:W-:Y:S02]  /*1c40*/  LOP3.LUT R11, R11, 0xff, RZ, 0xc0, !PT ;  /* 0x000000ff0b0b7812 */ /* 0x000fe400078ec0ff */
[----:B------:R-:W-:Y:S02]  /*1c50*/  LOP3.LUT R15, R9, 0xff, RZ, 0xc0, !PT ;  /* 0x000000ff090f7812 */ /* 0x000fe400078ec0ff */
[----:B------:R-:W-:Y:S02]  /*1c60*/  IADD3 R14, PT, PT, R11, -0x1, RZ ;  /* 0xffffffff0b0e7810 */ /* 0x000fe40007ffe0ff */
[----:B------:R-:W-:Y:S01]  /*1c70*/  MOV R12, R6 ;  /* 0x00000006000c7202 */ /* 0x000fe20000000f00 */
[----:B------:R-:W-:Y:S01]  /*1c80*/  VIADD R13, R15, 0xffffffff ;  /* 0xffffffff0f0d7836 */ /* 0x000fe20000000000 */
        /* <DEDUP_REMOVED lines=23> */
[----:B------:R-:W-:Y:S02]  /*1e00*/  @!P0 IMAD.MOV.U32 R9, RZ, RZ, -0x40 ;  /* 0xffffffc0ff098424 */ /* 0x000fe400078e00ff */
[----:B------:R-:W-:Y:S01]  /*1e10*/  @!P0 FFMA R5, R5, 1.84467440737095516160e+19, RZ ;  /* 0x5f80000005058823 */ /* 0x000fe200000000ff */
[----:B------:R-:W-:Y:S02]  /*1e20*/  @!P1 FFMA R12, R6, 1.84467440737095516160e+19, RZ ;  /* 0x5f800000060c9823 */ /* 0x000fe400000000ff */
[----:B------:R-:W-:-:S07]  /*1e30*/  @!P1 IADD3 R9, PT, PT, R9, 0x40, RZ ;  /* 0x0000004009099810 */ /* 0x000fce0007ffe0ff */
.L_x_130:
[----:B------:R-:W-:Y:S01]  /*1e40*/  LEA R13, R11, 0xc0800000, 0x17 ;  /* 0xc08000000b0d7811 */ /* 0x000fe200078eb8ff */
[----:B------:R-:W-:Y:S04]  /*1e50*/  BSSY.RECONVERGENT B2, `(.L_x_135) ;  /* 0x0000036000027945 */ /* 0x000fe80003800200 */
[----:B------:R-:W-:Y:S01]  /*1e60*/  IMAD.IADD R13, R12, 0x1, -R13 ;  /* 0x000000010c0d7824 */ /* 0x000fe200078e0a0d */
[----:B------:R-:W-:-:S03]  /*1e70*/  IADD3 R12, PT, PT, R15, -0x7f, RZ ;  /* 0xffffff810f0c7810 */ /* 0x000fc60007ffe0ff */
[----:B------:R-:W0:Y:S01]  /*1e80*/  MUFU.RCP R14, R13 ;  /* 0x0000000d000e7308 */ /* 0x000e220000001000 */
[----:B------:R-:W-:Y:S01]  /*1e90*/  FADD.FTZ R16, -R13, -RZ ;  /* 0x800000ff0d107221 */ /* 0x000fe20000010100 */
[C---:B------:R-:W-:Y:S01]  /*1ea0*/  IMAD R5, R12.reuse, -0x800000, R5 ;  /* 0xff8000000c057824 */ /* 0x040fe200078e0205 */
[----:B------:R-:W-:-:S05]  /*1eb0*/  IADD3 R12, PT, PT, R12, 0x7f, -R11 ;  /* 0x0000007f0c0c7810 */ /* 0x000fca0007ffe80b */
        /* <DEDUP_REMOVED lines=10> */
[----:B------:R-:W-:-:S05]  /*1f60*/  IADD3 R13, PT, PT, R11, R12, RZ ;  /* 0x0000000c0b0d7210 */ /* 0x000fca0007ffe0ff */
        /* <DEDUP_REMOVED lines=11> */
[-CC-:B------:R-:W-:Y:S01]  /*2020*/  FFMA.RM R12, R17, R15.reuse, R14.reuse ;  /* 0x0000000f110c7223 */ /* 0x180fe2000000400e */
[C---:B------:R-:W-:Y:S02]  /*2030*/  ISETP.NE.AND P2, PT, R13.reuse, RZ, PT ;  /* 0x000000ff0d00720c */ /* 0x040fe40003f45270 */
[----:B------:R-:W-:Y:S02]  /*2040*/  ISETP.NE.AND P1, PT, R13, RZ, PT ;  /* 0x000000ff0d00720c */ /* 0x000fe40003f25270 */
[----:B------:R-:W-:Y:S01]  /*2050*/  LOP3.LUT R11, R9, 0x7fffff, RZ, 0xc0, !PT ;  /* 0x007fffff090b7812 */ /* 0x000fe200078ec0ff */
[----:B------:R-:W-:Y:S01]  /*2060*/  FFMA.RP R9, R17, R15, R14 ;  /* 0x0000000f11097223 */ /* 0x000fe2000000800e */
[----:B------:R-:W-:Y:S01]  /*2070*/  IADD3 R14, PT, PT, R13, 0x20, RZ ;  /* 0x000000200d0e7810 */ /* 0x000fe20007ffe0ff */
[----:B------:R-:W-:Y:S01]  /*2080*/  IMAD.MOV R13, RZ, RZ, -R13 ;  /* 0x000000ffff0d7224 */ /* 0x000fe200078e0a0d */
[----:B------:R-:W-:-:S02]  /*2090*/  LOP3.LUT R11, R11, 0x800000, RZ, 0xfc, !PT ;  /* 0x008000000b0b7812 */ /* 0x000fc400078efcff */
        /* <DEDUP_REMOVED lines=9> */
[----:B------:R-:W-:-:S04]  /*2130*/  LOP3.LUT R9, R9, R12, RZ, 0xc0, !PT ;  /* 0x0000000c09097212 */ /* 0x000fc800078ec0ff */
[----:B------:R-:W-:-:S04]  /*2140*/  IADD3 R14, PT, PT, R14, R9, RZ ;  /* 0x000000090e0e7210 */ /* 0x000fc80007ffe0ff */
[----:B------:R-:W-:Y:S01]  /*2150*/  LOP3.LUT R5, R14, R5, RZ, 0xfc, !PT ;  /* 0x000000050e057212 */ /* 0x000fe200078efcff */
[----:B------:R-:W-:Y:S06]  /*2160*/  BRA `(.L_x_138) ;  /* 0x0000000000107947 */ /* 0x000fec0003800000 */
.L_x_137:
[----:B------:R-:W-:-:S04]  /*2170*/  LOP3.LUT R5, R5, 0x80000000, RZ, 0xc0, !PT ;  /* 0x8000000005057812 */ /* 0x000fc800078ec0ff */
[----:B------:R-:W-:Y:S01]  /*2180*/  LOP3.LUT R5, R5, 0x7f800000, RZ, 0xfc, !PT ;  /* 0x7f80000005057812 */ /* 0x000fe200078efcff */
[----:B------:R-:W-:Y:S06]  /*2190*/  BRA `(.L_x_138) ;  /* 0x0000000000047947 */ /* 0x000fec0003800000 */
.L_x_136:
[----:B------:R-:W-:-:S07]  /*21a0*/  IMAD R5, R12, 0x800000, R5 ;  /* 0x008000000c057824 */ /* 0x000fce00078e0205 */
.L_x_138:
[----:B------:R-:W-:Y:S05]  /*21b0*/  BSYNC.RECONVERGENT B2 ;  /* 0x0000000000027941 */ /* 0x000fea0003800200 */
.L_x_135:
[----:B------:R-:W-:Y:S05]  /*21c0*/  BRA `(.L_x_139) ;  /* 0x0000000000207947 */ /* 0x000fea0003800000 */
.L_x_134:
[----:B------:R-:W-:-:S04]  /*21d0*/  LOP3.LUT R5, R12, 0x80000000, R5, 0x48, !PT ;  /* 0x800000000c057812 */ /* 0x000fc800078e4805 */
[----:B------:R-:W-:Y:S01]  /*21e0*/  LOP3.LUT R5, R5, 0x7f800000, RZ, 0xfc, !PT ;  /* 0x7f80000005057812 */ /* 0x000fe200078efcff */
[----:B------:R-:W-:Y:S06]  /*21f0*/  BRA `(.L_x_139) ;  /* 0x0000000000147947 */ /* 0x000fec0003800000 */
.L_x_133:
[----:B------:R-:W-:Y:S01]  /*2200*/  LOP3.LUT R5, R12, 0x80000000, R5, 0x48, !PT ;  /* 0x800000000c057812 */ /* 0x000fe200078e4805 */
[----:B------:R-:W-:Y:S06]  /*2210*/  BRA `(.L_x_139) ;  /* 0x00000000000c7947 */ /* 0x000fec0003800000 */
.L_x_132:
[----:B------:R-:W0:Y:S01]  /*2220*/  MUFU.RSQ R5, -QNAN ;  /* 0xffc0000000057908 */ /* 0x000e220000001400 */
[----:B------:R-:W-:Y:S05]  /*2230*/  BRA `(.L_x_139) ;  /* 0x0000000000047947 */ /* 0x000fea0003800000 */
.L_x_131:
[----:B------:R-:W-:-:S07]  /*2240*/  FADD.FTZ R5, R5, R6 ;  /* 0x0000000605057221 */ /* 0x000fce0000010000 */
.L_x_139:
[----:B------:R-:W-:Y:S05]  /*2250*/  BSYNC.RECONVERGENT B1 ;  /* 0x0000000000017941 */ /* 0x000fea0003800200 */
.L_x_129:
[----:B------:R-:W-:-:S04]  /*2260*/  HFMA2 R11, -RZ, RZ, 0, 0 ;  /* 0x00000000ff0b7431 */ /* 0x000fc800000001ff */
[----:B0-----:R-:W-:Y:S05]  /*2270*/  RET.REL.NODEC R10 `(build_neighbor_list_kernel) ;  /* 0xffffffdc0a607950 */ /* 0x001fea0003c3ffff */
.L_x_140:
        /* <DEDUP_REMOVED lines=16> */
.L_x_312:


//--------------------- .text.berendsen_thermostat_kernel --------------------------
	.section	.text.berendsen_thermostat_kernel,"ax",@progbits
	.align	128
        .global         berendsen_thermostat_kernel
        .type           berendsen_thermostat_kernel,@function
        .size           berendsen_thermostat_kernel,(.L_x_314 - berendsen_thermostat_kernel)
        .other          berendsen_thermostat_kernel,@"STO_CUDA_ENTRY STV_DEFAULT"
berendsen_thermostat_kernel:
.text.berendsen_thermostat_kernel:
        /* <DEDUP_REMOVED lines=8> */
[----:B------:R-:W0:Y:S02]  /*0080*/  LDC.64 R6, c[0x0][0x390] ;  /* 0x0000e400ff067b82 */ /* 0x000e240000000a00 */
[----:B0-----:R-:W0:Y:S08]  /*0090*/  MUFU.RCP R3, R6 ;  /* 0x0000000600037308 */ /* 0x001e300000001000 */
[----:B------:R-:W1:Y:S01]  /*00a0*/  FCHK P0, R7, R6 ;  /* 0x0000000607007302 */ /* 0x000e620000000000 */
[----:B0-----:R-:W-:-:S04]  /*00b0*/  FFMA R0, R3, -R6, 1 ;  /* 0x3f80000003007423 */ /* 0x001fc80000000806 */
[----:B------:R-:W-:-:S04]  /*00c0*/  FFMA R0, R3, R0, R3 ;  /* 0x0000000003007223 */ /* 0x000fc80000000003 */
[----:B------:R-:W-:-:S04]  /*00d0*/  FFMA R4, R0, R7, RZ ;  /* 0x0000000700047223 */ /* 0x000fc800000000ff */
[----:B------:R-:W-:-:S04]  /*00e0*/  FFMA R3, R4, -R6, R7 ;  /* 0x8000000604037223 */ /* 0x000fc80000000007 */
[----:B------:R-:W-:Y:S01]  /*00f0*/  FFMA R4, R0, R3, R4 ;  /* 0x0000000300047223 */ /* 0x000fe20000000004 */
[----:B-1----:R-:W-:Y:S06]  /*0100*/  @!P0 BRA `(.L_x_141) ;  /* 0x0000000000148947 */ /* 0x002fec0003800000 */
[----:B------:R-:W0:Y:S01]  /*0110*/  LDC R0, c[0x0][0x394] ;  /* 0x0000e500ff007b82 */ /* 0x000e220000000800 */
[----:B------:R-:W-:-:S07]  /*0120*/  MOV R6, 0x150 ;  /* 0x0000015000067802 */ /* 0x000fce0000000f00 */
[----:B------:R-:W1:Y:S02]  /*0130*/  LDC R3, c[0x0][0x390] ;  /* 0x0000e400ff037b82 */ /* 0x000e640000000800 */
[----:B01----:R-:W-:Y:S05]  /*0140*/  CALL.REL.NOINC `($__internal_7_$__cuda_sm3x_div_rn_noftz_f32_slowpath) ;  /* 0x0000000400007944 */ /* 0x003fea0003c00000 */
[----:B------:R-:W-:-:S07]  /*0150*/  IMAD.MOV.U32 R4, RZ, RZ, R0 ;  /* 0x000000ffff047224 */ /* 0x000fce00078e0000 */
.L_x_141:
        /* <DEDUP_REMOVED lines=13> */
.L_x_142:
[----:B------:R-:W-:Y:S01]  /*0230*/  FADD R3, R0, -1 ;  /* 0xbf80000000037421 */ /* 0x000fe20000000000 */
[----:B------:R-:W0:Y:S03]  /*0240*/  LDCU.64 UR4, c[0x0][0x358] ;  /* 0x00006b00ff0477ac */ /* 0x000e260008000a00 */
[----:B------:R-:W-:-:S04]  /*0250*/  FFMA R3, R3, R4, 1 ;  /* 0x3f80000003037423 */ /* 0x000fc80000000004 */
[----:B------:R-:W-:Y:S01]  /*0260*/  VIADD R0, R3, 0xf3000000 ;  /* 0xf300000003007836 */ /* 0x000fe20000000000 */
[----:B------:R1:W2:Y:S04]  /*0270*/  MUFU.RSQ R4, R3 ;  /* 0x0000000300047308 */ /* 0x0002a80000001400 */
[----:B------:R-:W-:-:S13]  /*0280*/  ISETP.GT.U32.AND P0, PT, R0, 0x727fffff, PT ;  /* 0x727fffff0000780c */ /* 0x000fda0003f04070 */
[----:B012---:R-:W-:Y:S05]  /*0290*/  @!P0 BRA `(.L_x_143) ;  /* 0x0000000000108947 */ /* 0x007fea0003800000 */
[----:B------:R-:W-:-:S07]  /*02a0*/  MOV R6, 0x2c0 ;  /* 0x000002c000067802 */ /* 0x000fce0000000f00 */
[----:B------:R-:W-:Y:S05]  /*02b0*/  CALL.REL.NOINC `($__internal_6_$__cuda_sm20_sqrt_rn_f32_slowpath) ;  /* 0x0000000000487944 */ /* 0x000fea0003c00000 */
[----:B------:R-:W-:Y:S01]  /*02c0*/  IMAD.MOV.U32 R0, RZ, RZ, R3 ;  /* 0x000000ffff007224 */ /* 0x000fe200078e0003 */
[----:B------:R-:W-:Y:S06]  /*02d0*/  BRA `(.L_x_144) ;  /* 0x0000000000107947 */ /* 0x000fec0003800000 */
.L_x_143:
[----:B------:R-:W-:Y:S01]  /*02e0*/  FMUL.FTZ R0, R3, R4 ;  /* 0x0000000403007220 */ /* 0x000fe20000410000 */
[----:B------:R-:W-:-:S03]  /*02f0*/  FMUL.FTZ R4, R4, 0.5 ;  /* 0x3f00000004047820 */ /* 0x000fc60000410000 */
[----:B------:R-:W-:-:S04]  /*0300*/  FFMA R3, -R0, R0, R3 ;  /* 0x0000000000037223 */ /* 0x000fc80000000103 */
[----:B------:R-:W-:-:S07]  /*0310*/  FFMA R0, R3, R4, R0 ;  /* 0x0000000403007223 */ /* 0x000fce0000000000 */
.L_x_144:
[----:B------:R-:W0:Y:S02]  /*0320*/  LDC.64 R4, c[0x0][0x380] ;  /* 0x0000e000ff047b82 */ /* 0x000e240000000a00 */
[----:B0-----:R-:W-:-:S05]  /*0330*/  IMAD.WIDE R2, R2, 0x34, R4 ;  /* 0x0000003402027825 */ /* 0x001fca00078e0204 */
[----:B------:R-:W2:Y:S04]  /*0340*/  LDG.E R5, desc[UR4][R2.64+0xc] ;  /* 0x00000c0402057981 */ /* 0x000ea8000c1e1900 */
[----:B------:R-:W3:Y:S04]  /*0350*/  LDG.E R7, desc[UR4][R2.64+0x10] ;  /* 0x0000100402077981 */ /* 0x000ee8000c1e1900 */
[----:B------:R-:W4:Y:S01]  /*0360*/  LDG.E R9, desc[UR4][R2.64+0x14] ;  /* 0x0000140402097981 */ /* 0x000f22000c1e1900 */
[-C--:B--2---:R-:W-:Y:S01]  /*0370*/  FMUL R5, R5, R0.reuse ;  /* 0x0000000005057220 */ /* 0x084fe20000400000 */
[----:B---3--:R-:W-:-:S04]  /*0380*/  FMUL R7, R7, R0 ;  /* 0x0000000007077220 */ /* 0x008fc80000400000 */
[----:B------:R-:W-:Y:S01]  /*0390*/  STG.E desc[UR4][R2.64+0xc], R5 ;  /* 0x00000c0502007986 */ /* 0x000fe2000c101904 */
[----:B----4-:R-:W-:-:S03]  /*03a0*/  FMUL R9, R9, R0 ;  /* 0x0000000009097220 */ /* 0x010fc60000400000 */
[----:B------:R-:W-:Y:S04]  /*03b0*/  STG.E desc[UR4][R2.64+0x10], R7 ;  /* 0x0000100702007986 */ /* 0x000fe8000c101904 */
[----:B------:R-:W-:Y:S01]  /*03c0*/  STG.E desc[UR4][R2.64+0x14], R9 ;  /* 0x0000140902007986 */ /* 0x000fe2000c101904 */
[----:B------:R-:W-:Y:S05]  /*03d0*/  EXIT ;  /* 0x000000000000794d */ /* 0x000fea0003800000 */
        .weak           $__internal_6_$__cuda_sm20_sqrt_rn_f32_slowpath
        .type           $__internal_6_$__cuda_sm20_sqrt_rn_f32_slowpath,@function
        .size           $__internal_6_$__cuda_sm20_sqrt_rn_f32_slowpath,($__internal_7_$__cuda_sm3x_div_rn_noftz_f32_slowpath - $__internal_6_$__cuda_sm20_sqrt_rn_f32_slowpath)
$__internal_6_$__cuda_sm20_sqrt_rn_f32_slowpath:
[----:B------:R-:W-:-:S13]  /*03e0*/  LOP3.LUT P0, RZ, R3, 0x7fffffff, RZ, 0xc0, !PT ;  /* 0x7fffffff03ff7812 */ /* 0x000fda000780c0ff */
[----:B------:R-:W-:Y:S05]  /*03f0*/  @!P0 BRA `(.L_x_145) ;  /* 0x0000000000488947 */ /* 0x000fea0003800000 */
[----:B------:R-:W-:Y:S02]  /*0400*/  FSETP.GEU.FTZ.AND P0, PT, R3, RZ, PT ;  /* 0x000000ff0300720b */ /* 0x000fe40003f1e000 */
[----:B------:R-:W-:-:S11]  /*0410*/  MOV R0, R3 ;  /* 0x0000000300007202 */ /* 0x000fd60000000f00 */
[----:B------:R-:W-:Y:S01]  /*0420*/  @!P0 IMAD.MOV.U32 R3, RZ, RZ, 0x7fffffff ;  /* 0x7fffffffff038424 */ /* 0x000fe200078e00ff */
[----:B------:R-:W-:Y:S06]  /*0430*/  @!P0 BRA `(.L_x_145) ;  /* 0x0000000000388947 */ /* 0x000fec0003800000 */
[----:B------:R-:W-:-:S13]  /*0440*/  FSETP.GTU.FTZ.AND P0, PT, |R0|, +INF , PT ;  /* 0x7f8000000000780b */ /* 0x000fda0003f1c200 */
[----:B------:R-:W-:Y:S01]  /*0450*/  @P0 FADD.FTZ R3, R0, 1 ;  /* 0x3f80000000030421 */ /* 0x000fe20000010000 */
[----:B------:R-:W-:Y:S06]  /*0460*/  @P0 BRA `(.L_x_145) ;  /* 0x00000000002c0947 */ /* 0x000fec0003800000 */
[----:B------:R-:W-:-:S13]  /*0470*/  FSETP.NEU.FTZ.AND P0, PT, |R0|, +INF , PT ;  /* 0x7f8000000000780b */ /* 0x000fda0003f1d200 */
[----:B------:R-:W-:Y:S01]  /*0480*/  @!P0 IMAD.MOV.U32 R3, RZ, RZ, R0 ;  /* 0x000000ffff038224 */ /* 0x000fe200078e0000 */
[----:B------:R-:W-:Y:S06]  /*0490*/  @!P0 BRA `(.L_x_145) ;  /* 0x0000000000208947 */ /* 0x000fec0003800000 */
[----:B------:R-:W-:-:S04]  /*04a0*/  FFMA R0, R0, 1.84467440737095516160e+19, RZ ;  /* 0x5f80000000007823 */ /* 0x000fc800000000ff */
[----:B------:R-:W0:Y:S02]  /*04b0*/  MUFU.RSQ R3, R0 ;  /* 0x0000000000037308 */ /* 0x000e240000001400 */
[----:B0-----:R-:W-:Y:S01]  /*04c0*/  FMUL.FTZ R5, R0, R3 ;  /* 0x0000000300057220 */ /* 0x001fe20000410000 */
[----:B------:R-:W-:-:S03]  /*04d0*/  FMUL.FTZ R3, R3, 0.5 ;  /* 0x3f00000003037820 */ /* 0x000fc60000410000 */
[----:B------:R-:W-:-:S04]  /*04e0*/  FADD.FTZ R4, -R5, -RZ ;  /* 0x800000ff05047221 */ /* 0x000fc80000010100 */
[----:B------:R-:W-:-:S04]  /*04f0*/  FFMA R4, R5, R4, R0 ;  /* 0x0000000405047223 */ /* 0x000fc80000000000 */
[----:B------:R-:W-:-:S04]  /*0500*/  FFMA R3, R4, R3, R5 ;  /* 0x0000000304037223 */ /* 0x000fc80000000005 */
[----:B------:R-:W-:-:S07]  /*0510*/  FMUL.FTZ R3, R3, 2.3283064365386962891e-10 ;  /* 0x2f80000003037820 */ /* 0x000fce0000410000 */
.L_x_145:
[----:B------:R-:W-:Y:S02]  /*0520*/  HFMA2 R5, -RZ, RZ, 0, 0 ;  /* 0x00000000ff057431 */ /* 0x000fe400000001ff */
[----:B------:R-:W-:-:S04]  /*0530*/  IMAD.MOV.U32 R4, RZ, RZ, R6 ;  /* 0x000000ffff047224 */ /* 0x000fc800078e0006 */
[----:B------:R-:W-:Y:S05]  /*0540*/  RET.REL.NODEC R4 `(berendsen_thermostat_kernel) ;  /* 0xfffffff804ac7950 */ /* 0x000fea0003c3ffff */
        .weak           $__internal_7_$__cuda_sm3x_div_rn_noftz_f32_slowpath
        .type           $__internal_7_$__cuda_sm3x_div_rn_noftz_f32_slowpath,@function
        .size           $__internal_7_$__cuda_sm3x_div_rn_noftz_f32_slowpath,(.L_x_314 - $__internal_7_$__cuda_sm3x_div_rn_noftz_f32_slowpath)
$__internal_7_$__cuda_sm3x_div_rn_noftz_f32_slowpath:
        /* <DEDUP_REMOVED lines=8> */
[----:B------:R-:W-:Y:S01]  /*05d0*/  @!P0 MOV R5, RZ ;  /* 0x000000ff00058202 */ /* 0x000fe20000000f00 */
        /* <DEDUP_REMOVED lines=22> */
[----:B------:R-:W-:-:S03]  /*0740*/  @!P1 FFMA R3, R3, 1.84467440737095516160e+19, RZ ;  /* 0x5f80000003039823 */ /* 0x000fc600000000ff */
[----:B------:R-:W-:-:S07]  /*0750*/  @!P1 IADD3 R5, PT, PT, R5, 0x40, RZ ;  /* 0x0000004005059810 */ /* 0x000fce0007ffe0ff */
.L_x_146:
[----:B------:R-:W-:-:S05]  /*0760*/  LEA R8, R12, 0xc0800000, 0x17 ;  /* 0xc08000000c087811 */ /* 0x000fca00078eb8ff */
[----:B------:R-:W-:Y:S02]  /*0770*/  IMAD.IADD R8, R3, 0x1, -R8 ;  /* 0x0000000103087824 */ /* 0x000fe400078e0a08 */
[----:B------:R-:W-:Y:S02]  /*0780*/  VIADD R3, R10, 0xffffff81 ;  /* 0xffffff810a037836 */ /* 0x000fe40000000000 */
[----:B------:R0:W1:Y:S01]  /*0790*/  MUFU.RCP R7, R8 ;  /* 0x0000000800077308 */ /* 0x0000620000001000 */
[----:B------:R-:W-:Y:S01]  /*07a0*/  FADD.FTZ R9, -R8, -RZ ;  /* 0x800000ff08097221 */ /* 0x000fe20000010100 */
[C---:B------:R-:W-:Y:S01]  /*07b0*/  IMAD R0, R3.reuse, -0x800000, R0 ;  /* 0xff80000003007824 */ /* 0x040fe200078e0200 */
[----:B0-----:R-:W-:-:S04]  /*07c0*/  IADD3 R8, PT, PT, R3, 0x7f, -R12 ;  /* 0x0000007f03087810 */ /* 0x001fc80007ffe80c */
[----:B------:R-:W-:Y:S01]  /*07d0*/  IADD3 R8, PT, PT, R8, R5, RZ ;  /* 0x0000000508087210 */ /* 0x000fe20007ffe0ff */
        /* <DEDUP_REMOVED lines=21> */
[CCC-:B------:R-:W-:Y:S01]  /*0930*/  FFMA.RM R8, R14.reuse, R10.reuse, R7.reuse ;  /* 0x0000000a0e087223 */ /* 0x1c0fe20000004007 */
        /* <DEDUP_REMOVED lines=20> */
.L_x_152:
[----:B------:R-:W-:-:S04]  /*0a80*/  LOP3.LUT R0, R0, 0x80000000, RZ, 0xc0, !PT ;  /* 0x8000000000007812 */ /* 0x000fc800078ec0ff */
[----:B------:R-:W-:Y:S01]  /*0a90*/  LOP3.LUT R0, R0, 0x7f800000, RZ, 0xfc, !PT ;  /* 0x7f80000000007812 */ /* 0x000fe200078efcff */
[----:B------:R-:W-:Y:S06]  /*0aa0*/  BRA `(.L_x_153) ;  /* 0x0000000000287947 */ /* 0x000fec0003800000 */
.L_x_151:
[----:B------:R-:W-:Y:S01]  /*0ab0*/  LEA R0, R8, R0, 0x17 ;  /* 0x0000000008007211 */ /* 0x000fe200078eb8ff */
[----:B------:R-:W-:Y:S06]  /*0ac0*/  BRA `(.L_x_153) ;  /* 0x0000000000207947 */ /* 0x000fec0003800000 */
.L_x_150:
[----:B------:R-:W-:-:S04]  /*0ad0*/  LOP3.LUT R0, R3, 0x80000000, R0, 0x48, !PT ;  /* 0x8000000003007812 */ /* 0x000fc800078e4800 */
[----:B------:R-:W-:Y:S01]  /*0ae0*/  LOP3.LUT R0, R0, 0x7f800000, RZ, 0xfc, !PT ;  /* 0x7f80000000007812 */ /* 0x000fe200078efcff */
[----:B------:R-:W-:Y:S06]  /*0af0*/  BRA `(.L_x_153) ;  /* 0x0000000000147947 */ /* 0x000fec0003800000 */
.L_x_149:
[----:B------:R-:W-:Y:S01]  /*0b00*/  LOP3.LUT R0, R3, 0x80000000, R0, 0x48, !PT ;  /* 0x8000000003007812 */ /* 0x000fe200078e4800 */
[----:B------:R-:W-:Y:S06]  /*0b10*/  BRA `(.L_x_153) ;  /* 0x00000000000c7947 */ /* 0x000fec0003800000 */
.L_x_148:
[----:B------:R-:W0:Y:S01]  /*0b20*/  MUFU.RSQ R0, -QNAN ;  /* 0xffc0000000007908 */ /* 0x000e220000001400 */
[----:B------:R-:W-:Y:S05]  /*0b30*/  BRA `(.L_x_153) ;  /* 0x0000000000047947 */ /* 0x000fea0003800000 */
.L_x_147:
[----:B------:R-:W-:-:S07]  /*0b40*/  FADD.FTZ R0, R0, R3 ;  /* 0x0000000300007221 */ /* 0x000fce0000010000 */
.L_x_153:
[----:B------:R-:W-:-:S04]  /*0b50*/  IMAD.MOV.U32 R7, RZ, RZ, 0x0 ;  /* 0x00000000ff077424 */ /* 0x000fc800078e00ff */
[----:B0-----:R-:W-:Y:S05]  /*0b60*/  RET.REL.NODEC R6 `(berendsen_thermostat_kernel) ;  /* 0xfffffff406247950 */ /* 0x001fea0003c3ffff */
.L_x_154:
        /* <DEDUP_REMOVED lines=9> */
.L_x_314:


//--------------------- .text.langevin_thermostat_kernel --------------------------
	.section	.text.langevin_thermostat_kernel,"ax",@progbits
	.align	128
        .global         langevin_thermostat_kernel
        .type           langevin_thermostat_kernel,@function
        .size           langevin_thermostat_kernel,(.L_x_316 - langevin_thermostat_kernel)
        .other          langevin_thermostat_kernel,@"STO_CUDA_ENTRY STV_DEFAULT"
langevin_thermostat_kernel:
.text.langevin_thermostat_kernel:
[----:B------:R-:W0:Y:S01]  /*0000*/  LDC R1, c[0x0][0x37c] ;  /* 0x0000df00ff017b82 */ /* 0x000e220000000800 */
[----:B------:R-:W1:Y:S07]  /*0010*/  S2R R3, SR_TID.X ;  /* 0x0000000000037919 */ /* 0x000e6e0000002100 */
[----:B------:R-:W1:Y:S01]  /*0020*/  S2UR UR4, SR_CTAID.X ;  /* 0x00000000000479c3 */ /* 0x000e620000002500 */
[----:B------:R-:W2:Y:S01]  /*0030*/  LDCU UR5, c[0x0][0x390] ;  /* 0x00007200ff0577ac */ /* 0x000ea20008000800 */
[----:B0-----:R-:W-:-:S06]  /*0040*/  VIADD R1, R1, 0xffffffd0 ;  /* 0xffffffd001017836 */ /* 0x001fcc0000000000 */
[----:B------:R-:W1:Y:S02]  /*0050*/  LDC R12, c[0x0][0x360] ;  /* 0x0000d800ff0c7b82 */ /* 0x000e640000000800 */
[----:B-1----:R-:W-:-:S05]  /*0060*/  IMAD R12, R12, UR4, R3 ;  /* 0x000000040c0c7c24 */ /* 0x002fca000f8e0203 */
[----:B--2---:R-:W-:-:S13]  /*0070*/  ISETP.GE.AND P0, PT, R12, UR5, PT ;  /* 0x000000050c007c0c */ /* 0x004fda000bf06270 */
        /* <DEDUP_REMOVED lines=15> */
[----:B------:R0:W-:Y:S01]  /*0170*/  STL.64 [R1+0x8], R4 ;  /* 0x0000080401007387 */ /* 0x0001e20000100a00 */
[----:B------:R-:W-:-:S03]  /*0180*/  SHF.R.S32.HI R0, RZ, 0x1f, R12 ;  /* 0x0000001fff007819 */ /* 0x000fc6000001140c */
[----:B------:R0:W-:Y:S04]  /*0190*/  STL.64 [R1], R6 ;  /* 0x0000000601007387 */ /* 0x0001e80000100a00 */
[----:B------:R0:W-:Y:S01]  /*01a0*/  STL.64 [R1+0x10], R2 ;  /* 0x0000100201007387 */ /* 0x0001e20000100a00 */
[----:B-1----:R-:W-:Y:S05]  /*01b0*/  @!P0 BRA `(.L_x_156) ;  /* 0x00000024003c8947 */ /* 0x002fea0003800000 */
[----:B------:R-:W-:Y:S02]  /*01c0*/  IMAD.MOV.U32 R15, RZ, RZ, RZ ;  /* 0x000000ffff0f7224 */ /* 0x000fe400078e00ff */
[----:B------:R-:W-:Y:S02]  /*01d0*/  IMAD.MOV.U32 R14, RZ, RZ, R12 ;  /* 0x000000ffff0e7224 */ /* 0x000fe400078e000c */
[----:B------:R-:W-:-:S07]  /*01e0*/  IMAD.MOV.U32 R13, RZ, RZ, R0 ;  /* 0x000000ffff0d7224 */ /* 0x000fce00078e0000 */
.L_x_165:
[----:B0-----:R-:W-:Y:S01]  /*01f0*/  LOP3.LUT R6, R14, 0x3, RZ, 0xc0, !PT ;  /* 0x000000030e067812 */ /* 0x001fe200078ec0ff */
[----:B------:R-:W-:Y:S03]  /*0200*/  BSSY.RECONVERGENT B1, `(.L_x_157) ;  /* 0x0000244000017945 */ /* 0x000fe60003800200 */
[----:B------:R-:W-:-:S04]  /*0210*/  ISETP.NE.U32.AND P0, PT, R6, RZ, PT ;  /* 0x000000ff0600720c */ /* 0x000fc80003f05070 */
[----:B------:R-:W-:-:S13]  /*0220*/  ISETP.NE.AND.EX P0, PT, RZ, RZ, PT, P0 ;  /* 0x000000ffff00720c */ /* 0x000fda0003f05300 */
[----:B------:R-:W-:Y:S05]  /*0230*/  @!P0 BRA `(.L_x_158) ;  /* 0x0000002400008947 */ /* 0x000fea0003800000 */
[----:B------:R-:W0:Y:S01]  /*0240*/  LDC.64 R8, c[0x4][RZ] ;  /* 0x01000000ff087b82 */ /* 0x000e220000000a00 */
[----:B------:R-:W-:Y:S02]  /*0250*/  CS2R R6, SRZ ;  /* 0x0000000000067805 */ /* 0x000fe4000001ff00 */
[----:B------:R-:W-:Y:S02]  /*0260*/  CS2R R2, SRZ ;  /* 0x0000000000027805 */ /* 0x000fe4000001ff00 */
[----:B------:R-:W-:Y:S01]  /*0270*/  CS2R R4, SRZ ;  /* 0x0000000000047805 */ /* 0x000fe2000001ff00 */
[----:B0-----:R-:W-:-:S07]  /*0280*/  IMAD.WIDE.U32 R8, R15, 0xc80, R8 ;  /* 0x00000c800f087825 */ /* 0x001fce00078e0008 */
.L_x_160:
[----:B------:R-:W-:-:S06]  /*0290*/  IMAD R16, R6, 0x4, R1 ;  /* 0x0000000406107824 */ /* 0x000fcc00078e0201 */
[----:B------:R-:W5:Y:S01]  /*02a0*/  LDL R16, [R16+0x4] ;  /* 0x0000040010107983 */ /* 0x000f620000100800 */
[----:B------:R-:W-:-:S05]  /*02b0*/  UMOV UR4, URZ ;  /* 0x000000ff00047c82 */ /* 0x000fca0008000000 */
.L_x_159:
        /* <DEDUP_REMOVED lines=17> */
[----:B------:R-:W4:Y:S01]  /*03d0*/  @P3 LDG.E.CONSTANT R25, desc[UR6][R10.64+0x48] ;  /* 0x000048060a193981 */ /* 0x000f22000c1e9900 */
[----:B--2---:R-:W-:-:S03]  /*03e0*/  @!P0 LOP3.LUT R3, R3, R20, RZ, 0x3c, !PT ;  /* 0x0000001403038212 */ /* 0x004fc600078e3cff */
[----:B------:R-:W2:Y:S01]  /*03f0*/  @P1 LDG.E.CONSTANT R20, desc[UR6][R10.64+0x14] ;  /* 0x000014060a141981 */ /* 0x000ea2000c1e9900 */
[----:B---3--:R-:W-:-:S03]  /*0400*/  @P1 LOP3.LUT R3, R3, R22, RZ, 0x3c, !PT ;  /* 0x0000001603031212 */ /* 0x008fc600078e3cff */
[----:B------:R-:W3:Y:S01]  /*0410*/  @P1 LDG.E.CONSTANT R22, desc[UR6][R10.64+0x1c] ;  /* 0x00001c060a161981 */ /* 0x000ee2000c1e9900 */
[----:B----4-:R-:W-:-:S03]  /*0420*/  @P2 LOP3.LUT R3, R3, R24, RZ, 0x3c, !PT ;  /* 0x0000001803032212 */ /* 0x010fc600078e3cff */
[----:B------:R-:W4:Y:S01]  /*0430*/  @P2 LDG.E.CONSTANT R24, desc[UR6][R10.64+0x28] ;  /* 0x000028060a182981 */ /* 0x000f22000c1e9900 */
[----:B------:R-:W-:-:S03]  /*0440*/  @P3 LOP3.LUT R3, R3, R26, RZ, 0x3c, !PT ;  /* 0x0000001a03033212 */ /* 0x000fc600078e3cff */
[----:B------:R-:W3:Y:S01]  /*0450*/  @P6 LDG.E.CONSTANT R26, desc[UR6][R10.64+0x88] ;  /* 0x000088060a1a6981 */ /* 0x000ee2000c1e9900 */
[----:B------:R-:W-:Y:S02]  /*0460*/  @P4 LOP3.LUT R3, R3, R28, RZ, 0x3c, !PT ;  /* 0x0000001c03034212 */ /* 0x000fe400078e3cff */
[----:B------:R-:W-:Y:S02]  /*0470*/  @!P0 LOP3.LUT R7, R7, R18, RZ, 0x3c, !PT ;  /* 0x0000001207078212 */ /* 0x000fe400078e3cff */
[----:B------:R-:W3:Y:S01]  /*0480*/  @!P0 LDG.E.CONSTANT R18, desc[UR6][R10.64+0x8] ;  /* 0x000008060a128981 */ /* 0x000ee2000c1e9900 */
[----:B------:R-:W-:-:S03]  /*0490*/  @!P0 LOP3.LUT R4, R4, R17, RZ, 0x3c, !PT ;  /* 0x0000001104048212 */ /* 0x000fc600078e3cff */
[----:B------:R-:W3:Y:S01]  /*04a0*/  @!P0 LDG.E.CONSTANT R17, desc[UR6][R10.64+0xc] ;  /* 0x00000c060a118981 */ /* 0x000ee2000c1e9900 */
[----:B------:R-:W-:-:S03]  /*04b0*/  @P5 LOP3.LUT R3, R3, R19, RZ, 0x3c, !PT ;  /* 0x0000001303035212 */ /* 0x000fc600078e3cff */
[----:B------:R-:W3:Y:S01]  /*04c0*/  @P1 LDG.E.CONSTANT R19, desc[UR6][R10.64+0x18] ;  /* 0x000018060a131981 */ /* 0x000ee2000c1e9900 */
[----:B--2---:R-:W-:-:S03]  /*04d0*/  @P1 LOP3.LUT R7, R7, R20, RZ, 0x3c, !PT ;  /* 0x0000001407071212 */ /* 0x004fc600078e3cff */
[----:B------:R-:W2:Y:S01]  /*04e0*/  @P3 LDG.E.CONSTANT R20, desc[UR6][R10.64+0x3c] ;  /* 0x00003c060a143981 */ /* 0x000ea2000c1e9900 */
[----:B----4-:R-:W-:-:S03]  /*04f0*/  @P2 LOP3.LUT R7, R7, R24, RZ, 0x3c, !PT ;  /* 0x0000001807072212 */ /* 0x010fc600078e3cff */
[----:B------:R-:W4:Y:S01]  /*0500*/  @P4 LDG.E.CONSTANT R24, desc[UR6][R10.64+0x50] ;  /* 0x000050060a184981 */ /* 0x000f22000c1e9900 */
[----:B---3--:R-:W-:-:S03]  /*0510*/  @!P0 LOP3.LUT R5, R5, R18, RZ, 0x3c, !PT ;  /* 0x0000001205058212 */ /* 0x008fc600078e3cff */
[----:B------:R-:W3:Y:S01]  /*0520*/  @P2 LDG.E.CONSTANT R18, desc[UR6][R10.64+0x30] ;  /* 0x000030060a122981 */ /* 0x000ee2000c1e9900 */
[----:B------:R-:W-:-:S03]  /*0530*/  @!P0 LOP3.LUT R2, R2, R17, RZ, 0x3c, !PT ;  /* 0x0000001102028212 */ /* 0x000fc600078e3cff */
[----:B------:R-:W3:Y:S01]  /*0540*/  @P2 LDG.E.CONSTANT R17, desc[UR6][R10.64+0x2c] ;  /* 0x00002c060a112981 */ /* 0x000ee2000c1e9900 */
[----:B------:R-:W-:-:S03]  /*0550*/  @P1 LOP3.LUT R4, R4, R19, RZ, 0x3c, !PT ;  /* 0x0000001304041212 */ /* 0x000fc600078e3cff */
[----:B------:R-:W3:Y:S01]  /*0560*/  @P2 LDG.E.CONSTANT R19, desc[UR6][R10.64+0x34] ;  /* 0x000034060a132981 */ /* 0x000ee2000c1e9900 */
[----:B------:R-:W-:Y:S02]  /*0570*/  @P1 LOP3.LUT R5, R5, R22, RZ, 0x3c, !PT ;  /* 0x0000001605051212 */ /* 0x000fe400078e3cff */
[----:B------:R-:W-:Y:S01]  /*0580*/  @P1 LOP3.LUT R2, R2, R23, RZ, 0x3c, !PT ;  /* 0x0000001702021212 */ /* 0x000fe200078e3cff */
[----:B------:R-:W3:Y:S04]  /*0590*/  @P3 LDG.E.CONSTANT R22, desc[UR6][R10.64+0x44] ;  /* 0x000044060a163981 */ /* 0x000ee8000c1e9900 */
[----:B------:R-:W3:Y:S01]  /*05a0*/  @P3 LDG.E.CONSTANT R23, desc[UR6][R10.64+0x40] ;  /* 0x000040060a173981 */ /* 0x000ee2000c1e9900 */
[----:B--2---:R-:W-:-:S03]  /*05b0*/  @P3 LOP3.LUT R7, R7, R20, RZ, 0x3c, !PT ;  /* 0x0000001407073212 */ /* 0x004fc600078e3cff */
[----:B------:R-:W2:Y:S01]  /*05c0*/  @P5 LDG.E.CONSTANT R20, desc[UR6][R10.64+0x64] ;  /* 0x000064060a145981 */ /* 0x000ea2000c1e9900 */
[----:B----4-:R-:W-:-:S03]  /*05d0*/  @P4 LOP3.LUT R7, R7, R24, RZ, 0x3c, !PT ;  /* 0x0000001807074212 */ /* 0x010fc600078e3cff */
[----:B------:R-:W4:Y:S01]  /*05e0*/  @P6 LDG.E.CONSTANT R24, desc[UR6][R10.64+0x78] ;  /* 0x000078060a186981 */ /* 0x000f22000c1e9900 */
[----:B---3--:R-:W-:-:S03]  /*05f0*/  @P2 LOP3.LUT R5, R5, R18, RZ, 0x3c, !PT ;  /* 0x0000001205052212 */ /* 0x008fc600078e3cff */
[----:B------:R-:W3:Y:S01]  /*0600*/  @P4 LDG.E.CONSTANT R18, desc[UR6][R10.64+0x58] ;  /* 0x000058060a124981 */ /* 0x000ee2000c1e9900 */
[----:B------:R-:W-:-:S03]  /*0610*/  @P2 LOP3.LUT R4, R4, R17, RZ, 0x3c, !PT ;  /* 0x0000001104042212 */ /* 0x000fc600078e3cff */
[----:B------:R-:W3:Y:S01]  /*0620*/  @P4 LDG.E.CONSTANT R17, desc[UR6][R10.64+0x54] ;  /* 0x000054060a114981 */ /* 0x000ee2000c1e9900 */
[----:B------:R-:W-:-:S03]  /*0630*/  @P2 LOP3.LUT R2, R2, R19, RZ, 0x3c, !PT ;  /* 0x0000001302022212 */ /* 0x000fc600078e3cff */
[----:B------:R-:W3:Y:S01]  /*0640*/  @P4 LDG.E.CONSTANT R19, desc[UR6][R10.64+0x5c] ;  /* 0x00005c060a134981 */ /* 0x000ee2000c1e9900 */
[----:B------:R-:W-:Y:S02]  /*0650*/  @P3 LOP3.LUT R5, R5, R22, RZ, 0x3c, !PT ;  /* 0x0000001605053212 */ /* 0x000fe400078e3cff */
[----:B------:R-:W-:Y:S01]  /*0660*/  @P3 LOP3.LUT R2, R2, R25, RZ, 0x3c, !PT ;  /* 0x0000001902023212 */ /* 0x000fe200078e3cff */
[----:B------:R-:W3:Y:S01]  /*0670*/  @P5 LDG.E.CONSTANT R22, desc[UR6][R10.64+0x6c] ;  /* 0x00006c060a165981 */ /* 0x000ee2000c1e9900 */
[----:B------:R-:W-:-:S03]  /*0680*/  @P3 LOP3.LUT R4, R4, R23, RZ, 0x3c, !PT ;  /* 0x0000001704043212 */ /* 0x000fc600078e3cff */
[----:B------:R-:W3:Y:S04]  /*0690*/  @P5 LDG.E.CONSTANT R23, desc[UR6][R10.64+0x68] ;  /* 0x000068060a175981 */ /* 0x000ee8000c1e9900 */
[----:B------:R-:W3:Y:S01]  /*06a0*/  @P5 LDG.E.CONSTANT R25, desc[UR6][R10.64+0x70] ;  /* 0x000070060a195981 */ /* 0x000ee2000c1e9900 */
[----:B------:R-:W-:Y:S02]  /*06b0*/  LOP3.LUT P0, RZ, R21, 0x80, RZ, 0xc0, !PT ;  /* 0x0000008015ff7812 */ /* 0x000fe4000780c0ff */
[----:B--2---:R-:W-:-:S11]  /*06c0*/  @P5 LOP3.LUT R7, R7, R20, RZ, 0x3c, !PT ;  /* 0x0000001407075212 */ /* 0x004fd600078e3cff */
        /* <DEDUP_REMOVED lines=15> */
[----:B------:R-:W-:Y:S02]  /*07c0*/  @P6 LOP3.LUT R3, R3, R26, RZ, 0x3c, !PT ;  /* 0x0000001a03036212 */ /* 0x000fe400078e3cff */
[----:B--2---:R-:W-:Y:S02]  /*07d0*/  @P0 LOP3.LUT R7, R7, R20, RZ, 0x3c, !PT ;  /* 0x0000001407070212 */ /* 0x004fe400078e3cff */
[----:B----4-:R-:W-:Y:S02]  /*07e0*/  @P0 LOP3.LUT R3, R3, R24, RZ, 0x3c, !PT ;  /* 0x0000001803030212 */ /* 0x010fe400078e3cff */
[----:B---3--:R-:W-:Y:S02]  /*07f0*/  @P6 LOP3.LUT R5, R5, R18, RZ, 0x3c, !PT ;  /* 0x0000001205056212 */ /* 0x008fe400078e3cff */
[----:B------:R-:W-:Y:S02]  /*0800*/  @P6 LOP3.LUT R4, R4, R17, RZ, 0x3c, !PT ;  /* 0x0000001104046212 */ /* 0x000fe400078e3cff */
[----:B------:R-:W-:-:S02]  /*0810*/  @P6 LOP3.LUT R2, R2, R19, RZ, 0x3c, !PT ;  /* 0x0000001302026212 */ /* 0x000fc400078e3cff */
[----:B------:R-:W-:Y:S02]  /*0820*/  @P0 LOP3.LUT R5, R5, R22, RZ, 0x3c, !PT ;  /* 0x0000001605050212 */ /* 0x000fe400078e3cff */
[----:B------:R-:W-:Y:S02]  /*0830*/  @P0 LOP3.LUT R4, R4, R23, RZ, 0x3c, !PT ;  /* 0x0000001704040212 */ /* 0x000fe400078e3cff */
        /* <DEDUP_REMOVED lines=34> */
[----:B---3--:R-:W-:Y:S02]  /*0a60*/  @P2 LOP3.LUT R4, R4, R17, RZ, 0x3c, !PT ;  /* 0x0000001104042212 */ /* 0x008fe400078e3cff */
[----:B------:R-:W-:Y:S01]  /*0a70*/  @P1 LOP3.LUT R2, R2, R25, RZ, 0x3c, !PT ;  /* 0x0000001902021212 */ /* 0x000fe200078e3cff */
[----:B------:R-:W3:Y:S03]  /*0a80*/  @P5 LDG.E.CONSTANT R17, desc[UR6][R10.64+0x110] ;  /* 0x000110060a115981 */ /* 0x000ee6000c1e9900 */
[----:B----4-:R-:W-:Y:S02]  /*0a90*/  @P2 LOP3.LUT R2, R2, R19, RZ, 0x3c, !PT ;  /* 0x0000001302022212 */ /* 0x010fe400078e3cff */
[----:B------:R-:W4:Y:S01]  /*0aa0*/  @P4 LDG.E.CONSTANT R19, desc[UR6][R10.64+0xf4] ;  /* 0x0000f4060a134981 */ /* 0x000f22000c1e9900 */
        /* <DEDUP_REMOVED lines=12> */
[----:B--2---:R-:W-:-:S03]  /*0b70*/  @P4 LOP3.LUT R7, R7, R18, RZ, 0x3c, !PT ;  /* 0x0000001207074212 */ /* 0x004fc600078e3cff */
[----:B------:R-:W2:Y:S01]  /*0b80*/  @P5 LDG.E.CONSTANT R18, desc[UR6][R10.64+0x114] ;  /* 0x000114060a125981 */ /* 0x000ea2000c1e9900 */
[----:B------:R-:W-:-:S03]  /*0b90*/  @P3 LOP3.LUT R3, R3, R20, RZ, 0x3c, !PT ;  /* 0x0000001403033212 */ /* 0x000fc600078e3cff */
[----:B------:R-:W2:Y:S01]  /*0ba0*/  @P6 LDG.E.CONSTANT R20, desc[UR6][R10.64+0x118] ;  /* 0x000118060a146981 */ /* 0x000ea2000c1e9900 */
[----:B----4-:R-:W-:-:S03]  /*0bb0*/  @P4 LOP3.LUT R4, R4, R19, RZ, 0x3c, !PT ;  /* 0x0000001304044212 */ /* 0x010fc600078e3cff */
[----:B------:R-:W4:Y:S01]  /*0bc0*/  @P6 LDG.E.CONSTANT R19, desc[UR6][R10.64+0x11c] ;  /* 0x00011c060a136981 */ /* 0x000f22000c1e9900 */
[----:B---3--:R-:W-:-:S03]  /*0bd0*/  @P4 LOP3.LUT R5, R5, R22, RZ, 0x3c, !PT ;  /* 0x0000001605054212 */ /* 0x008fc600078e3cff */
[----:B------:R-:W3:Y:S01]  /*0be0*/  @P6 LDG.E.CONSTANT R22, desc[UR6][R10.64+0x120] ;  /* 0x000120060a166981 */ /* 0x000ee2000c1e9900 */
[----:B------:R-:W-:-:S03]  /*0bf0*/  @P4 LOP3.LUT R2, R2, R21, RZ, 0x3c, !PT ;  /* 0x0000001502024212 */ /* 0x000fc600078e3cff */
[----:B------:R-:W3:Y:S01]  /*0c00*/  @P0 LDG.E.CONSTANT R21, desc[UR6][R10.64+0x130] ;  /* 0x000130060a150981 */ /* 0x000ee2000c1e9900 */
[----:B------:R-:W-:Y:S02]  /*0c10*/  @P4 LOP3.LUT R3, R3, R24, RZ, 0x3c, !PT ;  /* 0x0000001803034212 */ /* 0x000fe400078e3cff */
[----:B------:R-:W-:Y:S01]  /*0c20*/  @P5 LOP3.LUT R2, R2, R17, RZ, 0x3c, !PT ;  /* 0x0000001102025212 */ /* 0x000fe200078e3cff */
[----:B------:R-:W3:Y:S01]  /*0c30*/  @P6 LDG.E.CONSTANT R24, desc[UR6][R10.64+0x128] ;  /* 0x000128060a186981 */ /* 0x000ee2000c1e9900 */
[----:B------:R-:W-:-:S03]  /*0c40*/  @P5 LOP3.LUT R7, R7, R26, RZ, 0x3c, !PT ;  /* 0x0000001a07075212 */ /* 0x000fc600078e3cff */
[----:B------:R-:W3:Y:S01]  /*0c50*/  @P6 LDG.E.CONSTANT R17, desc[UR6][R10.64+0x124] ;  /* 0x000124060a116981 */ /* 0x000ee2000c1e9900 */
[----:B------:R-:W-:-:S03]  /*0c60*/  @P5 LOP3.LUT R5, R5, R28, RZ, 0x3c, !PT ;  /* 0x0000001c05055212 */ /* 0x000fc600078e3cff */
[----:B------:R-:W3:Y:S01]  /*0c70*/  @P0 LDG.E.CONSTANT R26, desc[UR6][R10.64+0x12c] ;  /* 0x00012c060a1a0981 */ /* 0x000ee2000c1e9900 */
[----:B------:R-:W-:-:S03]  /*0c80*/  @P5 LOP3.LUT R4, R4, R23, RZ, 0x3c, !PT ;  /* 0x0000001704045212 */ /* 0x000fc600078e3cff */
[----:B------:R-:W3:Y:S04]  /*0c90*/  @P0 LDG.E.CONSTANT R28, desc[UR6][R10.64+0x13c] ;  /* 0x00013c060a1c0981 */ /* 0x000ee8000c1e9900 */
[----:B------:R-:W3:Y:S01]  /*0ca0*/  @P0 LDG.E.CONSTANT R23, desc[UR6][R10.64+0x138] ;  /* 0x000138060a170981 */ /* 0x000ee2000c1e9900 */
[----:B--2---:R-:W-:-:S03]  /*0cb0*/  @P5 LOP3.LUT R3, R3, R18, RZ, 0x3c, !PT ;  /* 0x0000001203035212 */ /* 0x004fc600078e3cff */
[----:B------:R-:W2:Y:S01]  /*0cc0*/  @P0 LDG.E.CONSTANT R18, desc[UR6][R10.64+0x134] ;  /* 0x000134060a120981 */ /* 0x000ea2000c1e9900 */
[----:B------:R-:W-:-:S04]  /*0cd0*/  UIADD3 UR4, UPT, UPT, UR4, 0x10, URZ ;  /* 0x0000001004047890 */ /* 0x000fc8000fffe0ff */
[----:B------:R-:W-:Y:S01]  /*0ce0*/  UISETP.NE.AND UP0, UPT, UR4, 0x20, UPT ;  /* 0x000000200400788c */ /* 0x000fe2000bf05270 */
[----:B------:R-:W-:Y:S02]  /*0cf0*/  @P6 LOP3.LUT R7, R7, R20, RZ, 0x3c, !PT ;  /* 0x0000001407076212 */ /* 0x000fe400078e3cff */
[----:B----4-:R-:W-:Y:S02]  /*0d00*/  @P6 LOP3.LUT R4, R4, R19, RZ, 0x3c, !PT ;  /* 0x0000001304046212 */ /* 0x010fe400078e3cff */
[----:B---3--:R-:W-:Y:S02]  /*0d10*/  @P6 LOP3.LUT R5, R5, R22, RZ, 0x3c, !PT ;  /* 0x0000001605056212 */ /* 0x008fe400078e3cff */
[----:B------:R-:W-:Y:S02]  /*0d20*/  @P0 LOP3.LUT R4, R4, R21, RZ, 0x3c, !PT ;  /* 0x0000001504040212 */ /* 0x000fe400078e3cff */
[----:B------:R-:W-:Y:S02]  /*0d30*/  @P6 LOP3.LUT R3, R3, R24, RZ, 0x3c, !PT ;  /* 0x0000001803036212 */ /* 0x000fe400078e3cff */
[----:B------:R-:W-:-:S02]  /*0d40*/  @P6 LOP3.LUT R2, R2, R17, RZ, 0x3c, !PT ;  /* 0x0000001102026212 */ /* 0x000fc400078e3cff */
[----:B------:R-:W-:Y:S02]  /*0d50*/  @P0 LOP3.LUT R7, R7, R26, RZ, 0x3c, !PT ;  /* 0x0000001a07070212 */ /* 0x000fe400078e3cff */
[----:B------:R-:W-:Y:S02]  /*0d60*/  @P0 LOP3.LUT R3, R3, R28, RZ, 0x3c, !PT ;  /* 0x0000001c03030212 */ /* 0x000fe400078e3cff */
[----:B------:R-:W-:Y:S02]  /*0d70*/  @P0 LOP3.LUT R2, R2, R23, RZ, 0x3c, !PT ;  /* 0x0000001702020212 */ /* 0x000fe400078e3cff */
[----:B--2---:R-:W-:Y:S01]  /*0d80*/  @P0 LOP3.LUT R5, R5, R18, RZ, 0x3c, !PT ;  /* 0x0000001205050212 */ /* 0x004fe200078e3cff */
        /* <DEDUP_REMOVED lines=13> */
[----:B------:R-:W-:Y:S01]  /*0e60*/  CS2R R6, SRZ ;  /* 0x0000000000067805 */ /* 0x000fe2000001ff00 */
[----:B------:R-:W-:Y:S02]  /*0e70*/  IMAD.U32 R3, RZ, RZ, UR4 ;  /* 0x00000004ff037e24 */ /* 0x000fe4000f8e00ff */
[----:B------:R-:W-:Y:S02]  /*0e80*/  IMAD.U32 R2, RZ, RZ, UR5 ;  /* 0x00000005ff027e24 */ /* 0x000fe4000f8e00ff */
[----:B------:R-:W-:Y:S02]  /*0e90*/  IMAD.U32 R5, RZ, RZ, UR4 ;  /* 0x00000004ff057e24 */ /* 0x000fe4000f8e00ff */
[----:B------:R-:W-:-:S07]  /*0ea0*/  IMAD.U32 R4, RZ, RZ, UR5 ;  /* 0x00000005ff047e24 */ /* 0x000fce000f8e00ff */
.L_x_162:
[----:B------:R-:W-:-:S06]  /*0eb0*/  IMAD R16, R6, 0x4, R1 ;  /* 0x0000000406107824 */ /* 0x000fcc00078e0201 */
[----:B------:R-:W5:Y:S01]  /*0ec0*/  LDL R16, [R16+0x4] ;  /* 0x0000040010107983 */ /* 0x000f620000100800 */
[----:B------:R-:W-:-:S05]  /*0ed0*/  UMOV UR4, URZ ;  /* 0x000000ff00047c82 */ /* 0x000fca0008000000 */
.L_x_161:
        /* <DEDUP_REMOVED lines=186> */
[----:B------:R-:W-:Y:S01]  /*1a80*/  CS2R R6, SRZ ;  /* 0x0000000000067805 */ /* 0x000fe2000001ff00 */
[----:B------:R-:W-:Y:S02]  /*1a90*/  IMAD.U32 R3, RZ, RZ, UR4 ;  /* 0x00000004ff037e24 */ /* 0x000fe4000f8e00ff */
[----:B------:R-:W-:Y:S02]  /*1aa0*/  IMAD.U32 R2, RZ, RZ, UR5 ;  /* 0x00000005ff027e24 */ /* 0x000fe4000f8e00ff */
[----:B------:R-:W-:Y:S02]  /*1ab0*/  IMAD.U32 R5, RZ, RZ, UR4 ;  /* 0x00000004ff057e24 */ /* 0x000fe4000f8e00ff */
[----:B------:R-:W-:-:S07]  /*1ac0*/  IMAD.U32 R4, RZ, RZ, UR5 ;  /* 0x00000005ff047e24 */ /* 0x000fce000f8e00ff */
.L_x_164:
[----:B------:R-:W-:-:S06]  /*1ad0*/  IMAD R16, R6, 0x4, R1 ;  /* 0x0000000406107824 */ /* 0x000fcc00078e0201 */
[----:B------:R-:W5:Y:S01]  /*1ae0*/  LDL R16, [R16+0x4] ;  /* 0x0000040010107983 */ /* 0x000f620000100800 */
[----:B------:R-:W-:-:S05]  /*1af0*/  UMOV UR4, URZ ;  /* 0x000000ff00047c82 */ /* 0x000fca0008000000 */
.L_x_163:
        /* <DEDUP_REMOVED lines=177> */
[----:B------:R0:W-:Y:S04]  /*2610*/  STL [R1+0x4], R7 ;  /* 0x0000040701007387 */ /* 0x0001e80000100800 */
[----:B------:R0:W-:Y:S04]  /*2620*/  STL.64 [R1+0x8], R4 ;  /* 0x0000080401007387 */ /* 0x0001e80000100a00 */
[----:B------:R0:W-:Y:S02]  /*2630*/  STL.64 [R1+0x10], R2 ;  /* 0x0000100201007387 */ /* 0x0001e40000100a00 */
.L_x_158:
[----:B------:R-:W-:Y:S05]  /*2640*/  BSYNC.RECONVERGENT B1 ;  /* 0x0000000000017941 */ /* 0x000fea0003800200 */
.L_x_157:
[C---:B------:R-:W-:Y:S01]  /*2650*/  ISETP.GT.U32.AND P0, PT, R14.reuse, 0x3, PT ;  /* 0x000000030e00780c */ /* 0x040fe20003f04070 */
[----:B------:R-:W-:Y:S01]  /*2660*/  VIADD R15, R15, 0x1 ;  /* 0x000000010f0f7836 */ /* 0x000fe20000000000 */
[--C-:B------:R-:W-:Y:S02]  /*2670*/  SHF.R.U64 R14, R14, 0x2, R13.reuse ;  /* 0x000000020e0e7819 */ /* 0x100fe4000000120d */
[----:B------:R-:W-:Y:S02]  /*2680*/  ISETP.GT.U32.AND.EX P0, PT, R13, RZ, PT, P0 ;  /* 0x000000ff0d00720c */ /* 0x000fe40003f04100 */
[----:B------:R-:W-:-:S11]  /*2690*/  SHF.R.U32.HI R13, RZ, 0x2, R13 ;  /* 0x00000002ff0d7819 */ /* 0x000fd6000001160d */
[----:B------:R-:W-:Y:S05]  /*26a0*/  @P0 BRA `(.L_x_165) ;  /* 0xffffffd800d00947 */ /* 0x000fea000383ffff */
.L_x_156:
[----:B------:R-:W-:Y:S05]  /*26b0*/  BSYNC.RECONVERGENT B0 ;  /* 0x0000000000007941 */ /* 0x000fea0003800200 */
.L_x_155:
[----:B------:R-:W1:Y:S01]  /*26c0*/  LDC.64 R10, c[0x0][0x380] ;  /* 0x0000e000ff0a7b82 */ /* 0x000e620000000a00 */
[----:B------:R-:W-:Y:S01]  /*26d0*/  IMAD R9, R0, 0x34, RZ ;  /* 0x0000003400097824 */ /* 0x000fe200078e02ff */
[----:B------:R-:W2:Y:S06]  /*26e0*/  LDCU UR4, c[0x0][0x394] ;  /* 0x00007280ff0477ac */ /* 0x000eac0008000800 */
[----:B------:R-:W3:Y:S08]  /*26f0*/  LDC R0, c[0x0][0x398] ;  /* 0x0000e600ff007b82 */ /* 0x000ef00000000800 */
[----:B------:R-:W4:Y:S01]  /*2700*/  LDC R19, c[0x0][0x3a8] ;  /* 0x0000ea00ff137b82 */ /* 0x000f220000000800 */
[----:B-1----:R-:W-:-:S04]  /*2710*/  IMAD.WIDE.U32 R10, R12, 0x34, R10 ;  /* 0x000000340c0a7825 */ /* 0x002fc800078e000a */
[----:B------:R-:W-:-:S05]  /*2720*/  IMAD.IADD R11, R11, 0x1, R9 ;  /* 0x000000010b0b7824 */ /* 0x000fca00078e0209 */
[----:B------:R-:W2:Y:S04]  /*2730*/  LDG.E R9, desc[UR6][R10.64+0x24] ;  /* 0x000024060a097981 */ /* 0x000ea8000c1e1900 */
[----:B------:R1:W5:Y:S04]  /*2740*/  LDG.E R16, desc[UR6][R10.64+0xc] ;  /* 0x00000c060a107981 */ /* 0x000368000c1e1900 */
[----:B------:R1:W5:Y:S04]  /*2750*/  LDG.E R15, desc[UR6][R10.64+0x10] ;  /* 0x000010060a0f7981 */ /* 0x000368000c1e1900 */
[----:B0-----:R1:W5:Y:S04]  /*2760*/  LDG.E R6, desc[UR6][R10.64+0x14] ;  /* 0x000014060a067981 */ /* 0x001368000c1e1900 */
[----:B------:R1:W5:Y:S04]  /*2770*/  LDG.E R17, desc[UR6][R10.64+0x18] ;  /* 0x000018060a117981 */ /* 0x000368000c1e1900 */
[----:B------:R1:W5:Y:S04]  /*2780*/  LDG.E R14, desc[UR6][R10.64+0x1c] ;  /* 0x00001c060a0e7981 */ /* 0x000368000c1e1900 */
[----:B------:R1:W5:Y:S01]  /*2790*/  LDG.E R13, desc[UR6][R10.64+0x20] ;  /* 0x000020060a0d7981 */ /* 0x000362000c1e1900 */
[----:B---3--:R-:W-:Y:S01]  /*27a0*/  FMUL R0, R0, 1.3799999776634377257e-23 ;  /* 0x1985772500007820 */ /* 0x008fe20000400000 */
[----:B----4-:R-:W-:Y:S01]  /*27b0*/  FADD R19, R19, R19 ;  /* 0x0000001313137221 */ /* 0x010fe20000000000 */
[----:B------:R-:W-:Y:S03]  /*27c0*/  BSSY.RECONVERGENT B0, `(.L_x_166) ;  /* 0x000000e000007945 */ /* 0x000fe60003800200 */
[----:B------:R-:W-:Y:S01]  /*27d0*/  FMUL R0, R0, R19 ;  /* 0x0000001300007220 */ /* 0x000fe20000400000 */
[----:B--2---:R-:W-:-:S04]  /*27e0*/  FMUL R9, R9, UR4 ;  /* 0x0000000409097c20 */ /* 0x004fc80008400000 */
[----:B------:R-:W0:Y:S08]  /*27f0*/  MUFU.RCP R8, R9 ;  /* 0x0000000900087308 */ /* 0x000e300000001000 */
[----:B------:R-:W2:Y:S01]  /*2800*/  FCHK P0, R0, R9 ;  /* 0x0000000900007302 */ /* 0x000ea20000000000 */
[----:B0-----:R-:W-:-:S04]  /*2810*/  FFMA R21, -R9, R8, 1 ;  /* 0x3f80000009157423 */ /* 0x001fc80000000108 */
[----:B------:R-:W-:-:S04]  /*2820*/  FFMA R21, R8, R21, R8 ;  /* 0x0000001508157223 */ /* 0x000fc80000000008 */
[----:B------:R-:W-:-:S04]  /*2830*/  FFMA R8, R0, R21, RZ ;  /* 0x0000001500087223 */ /* 0x000fc800000000ff */
[----:B------:R-:W-:-:S04]  /*2840*/  FFMA R12, -R9, R8, R0 ;  /* 0x00000008090c7223 */ /* 0x000fc80000000100 */
[----:B------:R-:W-:Y:S01]  /*2850*/  FFMA R8, R21, R12, R8 ;  /* 0x0000000c15087223 */ /* 0x000fe20000000008 */
[----:B-12---:R-:W-:Y:S06]  /*2860*/  @!P0 BRA `(.L_x_167) ;  /* 0x00000000000c8947 */ /* 0x006fec0003800000 */
[----:B------:R-:W-:-:S07]  /*2870*/  MOV R8, 0x2890 ;  /* 0x0000289000087802 */ /* 0x000fce0000000f00 */
[----:B-----5:R-:W-:Y:S05]  /*2880*/  CALL.REL.NOINC `($__internal_9_$__cuda_sm3x_div_rn_noftz_f32_slowpath) ;  /* 0x0000000800ec7944 */ /* 0x020fea0003c00000 */
[----:B------:R-:W-:-:S07]  /*2890*/  IMAD.MOV.U32 R8, RZ, RZ, R0 ;  /* 0x000000ffff087224 */ /* 0x000fce00078e0000 */
.L_x_167:
[----:B------:R-:W-:Y:S05]  /*28a0*/  BSYNC.RECONVERGENT B0 ;  /* 0x0000000000007941 */ /* 0x000fea0003800200 */
.L_x_166:
[----:B------:R-:W-:Y:S01]  /*28b0*/  VIADD R0, R8, 0xf3000000 ;  /* 0xf300000008007836 */ /* 0x000fe20000000000 */
[----:B------:R0:W1:Y:S01]  /*28c0*/  MUFU.RSQ R19, R8 ;  /* 0x0000000800137308 */ /* 0x0000620000001400 */
[----:B------:R-:W-:Y:S03]  /*28d0*/  BSSY.RECONVERGENT B0, `(.L_x_168) ;  /* 0x000000c000007945 */ /* 0x000fe60003800200 */
[----:B------:R-:W-:-:S13]  /*28e0*/  ISETP.GT.U32.AND P0, PT, R0, 0x727fffff, PT ;  /* 0x727fffff0000780c */ /* 0x000fda0003f04070 */
[----:B01----:R-:W-:Y:S05]  /*28f0*/  @!P0 BRA `(.L_x_169) ;  /* 0x0000000000148947 */ /* 0x003fea0003800000 */
[----:B------:R-:W-:Y:S01]  /*2900*/  IMAD.MOV.U32 R0, RZ, RZ, R8 ;  /* 0x000000ffff007224 */ /* 0x000fe200078e0008 */
[----:B------:R-:W-:-:S07]  /*2910*/  MOV R8, 0x2930 ;  /* 0x0000293000087802 */ /* 0x000fce0000000f00 */
[----:B-----5:R-:W-:Y:S05]  /*2920*/  CALL.REL.NOINC `($__internal_8_$__cuda_sm20_sqrt_rn_f32_slowpath) ;  /* 0x00000008006c7944 */ /* 0x020fea0003c00000 */
[----:B------:R-:W-:Y:S01]  /*2930*/  IMAD.MOV.U32 R12, RZ, RZ, R0 ;  /* 0x000000ffff0c7224 */ /* 0x000fe200078e0000 */
[----:B------:R-:W-:Y:S06]  /*2940*/  BRA `(.L_x_170) ;  /* 0x0000000000107947 */ /* 0x000fec0003800000 */
.L_x_169:
[C---:B------:R-:W-:Y:S01]  /*2950*/  FMUL.FTZ R9, R19.reuse, R8 ;  /* 0x0000000813097220 */ /* 0x040fe20000410000 */
[----:B------:R-:W-:-:S03]  /*2960*/  FMUL.FTZ R12, R19, 0.5 ;  /* 0x3f000000130c7820 */ /* 0x000fc60000410000 */
[----:B------:R-:W-:-:S04]  /*2970*/  FFMA R8, -R9, R9, R8 ;  /* 0x0000000909087223 */ /* 0x000fc80000000108 */
[----:B------:R-:W-:-:S07]  /*2980*/  FFMA R12, R8, R12, R9 ;  /* 0x0000000c080c7223 */ /* 0x000fce0000000009 */
.L_x_170:
[----:B------:R-:W-:Y:S05]  /*2990*/  BSYNC.RECONVERGENT B0 ;  /* 0x0000000000007941 */ /* 0x000fea0003800200 */
.L_x_168:
[----:B------:R-:W0:Y:S01]  /*29a0*/  LDC.64 R8, c[0x0][0x3b8] ;  /* 0x0000ee00ff087b82 */ /* 0x000e220000000a00 */
[----:B------:R-:W-:Y:S01]  /*29b0*/  SHF.R.U32.HI R0, RZ, 0x2, R7 ;  /* 0x00000002ff007819 */ /* 0x000fe20000011607 */
[----:B------:R-:W1:Y:S01]  /*29c0*/  LDCU UR4, c[0x0][0x3a8] ;  /* 0x00007500ff0477ac */ /* 0x000e620008000800 */
[----:B------:R-:W-:Y:S02]  /*29d0*/  BSSY.RECONVERGENT B0, `(.L_x_171) ;  /* 0x0000042000007945 */ /* 0x000fe40003800200 */
[----:B------:R-:W-:Y:S01]  /*29e0*/  LOP3.LUT R0, R0, R7, RZ, 0x3c, !PT ;  /* 0x0000000700007212 */ /* 0x000fe200078e3cff */
[----:B------:R-:W-:Y:S02]  /*29f0*/  IMAD.SHL.U32 R7, R3, 0x10, RZ ;  /* 0x0000001003077824 */ /* 0x000fe400078e00ff */
[----:B-1---5:R-:W-:Y:S01]  /*2a00*/  FFMA R17, -R16, UR4, R17 ;  /* 0x0000000410117c23 */ /* 0x022fe20008000111 */
[----:B------:R-:W-:Y:S01]  /*2a10*/  FFMA R15, -R15, UR4, R14 ;  /* 0x000000040f0f7c23 */ /* 0x000fe2000800010e */
[----:B0-----:R-:W-:Y:S01]  /*2a20*/  LOP3.LUT R18, R8, 0xaad26b49, RZ, 0x3c, !PT ;  /* 0xaad26b4908127812 */ /* 0x001fe200078e3cff */
[----:B------:R-:W-:Y:S01]  /*2a30*/  IMAD.SHL.U32 R8, R0, 0x2, RZ ;  /* 0x0000000200087824 */ /* 0x000fe200078e00ff */
[----:B------:R-:W-:-:S03]  /*2a40*/  LOP3.LUT R9, R9, 0xf7dcefdd, RZ, 0x3c, !PT ;  /* 0xf7dcefdd09097812 */ /* 0x000fc600078e3cff */
[----:B------:R-:W-:Y:S01]  /*2a50*/  IMAD R18, R18, 0x4182bed5, RZ ;  /* 0x4182bed512127824 */ /* 0x000fe200078e02ff */
[----:B------:R-:W-:Y:S01]  /*2a60*/  LOP3.LUT R0, R0, R8, R7, 0x96, !PT ;  /* 0x0000000800007212 */ /* 0x000fe200078e9607 */
[----:B------:R-:W-:Y:S02]  /*2a70*/  IMAD R9, R9, -0x658354e5, RZ ;  /* 0x9a7cab1b09097824 */ /* 0x000fe400078e02ff */
[----:B------:R-:W-:Y:S01]  /*2a80*/  IMAD.MOV.U32 R8, RZ, RZ, 0x2f800000 ;  /* 0x2f800000ff087424 */ /* 0x000fe200078e00ff */
[----:B------:R-:W-:Y:S02]  /*2a90*/  LOP3.LUT R0, R0, R3, RZ, 0x3c, !PT ;  /* 0x0000000300007212 */ /* 0x000fe400078e3cff */
[----:B------:R-:W-:Y:S01]  /*2aa0*/  IADD3 R7, PT, PT, R18, 0x64f0c9, R9 ;  /* 0x0064f0c912077810 */ /* 0x000fe20007ffe009 */
[----:B------:R-:W-:-:S03]  /*2ab0*/  IMAD.MOV.U32 R9, RZ, RZ, 0x3e055027 ;  /* 0x3e055027ff097424 */ /* 0x000fc600078e00ff */
[----:B------:R-:W-:-:S04]  /*2ac0*/  IADD3 R3, PT, PT, R7, 0x587c5, R0 ;  /* 0x000587c507037810 */ /* 0x000fc80007ffe000 */
[----:B------:R-:W-:-:S05]  /*2ad0*/  I2FP.F32.U32 R3, R3 ;  /* 0x0000000300037245 */ /* 0x000fca0000201000 */
[----:B------:R-:W-:-:S05]  /*2ae0*/  FFMA R3, R3, R8, 1.1641532182693481445e-10 ;  /* 0x2f00000003037423 */ /* 0x000fca0000000008 */
[----:B------:R-:W-:-:S13]  /*2af0*/  FSETP.GEU.AND P0, PT, R3, 1.175494350822287508e-38, PT ;  /* 0x008000000300780b */ /* 0x000fda0003f0e000 */
[----:B------:R-:W-:-:S04]  /*2b00*/  @!P0 FMUL R3, R3, 8388608 ;  /* 0x4b00000003038820 */ /* 0x000fc80000400000 */
[----:B------:R-:W-:-:S05]  /*2b10*/  VIADD R8, R3, 0xc0d55555 ;  /* 0xc0d5555503087836 */ /* 0x000fca0000000000 */
[----:B------:R-:W-:-:S05]  /*2b20*/  LOP3.LUT R18, R8, 0xff800000, RZ, 0xc0, !PT ;  /* 0xff80000008127812 */ /* 0x000fca00078ec0ff */
[----:B------:R-:W-:Y:S01]  /*2b30*/  IMAD.IADD R8, R3, 0x1, -R18 ;  /* 0x0000000103087824 */ /* 0x000fe200078e0a12 */
[----:B------:R-:W-:-:S03]  /*2b40*/  I2FP.F32.S32 R18, R18 ;  /* 0x0000001200127245 */ /* 0x000fc60000201400 */
        /* <DEDUP_REMOVED lines=8> */
[C---:B------:R-:W-:Y:S01]  /*2bd0*/  FFMA R19, R8.reuse, R9, -0.5 ;  /* 0xbf00000008137423 */ /* 0x040fe20000000009 */
[----:B------:R-:W-:Y:S02]  /*2be0*/  FSEL R9, RZ, -23, P0 ;  /* 0xc1b80000ff097808 */ /* 0x000fe40000000000 */
[----:B------:R-:W-:Y:S01]  /*2bf0*/  ISETP.GT.U32.AND P0, PT, R3, 0x7f7fffff, PT ;  /* 0x7f7fffff0300780c */ /* 0x000fe20003f04070 */
[----:B------:R-:W-:Y:S02]  /*2c00*/  FMUL R19, R8, R19 ;  /* 0x0000001308137220 */ /* 0x000fe40000400000 */
[----:B------:R-:W-:Y:S01]  /*2c10*/  FFMA R18, R18, 1.1920928955078125e-07, R9 ;  /* 0x3400000012127823 */ /* 0x000fe20000000009 */
[----:B------:R-:W-:Y:S01]  /*2c20*/  SHF.R.U32.HI R9, RZ, 0x2, R4 ;  /* 0x00000002ff097819 */ /* 0x000fe20000011604 */
[----:B------:R-:W-:Y:S01]  /*2c30*/  FFMA R19, R8, R19, R8 ;  /* 0x0000001308137223 */ /* 0x000fe20000000008 */
[----:B------:R-:W-:Y:S02]  /*2c40*/  IMAD.MOV.U32 R8, RZ, RZ, 0x7f800000 ;  /* 0x7f800000ff087424 */ /* 0x000fe400078e00ff */
[----:B------:R-:W-:Y:S01]  /*2c50*/  LOP3.LUT R9, R9, R4, RZ, 0x3c, !PT ;  /* 0x0000000409097212 */ /* 0x000fe200078e3cff */
[----:B------:R-:W-:Y:S01]  /*2c60*/  FFMA R18, R18, 0.69314718246459960938, R19 ;  /* 0x3f31721812127823 */ /* 0x000fe20000000013 */
[----:B------:R-:W-:-:S03]  /*2c70*/  IMAD.SHL.U32 R4, R0, 0x10, RZ ;  /* 0x0000001000047824 */ /* 0x000fc600078e00ff */
[C---:B------:R-:W-:Y:S01]  /*2c80*/  @P0 FFMA R18, R3.reuse, R8, +INF ;  /* 0x7f80000003120423 */ /* 0x040fe20000000008 */
[----:B------:R-:W-:Y:S01]  /*2c90*/  FSETP.NEU.AND P0, PT, R3, RZ, PT ;  /* 0x000000ff0300720b */ /* 0x000fe20003f0d000 */
[----:B------:R-:W-:Y:S02]  /*2ca0*/  IMAD.SHL.U32 R8, R9, 0x2, RZ ;  /* 0x0000000209087824 */ /* 0x000fe400078e00ff */
[----:B------:R-:W-:-:S03]  /*2cb0*/  FMUL R18, R18, -2 ;  /* 0xc000000012127820 */ /* 0x000fc60000400000 */
[----:B------:R-:W-:Y:S02]  /*2cc0*/  LOP3.LUT R9, R9, R8, R4, 0x96, !PT ;  /* 0x0000000809097212 */ /* 0x000fe400078e9604 */
[----:B------:R-:W-:Y:S02]  /*2cd0*/  FSEL R19, R18, +INF , P0 ;  /* 0x7f80000012137808 */ /* 0x000fe40000000000 */
[----:B------:R-:W-:Y:S02]  /*2ce0*/  LOP3.LUT R4, R9, R0, RZ, 0x3c, !PT ;  /* 0x0000000009047212 */ /* 0x000fe400078e3cff */
[----:B------:R0:W1:Y:S01]  /*2cf0*/  MUFU.RSQ R8, R19 ;  /* 0x0000001300087308 */ /* 0x0000620000001400 */
[----:B------:R-:W-:Y:S01]  /*2d00*/  VIADD R3, R19, 0xf3000000 ;  /* 0xf300000013037836 */ /* 0x000fe20000000000 */
[----:B------:R-:W-:-:S04]  /*2d10*/  IADD3 R0, PT, PT, R7, 0xb0f8a, R4 ;  /* 0x000b0f8a07007810 */ /* 0x000fc80007ffe004 */
[----:B------:R-:W-:Y:S01]  /*2d20*/  ISETP.GT.U32.AND P0, PT, R3, 0x727fffff, PT ;  /* 0x727fffff0300780c */ /* 0x000fe20003f04070 */
[----:B------:R-:W-:Y:S01]  /*2d30*/  IMAD.MOV.U32 R3, RZ, RZ, 0x30c90fdb ;  /* 0x30c90fdbff037424 */ /* 0x000fe200078e00ff */
[----:B------:R-:W-:-:S05]  /*2d40*/  I2FP.F32.U32 R0, R0 ;  /* 0x0000000000007245 */ /* 0x000fca0000201000 */
[----:B------:R-:W-:-:S06]  /*2d50*/  FFMA R3, R0, R3, 7.314590599882819788e-10 ;  /* 0x30490fdb00037423 */ /* 0x000fcc0000000003 */
[----:B01----:R-:W-:Y:S05]  /*2d60*/  @!P0 BRA `(.L_x_172) ;  /* 0x0000000000108947 */ /* 0x003fea0003800000 */
[----:B------:R-:W-:Y:S01]  /*2d70*/  IMAD.MOV.U32 R0, RZ, RZ, R19 ;  /* 0x000000ffff007224 */ /* 0x000fe200078e0013 */
[----:B------:R-:W-:-:S07]  /*2d80*/  MOV R8, 0x2da0 ;  /* 0x00002da000087802 */ /* 0x000fce0000000f00 */
[----:B------:R-:W-:Y:S05]  /*2d90*/  CALL.REL.NOINC `($__internal_8_$__cuda_sm20_sqrt_rn_f32_slowpath) ;  /* 0x0000000400507944 */ /* 0x000fea0003c00000 */
[----:B------:R-:W-:Y:S05]  /*2da0*/  BRA `(.L_x_173) ;  /* 0x0000000000107947 */ /* 0x000fea0003800000 */
.L_x_172:
[----:B------:R-:W-:Y:S01]  /*2db0*/  FMUL.FTZ R0, R19, R8 ;  /* 0x0000000813007220 */ /* 0x000fe20000410000 */
[----:B------:R-:W-:-:S03]  /*2dc0*/  FMUL.FTZ R8, R8, 0.5 ;  /* 0x3f00000008087820 */ /* 0x000fc60000410000 */
[----:B------:R-:W-:-:S04]  /*2dd0*/  FFMA R9, -R0, R0, R19 ;  /* 0x0000000000097223 */ /* 0x000fc80000000113 */
[----:B------:R-:W-:-:S07]  /*2de0*/  FFMA R0, R9, R8, R0 ;  /* 0x0000000809007223 */ /* 0x000fce0000000000 */
.L_x_173:
[----:B------:R-:W-:Y:S05]  /*2df0*/  BSYNC.RECONVERGENT B0 ;  /* 0x0000000000007941 */ /* 0x000fea0003800200 */
.L_x_171:
[----:B------:R-:W-:Y:S01]  /*2e00*/  SHF.R.U32.HI R8, RZ, 0x2, R5 ;  /* 0x00000002ff087819 */ /* 0x000fe20000011605 */
[----:B------:R-:W-:Y:S01]  /*2e10*/  IMAD.MOV.U32 R18, RZ, RZ, 0x7f800000 ;  /* 0x7f800000ff127424 */ /* 0x000fe200078e00ff */
[----:B------:R-:W0:Y:S01]  /*2e20*/  LDCU UR4, c[0x0][0x3a8] ;  /* 0x00007500ff0477ac */ /* 0x000e220008000800 */
[----:B------:R-:W-:Y:S01]  /*2e30*/  BSSY.RECONVERGENT B0, `(.L_x_174) ;  /* 0x0000042000007945 */ /* 0x000fe20003800200 */
[----:B------:R-:W-:Y:S01]  /*2e40*/  LOP3.LUT R8, R8, R5, RZ, 0x3c, !PT ;  /* 0x0000000508087212 */ /* 0x000fe200078e3cff */
[----:B------:R-:W-:-:S04]  /*2e50*/  IMAD.SHL.U32 R5, R4, 0x10, RZ ;  /* 0x0000001004057824 */ /* 0x000fc800078e00ff */
[----:B------:R-:W-:-:S05]  /*2e60*/  IMAD.SHL.U32 R9, R8, 0x2, RZ ;  /* 0x0000000208097824 */ /* 0x000fca00078e00ff */
[----:B------:R-:W-:Y:S01]  /*2e70*/  LOP3.LUT R5, R8, R9, R5, 0x96, !PT ;  /* 0x0000000908057212 */ /* 0x000fe200078e9605 */
[----:B------:R-:W-:Y:S02]  /*2e80*/  IMAD.MOV.U32 R8, RZ, RZ, 0x2f800000 ;  /* 0x2f800000ff087424 */ /* 0x000fe400078e00ff */
[----:B------:R-:W-:Y:S01]  /*2e90*/  IMAD.MOV.U32 R9, RZ, RZ, 0x3e055027 ;  /* 0x3e055027ff097424 */ /* 0x000fe200078e00ff */
[----:B------:R-:W-:Y:S01]  /*2ea0*/  LOP3.LUT R4, R5, R4, RZ, 0x3c, !PT ;  /* 0x0000000405047212 */ /* 0x000fe200078e3cff */
[----:B0-----:R-:W-:-:S03]  /*2eb0*/  FFMA R13, -R6, UR4, R13 ;  /* 0x00000004060d7c23 */ /* 0x001fc6000800010d */
        /* <DEDUP_REMOVED lines=8> */
[----:B------:R-:W-:-:S04]  /*2f40*/  LOP3.LUT R16, R8, 0xff800000, RZ, 0xc0, !PT ;  /* 0xff80000008107812 */ /* 0x000fc800078ec0ff */
[----:B------:R-:W-:Y:S01]  /*2f50*/  I2FP.F32.S32 R19, R16 ;  /* 0x0000001000137245 */ /* 0x000fe20000201400 */
[----:B------:R-:W-:Y:S02]  /*2f60*/  IMAD.IADD R8, R5, 0x1, -R16 ;  /* 0x0000000105087824 */ /* 0x000fe400078e0a10 */
[----:B------:R-:W-:Y:S02]  /*2f70*/  FMUL.RZ R16, R3, 0.15915493667125701904 ;  /* 0x3e22f98303107820 */ /* 0x000fe4000040c000 */
[----:B------:R-:W-:Y:S01]  /*2f80*/  FADD R8, R8, -1 ;  /* 0xbf80000008087421 */ /* 0x000fe20000000000 */
[----:B------:R-:W-:Y:S01]  /*2f90*/  FFMA R14, R19, 1.1920928955078125e-07, R14 ;  /* 0x34000000130e7823 */ /* 0x000fe2000000000e */
[----:B------:R-:W-:Y:S01]  /*2fa0*/  IMAD.SHL.U32 R19, R4, 0x10, RZ ;  /* 0x0000001004137824 */ /* 0x000fe200078e00ff */
[----:B------:R-:W0:Y:S01]  /*2fb0*/  MUFU.SIN R3, R16 ;  /* 0x0000001000037308 */ /* 0x000e220000000400 */
[----:B------:R-:W-:-:S04]  /*2fc0*/  FFMA R9, R8, -R9, 0.14084610342979431152 ;  /* 0x3e1039f608097423 */ /* 0x000fc80000000809 */
[----:B------:R-:W-:-:S04]  /*2fd0*/  FFMA R9, R8, R9, -0.12148627638816833496 ;  /* 0xbdf8cdcc08097423 */ /* 0x000fc80000000009 */
[----:B------:R-:W-:-:S04]  /*2fe0*/  FFMA R9, R8, R9, 0.13980610668659210205 ;  /* 0x3e0f295508097423 */ /* 0x000fc80000000009 */
[----:B------:R-:W-:-:S04]  /*2ff0*/  FFMA R9, R8, R9, -0.16684235632419586182 ;  /* 0xbe2ad8b908097423 */ /* 0x000fc80000000009 */
[----:B------:R-:W-:-:S04]  /*3000*/  FFMA R9, R8, R9, 0.20012299716472625732 ;  /* 0x3e4ced0b08097423 */ /* 0x000fc80000000009 */
[----:B------:R-:W-:-:S04]  /*3010*/  FFMA R9, R8, R9, -0.24999669194221496582 ;  /* 0xbe7fff2208097423 */ /* 0x000fc80000000009 */
[----:B------:R-:W-:-:S04]  /*3020*/  FFMA R9, R8, R9, 0.33333182334899902344 ;  /* 0x3eaaaa7808097423 */ /* 0x000fc80000000009 */
[----:B------:R-:W-:-:S04]  /*3030*/  FFMA R9, R8, R9, -0.5 ;  /* 0xbf00000008097423 */ /* 0x000fc80000000009 */
[----:B------:R-:W-:Y:S01]  /*3040*/  FMUL R21, R8, R9 ;  /* 0x0000000908157220 */ /* 0x000fe20000400000 */
[----:B------:R-:W-:-:S03]  /*3050*/  SHF.R.U32.HI R9, RZ, 0x2, R2 ;  /* 0x00000002ff097819 */ /* 0x000fc60000011602 */
[----:B------:R-:W-:Y:S01]  /*3060*/  FFMA R21, R8, R21, R8 ;  /* 0x0000001508157223 */ /* 0x000fe20000000008 */
[----:B------:R-:W-:Y:S02]  /*3070*/  LOP3.LUT R2, R9, R2, RZ, 0x3c, !PT ;  /* 0x0000000209027212 */ /* 0x000fe400078e3cff */
[----:B------:R-:W1:Y:S01]  /*3080*/  MUFU.COS R9, R16 ;  /* 0x0000001000097308 */ /* 0x000e620000000000 */
[----:B------:R-:W-:Y:S01]  /*3090*/  FFMA R14, R14, 0.69314718246459960938, R21 ;  /* 0x3f3172180e0e7823 */ /* 0x000fe20000000015 */
[C---:B------:R-:W-:Y:S01]  /*30a0*/  @P0 FFMA R14, R5.reuse, R18, +INF ;  /* 0x7f800000050e0423 */ /* 0x040fe20000000012 */
[----:B------:R-:W-:Y:S01]  /*30b0*/  IMAD.SHL.U32 R8, R2, 0x2, RZ ;  /* 0x0000000202087824 */ /* 0x000fe200078e00ff */
[----:B------:R-:W-:Y:S02]  /*30c0*/  FSETP.NEU.AND P0, PT, R5, RZ, PT ;  /* 0x000000ff0500720b */ /* 0x000fe40003f0d000 */
[----:B------:R-:W-:Y:S02]  /*30d0*/  FMUL R14, R14, -2 ;  /* 0xc00000000e0e7820 */ /* 0x000fe40000400000 */
[----:B------:R-:W-:Y:S01]  /*30e0*/  LOP3.LUT R19, R2, R8, R19, 0x96, !PT ;  /* 0x0000000802137212 */ /* 0x000fe200078e9613 */
[----:B0-----:R-:W-:Y:S01]  /*30f0*/  FMUL R2, R3, R0 ;  /* 0x0000000003027220 */ /* 0x001fe20000400000 */
[----:B------:R-:W-:-:S02]  /*3100*/  IMAD.MOV.U32 R3, RZ, RZ, 0x30c90fdb ;  /* 0x30c90fdbff037424 */ /* 0x000fc400078e00ff */
[----:B------:R-:W-:Y:S01]  /*3110*/  LOP3.LUT R4, R19, R4, RZ, 0x3c, !PT ;  /* 0x0000000413047212 */ /* 0x000fe200078e3cff */
[----:B------:R-:W-:Y:S01]  /*3120*/  FFMA R17, R2, R12, R17 ;  /* 0x0000000c02117223 */ /* 0x000fe20000000011 */
[----:B------:R-:W-:Y:S02]  /*3130*/  FSEL R19, R14, +INF , P0 ;  /* 0x7f8000000e137808 */ /* 0x000fe40000000000 */
[----:B------:R-:W-:Y:S01]  /*3140*/  IADD3 R4, PT, PT, R7, 0x161f14, R4 ;  /* 0x00161f1407047810 */ /* 0x000fe20007ffe004 */
[----:B-1----:R-:W-:Y:S01]  /*3150*/  FMUL R0, R9, R0 ;  /* 0x0000000009007220 */ /* 0x002fe20000400000 */
[----:B------:R0:W1:Y:S01]  /*3160*/  MUFU.RSQ R8, R19 ;  /* 0x0000001300087308 */ /* 0x0000620000001400 */
[----:B------:R-:W-:Y:S01]  /*3170*/  VIADD R5, R19, 0xf3000000 ;  /* 0xf300000013057836 */ /* 0x000fe20000000000 */
[----:B------:R-:W-:Y:S01]  /*3180*/  I2FP.F32.U32 R4, R4 ;  /* 0x0000000400047245 */ /* 0x000fe20000201000 */
[----:B------:R-:W-:-:S03]  /*3190*/  FFMA R15, R0, R12, R15 ;  /* 0x0000000c000f7223 */ /* 0x000fc6000000000f */
[----:B------:R-:W-:Y:S01]  /*31a0*/  ISETP.GT.U32.AND P0, PT, R5, 0x727fffff, PT ;  /* 0x727fffff0500780c */ /* 0x000fe20003f04070 */
[----:B------:R-:W-:-:S12]  /*31b0*/  FFMA R4, R4, R3, 7.314590599882819788e-10 ;  /* 0x30490fdb04047423 */ /* 0x000fd80000000003 */
[----:B01----:R-:W-:Y:S05]  /*31c0*/  @!P0 BRA `(.L_x_175) ;  /* 0x0000000000108947 */ /* 0x003fea0003800000 */
[----:B------:R-:W-:Y:S01]  /*31d0*/  IMAD.MOV.U32 R0, RZ, RZ, R19 ;  /* 0x000000ffff007224 */ /* 0x000fe200078e0013 */
[----:B------:R-:W-:-:S07]  /*31e0*/  MOV R8, 0x3200 ;  /* 0x0000320000087802 */ /* 0x000fce0000000f00 */
[----:B------:R-:W-:Y:S05]  /*31f0*/  CALL.REL.NOINC `($__internal_8_$__cuda_sm20_sqrt_rn_f32_slowpath) ;  /* 0x0000000000387944 */ /* 0x000fea0003c00000 */
[----:B------:R-:W-:Y:S05]  /*3200*/  BRA `(.L_x_176) ;  /* 0x0000000000107947 */ /* 0x000fea0003800000 */
.L_x_175:
[----:B------:R-:W-:Y:S01]  /*3210*/  FMUL.FTZ R0, R19, R8 ;  /* 0x0000000813007220 */ /* 0x000fe20000410000 */
[----:B------:R-:W-:-:S03]  /*3220*/  FMUL.FTZ R2, R8, 0.5 ;  /* 0x3f00000008027820 */ /* 0x000fc60000410000 */
[----:B------:R-:W-:-:S04]  /*3230*/  FFMA R3, -R0, R0, R19 ;  /* 0x0000000000037223 */ /* 0x000fc80000000113 */
[----:B------:R-:W-:-:S07]  /*3240*/  FFMA R0, R3, R2, R0 ;  /* 0x0000000203007223 */ /* 0x000fce0000000000 */
.L_x_176:
[----:B------:R-:W-:Y:S05]  /*3250*/  BSYNC.RECONVERGENT B0 ;  /* 0x0000000000007941 */ /* 0x000fea0003800200 */
.L_x_174:
[----:B------:R-:W-:Y:S01]  /*3260*/  FMUL.RZ R3, R4, 0.15915493667125701904 ;  /* 0x3e22f98304037820 */ /* 0x000fe2000040c000 */
[----:B------:R-:W-:Y:S04]  /*3270*/  STG.E desc[UR6][R10.64+0x18], R17 ;  /* 0x000018110a007986 */ /* 0x000fe8000c101906 */
[----:B------:R-:W-:Y:S01]  /*3280*/  STG.E desc[UR6][R10.64+0x1c], R15 ;  /* 0x00001c0f0a007986 */ /* 0x000fe2000c101906 */
[----:B------:R-:W0:Y:S02]  /*3290*/  MUFU.SIN R3, R3 ;  /* 0x0000000300037308 */ /* 0x000e240000000400 */
[----:B0-----:R-:W-:-:S04]  /*32a0*/  FMUL R0, R3, R0 ;  /* 0x0000000003007220 */ /* 0x001fc80000400000 */
[----:B------:R-:W-:-:S05]  /*32b0*/  FFMA R13, R0, R12, R13 ;  /* 0x0000000c000d7223 */ /* 0x000fca000000000d */
[----:B------:R-:W-:Y:S01]  /*32c0*/  STG.E desc[UR6][R10.64+0x20], R13 ;  /* 0x0000200d0a007986 */ /* 0x000fe2000c101906 */
[----:B------:R-:W-:Y:S05]  /*32d0*/  EXIT ;  /* 0x000000000000794d */ /* 0x000fea0003800000 */
        .weak           $__internal_8_$__cuda_sm20_sqrt_rn_f32_slowpath
        .type           $__internal_8_$__cuda_sm20_sqrt_rn_f32_slowpath,@function
        .size           $__internal_8_$__cuda_sm20_sqrt_rn_f32_slowpath,($__internal_9_$__cuda_sm3x_div_rn_noftz_f32_slowpath - $__internal_8_$__cuda_sm20_sqrt_rn_f32_slowpath)
$__internal_8_$__cuda_sm20_sqrt_rn_f32_slowpath:
        /* <DEDUP_REMOVED lines=13> */
[----:B------:R-:W-:-:S03]  /*33b0*/  @P0 FMUL.FTZ R18, R21, 0.5 ;  /* 0x3f00000015120820 */ /* 0x000fc60000410000 */
[----:B------:R-:W-:-:S04]  /*33c0*/  @P0 FADD.FTZ R19, -R9, -RZ ;  /* 0x800000ff09130221 */ /* 0x000fc80000010100 */
[----:B------:R-:W-:Y:S01]  /*33d0*/  @P0 FFMA R22, R9, R19, R20 ;  /* 0x0000001309160223 */ /* 0x000fe20000000014 */
[----:B------:R-:W-:-:S03]  /*33e0*/  @!P0 IMAD.MOV.U32 R19, RZ, RZ, R0 ;  /* 0x000000ffff138224 */ /* 0x000fc600078e0000 */
[----:B------:R-:W-:-:S04]  /*33f0*/  @P0 FFMA R18, R22, R18, R9 ;  /* 0x0000001216120223 */ /* 0x000fc80000000009 */
[----:B------:R-:W-:-:S07]  /*3400*/  @P0 FMUL.FTZ R19, R18, 2.3283064365386962891e-10 ;  /* 0x2f80000012130820 */ /* 0x000fce0000410000 */
.L_x_177:
[----:B------:R-:W-:Y:S02]  /*3410*/  IMAD.MOV.U32 R9, RZ, RZ, 0x0 ;  /* 0x00000000ff097424 */ /* 0x000fe400078e00ff */
[----:B------:R-:W-:Y:S02]  /*3420*/  IMAD.MOV.U32 R0, RZ, RZ, R19 ;  /* 0x000000ffff007224 */ /* 0x000fe400078e0013 */
[----:B------:R-:W-:Y:S05]  /*3430*/  RET.REL.NODEC R8 `(langevin_thermostat_kernel) ;  /* 0xffffffc808f07950 */ /* 0x000fea0003c3ffff */
        .weak           $__internal_9_$__cuda_sm3x_div_rn_noftz_f32_slowpath
        .type           $__internal_9_$__cuda_sm3x_div_rn_noftz_f32_slowpath,@function
        .size           $__internal_9_$__cuda_sm3x_div_rn_noftz_f32_slowpath,(.L_x_316 - $__internal_9_$__cuda_sm3x_div_rn_noftz_f32_slowpath)
$__internal_9_$__cuda_sm3x_div_rn_noftz_f32_slowpath:
[--C-:B------:R-:W-:Y:S01]  /*3440*/  SHF.R.U32.HI R12, RZ, 0x17, R9.reuse ;  /* 0x00000017ff0c7819 */ /* 0x100fe20000011609 */
[----:B------:R-:W-:Y:S01]  /*3450*/  BSSY.RECONVERGENT B1, `(.L_x_178) ;  /* 0x0000064000017945 */ /* 0x000fe20003800200 */
[--C-:B------:R-:W-:Y:S01]  /*3460*/  SHF.R.U32.HI R18, RZ, 0x17, R0.reuse ;  /* 0x00000017ff127819 */ /* 0x100fe20000011600 */
[----:B------:R-:W-:Y:S01]  /*3470*/  IMAD.MOV.U32 R19, RZ, RZ, R0 ;  /* 0x000000ffff137224 */ /* 0x000fe200078e0000 */
[----:B------:R-:W-:Y:S01]  /*3480*/  LOP3.LUT R12, R12, 0xff, RZ, 0xc0, !PT ;  /* 0x000000ff0c0c7812 */ /* 0x000fe200078ec0ff */
[----:B------:R-:W-:Y:S01]  /*3490*/  IMAD.MOV.U32 R22, RZ, RZ, R9 ;  /* 0x000000ffff167224 */ /* 0x000fe200078e0009 */
        /* <DEDUP_REMOVED lines=30> */
.L_x_179:
[----:B------:R-:W-:Y:S01]  /*3680*/  LEA R9, R12, 0xc0800000, 0x17 ;  /* 0xc08000000c097811 */ /* 0x000fe200078eb8ff */
[----:B------:R-:W-:Y:S01]  /*3690*/  VIADD R21, R20, 0xffffff81 ;  /* 0xffffff8114157836 */ /* 0x000fe20000000000 */
[----:B------:R-:W-:Y:S03]  /*36a0*/  BSSY.RECONVERGENT B2, `(.L_x_184) ;  /* 0x0000035000027945 */ /* 0x000fe60003800200 */
[----:B------:R-:W-:Y:S02]  /*36b0*/  IMAD.IADD R22, R22, 0x1, -R9 ;  /* 0x0000000116167824 */ /* 0x000fe400078e0a09 */
[C---:B------:R-:W-:Y:S01]  /*36c0*/  IMAD R0, R21.reuse, -0x800000, R19 ;  /* 0xff80000015007824 */ /* 0x040fe200078e0213 */
[----:B------:R-:W-:Y:S01]  /*36d0*/  IADD3 R21, PT, PT, R21, 0x7f, -R12 ;  /* 0x0000007f15157810 */ /* 0x000fe20007ffe80c */
[----:B------:R-:W0:Y:S01]  /*36e0*/  MUFU.RCP R9, R22 ;  /* 0x0000001600097308 */ /* 0x000e220000001000 */
[----:B------:R-:W-:-:S03]  /*36f0*/  FADD.FTZ R23, -R22, -RZ ;  /* 0x800000ff16177221 */ /* 0x000fc60000010100 */
        /* <DEDUP_REMOVED lines=22> */
[C---:B------:R-:W-:Y:S02]  /*3860*/  ISETP.NE.AND P2, PT, R22.reuse, RZ, PT ;  /* 0x000000ff1600720c */ /* 0x040fe40003f45270 */
[----:B------:R-:W-:Y:S02]  /*3870*/  ISETP.NE.AND P1, PT, R22, RZ, PT ;  /* 0x000000ff1600720c */ /* 0x000fe40003f25270 */
[----:B------:R-:W-:Y:S01]  /*3880*/  LOP3.LUT R18, R12, 0x7fffff, RZ, 0xc0, !PT ;  /* 0x007fffff0c127812 */ /* 0x000fe200078ec0ff */
[CCC-:B------:R-:W-:Y:S01]  /*3890*/  FFMA.RP R12, R9.reuse, R19.reuse, R20.reuse ;  /* 0x00000013090c7223 */ /* 0x1c0fe20000008014 */
[----:B------:R-:W-:Y:S01]  /*38a0*/  FFMA.RM R9, R9, R19, R20 ;  /* 0x0000001309097223 */ /* 0x000fe20000004014 */
[----:B------:R-:W-:Y:S01]  /*38b0*/  VIADD R19, R22, 0x20 ;  /* 0x0000002016137836 */ /* 0x000fe20000000000 */
[----:B------:R-:W-:Y:S01]  /*38c0*/  LOP3.LUT R18, R18, 0x800000, RZ, 0xfc, !PT ;  /* 0x0080000012127812 */ /* 0x000fe200078efcff */
[----:B------:R-:W-:-:S02]  /*38d0*/  IMAD.MOV R20, RZ, RZ, -R22 ;  /* 0x000000ffff147224 */ /* 0x000fc400078e0a16 */
        /* <DEDUP_REMOVED lines=13> */
.L_x_186:
[----:B------:R-:W-:-:S04]  /*39b0*/  LOP3.LUT R0, R0, 0x80000000, RZ, 0xc0, !PT ;  /* 0x8000000000007812 */ /* 0x000fc800078ec0ff */
[----:B------:R-:W-:Y:S01]  /*39c0*/  LOP3.LUT R0, R0, 0x7f800000, RZ, 0xfc, !PT ;  /* 0x7f80000000007812 */ /* 0x000fe200078efcff */
[----:B------:R-:W-:Y:S06]  /*39d0*/  BRA `(.L_x_187) ;  /* 0x0000000000047947 */ /* 0x000fec0003800000 */
.L_x_185:
[----:B------:R-:W-:-:S07]  /*39e0*/  IMAD R0, R21, 0x800000, R0 ;  /* 0x0080000015007824 */ /* 0x000fce00078e0200 */
.L_x_187:
[----:B------:R-:W-:Y:S05]  /*39f0*/  BSYNC.RECONVERGENT B2 ;  /* 0x0000000000027941 */ /* 0x000fea0003800200 */
.L_x_184:
[----:B------:R-:W-:Y:S05]  /*3a00*/  BRA `(.L_x_188) ;  /* 0x0000000000207947 */ /* 0x000fea0003800000 */
.L_x_183:
[----:B------:R-:W-:-:S04]  /*3a10*/  LOP3.LUT R0, R22, 0x80000000, R19, 0x48, !PT ;  /* 0x8000000016007812 */ /* 0x000fc800078e4813 */
[----:B------:R-:W-:Y:S01]  /*3a20*/  LOP3.LUT R0, R0, 0x7f800000, RZ, 0xfc, !PT ;  /* 0x7f80000000007812 */ /* 0x000fe200078efcff */
[----:B------:R-:W-:Y:S06]  /*3a30*/  BRA `(.L_x_188) ;  /* 0x0000000000147947 */ /* 0x000fec0003800000 */
.L_x_182:
[----:B------:R-:W-:Y:S01]  /*3a40*/  LOP3.LUT R0, R22, 0x80000000, R19, 0x48, !PT ;  /* 0x8000000016007812 */ /* 0x000fe200078e4813 */
[----:B------:R-:W-:Y:S06]  /*3a50*/  BRA `(.L_x_188) ;  /* 0x00000000000c7947 */ /* 0x000fec0003800000 */
.L_x_181:
[----:B------:R-:W0:Y:S01]  /*3a60*/  MUFU.RSQ R0, -QNAN ;  /* 0xffc0000000007908 */ /* 0x000e220000001400 */
[----:B------:R-:W-:Y:S05]  /*3a70*/  BRA `(.L_x_188) ;  /* 0x0000000000047947 */ /* 0x000fea0003800000 */
.L_x_180:
[----:B------:R-:W-:-:S07]  /*3a80*/  FADD.FTZ R0, R0, R9 ;  /* 0x0000000900007221 */ /* 0x000fce0000010000 */
.L_x_188:
[----:B------:R-:W-:Y:S05]  /*3a90*/  BSYNC.RECONVERGENT B1 ;  /* 0x0000000000017941 */ /* 0x000fea0003800200 */
.L_x_178:
[----:B------:R-:W-:-:S04]  /*3aa0*/  IMAD.MOV.U32 R9, RZ, RZ, 0x0 ;  /* 0x00000000ff097424 */ /* 0x000fc800078e00ff */
[----:B0-----:R-:W-:Y:S05]  /*3ab0*/  RET.REL.NODEC R8 `(langevin_thermostat_kernel) ;  /* 0xffffffc408507950 */ /* 0x001fea0003c3ffff */
.L_x_189:
        /* <DEDUP_REMOVED lines=12> */
.L_x_316:


//--------------------- .text.complete_verlet_kernel --------------------------
	.section	.text.complete_verlet_kernel,"ax",@progbits
	.align	128
        .global         complete_verlet_kernel
        .type           complete_verlet_kernel,@function
        .size           complete_verlet_kernel,(.L_x_317 - complete_verlet_kernel)
        .other          complete_verlet_kernel,@"STO_CUDA_ENTRY STV_DEFAULT"
complete_verlet_kernel:
.text.complete_verlet_kernel:
        /* <DEDUP_REMOVED lines=8> */
[----:B------:R-:W0:Y:S01]  /*0080*/  LDC.64 R4, c[0x0][0x380] ;  /* 0x0000e000ff047b82 */ /* 0x000e220000000a00 */
[----:B------:R-:W1:Y:S01]  /*0090*/  LDCU.64 UR4, c[0x0][0x358] ;  /* 0x00006b00ff0477ac */ /* 0x000e620008000a00 */
[----:B------:R-:W2:Y:S01]  /*00a0*/  LDCU UR6, c[0x0][0x38c] ;  /* 0x00007180ff0677ac */ /* 0x000ea20008000800 */
[----:B0-----:R-:W-:-:S05]  /*00b0*/  IMAD.WIDE R4, R3, 0x34, R4 ;  /* 0x0000003403047825 */ /* 0x001fca00078e0204 */
[----:B-1----:R-:W3:Y:S04]  /*00c0*/  LDG.E R3, desc[UR4][R4.64+0x24] ;  /* 0x0000240404037981 */ /* 0x002ee8000c1e1900 */
[----:B------:R-:W4:Y:S04]  /*00d0*/  LDG.E R0, desc[UR4][R4.64+0x18] ;  /* 0x0000180404007981 */ /* 0x000f28000c1e1900 */
[----:B------:R0:W5:Y:S04]  /*00e0*/  LDG.E R8, desc[UR4][R4.64+0xc] ;  /* 0x00000c0404087981 */ /* 0x000168000c1e1900 */
[----:B------:R0:W5:Y:S04]  /*00f0*/  LDG.E R6, desc[UR4][R4.64+0x10] ;  /* 0x0000100404067981 */ /* 0x000168000c1e1900 */
[----:B------:R0:W5:Y:S04]  /*0100*/  LDG.E R2, desc[UR4][R4.64+0x14] ;  /* 0x0000140404027981 */ /* 0x000168000c1e1900 */
[----:B------:R0:W5:Y:S04]  /*0110*/  LDG.E R9, desc[UR4][R4.64+0x1c] ;  /* 0x00001c0404097981 */ /* 0x000168000c1e1900 */
[----:B------:R0:W5:Y:S01]  /*0120*/  LDG.E R7, desc[UR4][R4.64+0x20] ;  /* 0x0000200404077981 */ /* 0x000162000c1e1900 */
[----:B------:R-:W-:Y:S01]  /*0130*/  BSSY.RECONVERGENT B0, `(.L_x_190) ;  /* 0x000000e000007945 */ /* 0x000fe20003800200 */
[----:B---3--:R-:W1:Y:S01]  /*0140*/  MUFU.RCP R10, R3 ;  /* 0x00000003000a7308 */ /* 0x008e620000001000 */
[----:B----4-:R-:W-:-:S04]  /*0150*/  FMUL R0, R0, 0.5 ;  /* 0x3f00000000007820 */ /* 0x010fc80000400000 */
[----:B--2---:R-:W-:-:S04]  /*0160*/  FMUL R0, R0, UR6 ;  /* 0x0000000600007c20 */ /* 0x004fc80008400000 */
[----:B------:R-:W2:Y:S01]  /*0170*/  FCHK P0, R0, R3 ;  /* 0x0000000300007302 */ /* 0x000ea20000000000 */
[----:B-1----:R-:W-:-:S04]  /*0180*/  FFMA R11, -R3, R10, 1 ;  /* 0x3f800000030b7423 */ /* 0x002fc8000000010a */
[----:B------:R-:W-:-:S04]  /*0190*/  FFMA R11, R10, R11, R10 ;  /* 0x0000000b0a0b7223 */ /* 0x000fc8000000000a */
[----:B------:R-:W-:-:S04]  /*01a0*/  FFMA R10, R0, R11, RZ ;  /* 0x0000000b000a7223 */ /* 0x000fc800000000ff */
[----:B------:R-:W-:-:S04]  /*01b0*/  FFMA R12, -R3, R10, R0 ;  /* 0x0000000a030c7223 */ /* 0x000fc80000000100 */
[----:B------:R-:W-:Y:S01]  /*01c0*/  FFMA R11, R11, R12, R10 ;  /* 0x0000000c0b0b7223 */ /* 0x000fe2000000000a */
[----:B0-2---:R-:W-:Y:S06]  /*01d0*/  @!P0 BRA `(.L_x_191) ;  /* 0x00000000000c8947 */ /* 0x005fec0003800000 */
[----:B------:R-:W-:-:S07]  /*01e0*/  MOV R10, 0x200 ;  /* 0x00000200000a7802 */ /* 0x000fce0000000f00 */
[----:B-----5:R-:W-:Y:S05]  /*01f0*/  CALL.REL.NOINC `($__internal_10_$__cuda_sm3x_div_rn_noftz_f32_slowpath) ;  /* 0x0000000000ac7944 */ /* 0x020fea0003c00000 */
[----:B------:R-:W-:-:S07]  /*0200*/  IMAD.MOV.U32 R11, RZ, RZ, R0 ;  /* 0x000000ffff0b7224 */ /* 0x000fce00078e0000 */
.L_x_191:
[----:B------:R-:W-:Y:S05]  /*0210*/  BSYNC.RECONVERGENT B0 ;  /* 0x0000000000007941 */ /* 0x000fea0003800200 */
.L_x_190:
[----:B------:R-:W0:Y:S01]  /*0220*/  LDCU UR6, c[0x0][0x38c] ;  /* 0x00007180ff0677ac */ /* 0x000e220008000800 */
[----:B------:R-:W1:Y:S01]  /*0230*/  MUFU.RCP R0, R3 ;  /* 0x0000000300007308 */ /* 0x000e620000001000 */
[----:B-----5:R-:W-:Y:S01]  /*0240*/  FMUL R9, R9, 0.5 ;  /* 0x3f00000009097820 */ /* 0x020fe20000400000 */
[----:B------:R-:W-:Y:S03]  /*0250*/  BSSY.RECONVERGENT B0, `(.L_x_192) ;  /* 0x000000e000007945 */ /* 0x000fe60003800200 */
[----:B0-----:R-:W-:Y:S01]  /*0260*/  FMUL R10, R9, UR6 ;  /* 0x00000006090a7c20 */ /* 0x001fe20008400000 */
[----:B-1----:R-:W-:Y:S01]  /*0270*/  FFMA R13, -R3, R0, 1 ;  /* 0x3f800000030d7423 */ /* 0x002fe20000000100 */
[----:B------:R-:W-:Y:S02]  /*0280*/  FADD R9, R8, R11 ;  /* 0x0000000b08097221 */ /* 0x000fe40000000000 */
[----:B------:R-:W0:Y:S01]  /*0290*/  FCHK P0, R10, R3 ;  /* 0x000000030a007302 */ /* 0x000e220000000000 */
[----:B------:R-:W-:-:S04]  /*02a0*/  FFMA R0, R0, R13, R0 ;  /* 0x0000000d00007223 */ /* 0x000fc80000000000 */
[----:B------:R-:W-:-:S04]  /*02b0*/  FFMA R13, R0, R10, RZ ;  /* 0x0000000a000d7223 */ /* 0x000fc800000000ff */
[----:B------:R-:W-:-:S04]  /*02c0*/  FFMA R12, -R3, R13, R10 ;  /* 0x0000000d030c7223 */ /* 0x000fc8000000010a */
[----:B------:R-:W-:Y:S01]  /*02d0*/  FFMA R13, R0, R12, R13 ;  /* 0x0000000c000d7223 */ /* 0x000fe2000000000d */
[----:B0-----:R-:W-:Y:S06]  /*02e0*/  @!P0 BRA `(.L_x_193) ;  /* 0x0000000000108947 */ /* 0x001fec0003800000 */
[----:B------:R-:W-:Y:S01]  /*02f0*/  IMAD.MOV.U32 R0, RZ, RZ, R10 ;  /* 0x000000ffff007224 */ /* 0x000fe200078e000a */
[----:B------:R-:W-:-:S07]  /*0300*/  MOV R10, 0x320 ;  /* 0x00000320000a7802 */ /* 0x000fce0000000f00 */
[----:B------:R-:W-:Y:S05]  /*0310*/  CALL.REL.NOINC `($__internal_10_$__cuda_sm3x_div_rn_noftz_f32_slowpath) ;  /* 0x0000000000647944 */ /* 0x000fea0003c00000 */
[----:B------:R-:W-:-:S07]  /*0320*/  IMAD.MOV.U32 R13, RZ, RZ, R0 ;  /* 0x000000ffff0d7224 */ /* 0x000fce00078e0000 */
.L_x_193:
[----:B------:R-:W-:Y:S05]  /*0330*/  BSYNC.RECONVERGENT B0 ;  /* 0x0000000000007941 */ /* 0x000fea0003800200 */
.L_x_192:
[----:B------:R-:W0:Y:S01]  /*0340*/  LDCU UR6, c[0x0][0x38c] ;  /* 0x00007180ff0677ac */ /* 0x000e220008000800 */
[----:B------:R-:W1:Y:S01]  /*0350*/  MUFU.RCP R0, R3 ;  /* 0x0000000300007308 */ /* 0x000e620000001000 */
[----:B------:R-:W-:Y:S01]  /*0360*/  FMUL R7, R7, 0.5 ;  /* 0x3f00000007077820 */ /* 0x000fe20000400000 */
        /* <DEDUP_REMOVED lines=10> */
[----:B------:R-:W-:Y:S02]  /*0410*/  MOV R0, R8 ;  /* 0x0000000800007202 */ /* 0x000fe40000000f00 */
[----:B------:R-:W-:-:S07]  /*0420*/  MOV R10, 0x440 ;  /* 0x00000440000a7802 */ /* 0x000fce0000000f00 */
[----:B------:R-:W-:Y:S05]  /*0430*/  CALL.REL.NOINC `($__internal_10_$__cuda_sm3x_div_rn_noftz_f32_slowpath) ;  /* 0x00000000001c7944 */ /* 0x000fea0003c00000 */
[----:B------:R-:W-:-:S07]  /*0440*/  IMAD.MOV.U32 R11, RZ, RZ, R0 ;  /* 0x000000ffff0b7224 */ /* 0x000fce00078e0000 */
.L_x_195:
[----:B------:R-:W-:Y:S05]  /*0450*/  BSYNC.RECONVERGENT B0 ;  /* 0x0000000000007941 */ /* 0x000fea0003800200 */
.L_x_194:
[----:B------:R-:W-:Y:S01]  /*0460*/  FADD R11, R2, R11 ;  /* 0x0000000b020b7221 */ /* 0x000fe20000000000 */
[----:B------:R-:W-:Y:S04]  /*0470*/  STG.E desc[UR4][R4.64+0xc], R9 ;  /* 0x00000c0904007986 */ /* 0x000fe8000c101904 */
[----:B------:R-:W-:Y:S04]  /*0480*/  STG.E desc[UR4][R4.64+0x10], R7 ;  /* 0x0000100704007986 */ /* 0x000fe8000c101904 */
[----:B------:R-:W-:Y:S01]  /*0490*/  STG.E desc[UR4][R4.64+0x14], R11 ;  /* 0x0000140b04007986 */ /* 0x000fe2000c101904 */
[----:B------:R-:W-:Y:S05]  /*04a0*/  EXIT ;  /* 0x000000000000794d */ /* 0x000fea0003800000 */
        .weak           $__internal_10_$__cuda_sm3x_div_rn_noftz_f32_slowpath
        .type           $__internal_10_$__cuda_sm3x_div_rn_noftz_f32_slowpath,@function
        .size           $__internal_10_$__cuda_sm3x_div_rn_noftz_f32_slowpath,(.L_x_317 - $__internal_10_$__cuda_sm3x_div_rn_noftz_f32_slowpath)
$__internal_10_$__cuda_sm3x_div_rn_noftz_f32_slowpath:
[--C-:B------:R-:W-:Y:S01]  /*04b0*/  SHF.R.U32.HI R12, RZ, 0x17, R3.reuse ;  /* 0x00000017ff0c7819 */ /* 0x100fe20000011603 */
[----:B------:R-:W-:Y:S01]  /*04c0*/  BSSY.RECONVERGENT B1, `(.L_x_196) ;  /* 0x0000063000017945 */ /* 0x000fe20003800200 */
[----:B------:R-:W-:Y:S01]  /*04d0*/  SHF.R.U32.HI R11, RZ, 0x17, R0 ;  /* 0x00000017ff0b7819 */ /* 0x000fe20000011600 */
[----:B------:R-:W-:Y:S01]  /*04e0*/  IMAD.MOV.U32 R13, RZ, RZ, R3 ;  /* 0x000000ffff0d7224 */ /* 0x000fe200078e0003 */
[----:B------:R-:W-:Y:S02]  /*04f0*/  LOP3.LUT R12, R12, 0xff, RZ, 0xc0, !PT ;  /* 0x000000ff0c0c7812 */ /* 0x000fe400078ec0ff */
[----:B------:R-:W-:-:S03]  /*0500*/  LOP3.LUT R15, R11, 0xff, RZ, 0xc0, !PT ;  /* 0x000000ff0b0f7812 */ /* 0x000fc600078ec0ff */
[----:B------:R-:W-:Y:S01]  /*0510*/  VIADD R16, R12, 0xffffffff ;  /* 0xffffffff0c107836 */ /* 0x000fe20000000000 */
[----:B------:R-:W-:-:S04]  /*0520*/  IADD3 R14, PT, PT, R15, -0x1, RZ ;  /* 0xffffffff0f0e7810 */ /* 0x000fc80007ffe0ff */
        /* <DEDUP_REMOVED lines=25> */
[----:B------:R-:W-:Y:S01]  /*06c0*/  @!P1 FFMA R13, R3, 1.84467440737095516160e+19, RZ ;  /* 0x5f800000030d9823 */ /* 0x000fe200000000ff */
[----:B------:R-:W-:-:S07]  /*06d0*/  @!P1 VIADD R11, R11, 0x40 ;  /* 0x000000400b0b9836 */ /* 0x000fce0000000000 */
.L_x_197:
[----:B------:R-:W-:Y:S01]  /*06e0*/  LEA R14, R12, 0xc0800000, 0x17 ;  /* 0xc08000000c0e7811 */ /* 0x000fe200078eb8ff */
[----:B------:R-:W-:Y:S01]  /*06f0*/  VIADD R15, R15, 0xffffff81 ;  /* 0xffffff810f0f7836 */ /* 0x000fe20000000000 */
[----:B------:R-:W-:Y:S02]  /*0700*/  BSSY.RECONVERGENT B2, `(.L_x_202) ;  /* 0x0000035000027945 */ /* 0x000fe40003800200 */
[----:B------:R-:W-:Y:S01]  /*0710*/  IADD3 R14, PT, PT, -R14, R13, RZ ;  /* 0x0000000d0e0e7210 */ /* 0x000fe20007ffe1ff */
[----:B------:R-:W-:-:S03]  /*0720*/  IMAD R0, R15, -0x800000, R0 ;  /* 0xff8000000f007824 */ /* 0x000fc600078e0200 */
        /* <DEDUP_REMOVED lines=30> */
[C---:B------:R-:W-:Y:S01]  /*0910*/  VIADD R13, R15.reuse, 0x20 ;  /* 0x000000200f0d7836 */ /* 0x040fe20000000000 */
[----:B------:R-:W-:Y:S02]  /*0920*/  IADD3 R15, PT, PT, -R15, RZ, RZ ;  /* 0x000000ff0f0f7210 */ /* 0x000fe40007ffe1ff */
        /* <DEDUP_REMOVED lines=14> */
.L_x_204:
[----:B------:R-:W-:-:S04]  /*0a10*/  LOP3.LUT R0, R0, 0x80000000, RZ, 0xc0, !PT ;  /* 0x8000000000007812 */ /* 0x000fc800078ec0ff */
[----:B------:R-:W-:Y:S01]  /*0a20*/  LOP3.LUT R0, R0, 0x7f800000, RZ, 0xfc, !PT ;  /* 0x7f80000000007812 */ /* 0x000fe200078efcff */
[----:B------:R-:W-:Y:S06]  /*0a30*/  BRA `(.L_x_205) ;  /* 0x0000000000047947 */ /* 0x000fec0003800000 */
.L_x_203:
[----:B------:R-:W-:-:S07]  /*0a40*/  IMAD R0, R11, 0x800000, R0 ;  /* 0x008000000b007824 */ /* 0x000fce00078e0200 */
.L_x_205:
[----:B------:R-:W-:Y:S05]  /*0a50*/  BSYNC.RECONVERGENT B2 ;  /* 0x0000000000027941 */ /* 0x000fea0003800200 */
.L_x_202:
[----:B------:R-:W-:Y:S05]  /*0a60*/  BRA `(.L_x_206) ;  /* 0x0000000000207947 */ /* 0x000fea0003800000 */
.L_x_201:
[----:B------:R-:W-:-:S04]  /*0a70*/  LOP3.LUT R0, R13, 0x80000000, R0, 0x48, !PT ;  /* 0x800000000d007812 */ /* 0x000fc800078e4800 */
[----:B------:R-:W-:Y:S01]  /*0a80*/  LOP3.LUT R0, R0, 0x7f800000, RZ, 0xfc, !PT ;  /* 0x7f80000000007812 */ /* 0x000fe200078efcff */
[----:B------:R-:W-:Y:S06]  /*0a90*/  BRA `(.L_x_206) ;  /* 0x0000000000147947 */ /* 0x000fec0003800000 */
.L_x_200:
[----:B------:R-:W-:Y:S01]  /*0aa0*/  LOP3.LUT R0, R13, 0x80000000, R0, 0x48, !PT ;  /* 0x800000000d007812 */ /* 0x000fe200078e4800 */
[----:B------:R-:W-:Y:S06]  /*0ab0*/  BRA `(.L_x_206) ;  /* 0x00000000000c7947 */ /* 0x000fec0003800000 */
.L_x_199:
[----:B------:R-:W0:Y:S01]  /*0ac0*/  MUFU.RSQ R0, -QNAN ;  /* 0xffc0000000007908 */ /* 0x000e220000001400 */
[----:B------:R-:W-:Y:S05]  /*0ad0*/  BRA `(.L_x_206) ;  /* 0x0000000000047947 */ /* 0x000fea0003800000 */
.L_x_198:
[----:B------:R-:W-:-:S07]  /*0ae0*/  FADD.FTZ R0, R0, R3 ;  /* 0x0000000300007221 */ /* 0x000fce0000010000 */
.L_x_206:
[----:B------:R-:W-:Y:S05]  /*0af0*/  BSYNC.RECONVERGENT B1 ;  /* 0x0000000000017941 */ /* 0x000fea0003800200 */
.L_x_196:
[----:B------:R-:W-:-:S04]  /*0b00*/  HFMA2 R11, -RZ, RZ, 0, 0 ;  /* 0x00000000ff0b7431 */ /* 0x000fc800000001ff */
[----:B0-----:R-:W-:Y:S05]  /*0b10*/  RET.REL.NODEC R10 `(complete_verlet_kernel) ;  /* 0xfffffff40a387950 */ /* 0x001fea0003c3ffff */
.L_x_207:
        /* <DEDUP_REMOVED lines=14> */
.L_x_317:


//--------------------- .text.integrate_verlet_kernel --------------------------
	.section	.text.integrate_verlet_kernel,"ax",@progbits
	.align	128
        .global         integrate_verlet_kernel
        .type           integrate_verlet_kernel,@function
        .size           integrate_verlet_kernel,(.L_x_318 - integrate_verlet_kernel)
        .other          integrate_verlet_kernel,@"STO_CUDA_ENTRY STV_DEFAULT"
integrate_verlet_kernel:
.text.integrate_verlet_kernel:
        /* <DEDUP_REMOVED lines=9> */
[----:B------:R-:W1:Y:S07]  /*0090*/  LDCU.64 UR4, c[0x0][0x358] ;  /* 0x00006b00ff0477ac */ /* 0x000e6e0008000a00 */
[----:B------:R-:W2:Y:S01]  /*00a0*/  LDC R22, c[0x0][0x394] ;  /* 0x0000e500ff167b82 */ /* 0x000ea20000000800 */
[----:B0-----:R-:W-:-:S05]  /*00b0*/  IMAD.WIDE R14, R3, 0x34, R14 ;  /* 0x00000034030e7825 */ /* 0x001fca00078e020e */
[----:B-1----:R-:W3:Y:S04]  /*00c0*/  LDG.E R7, desc[UR4][R14.64+0x24] ;  /* 0x000024040e077981 */ /* 0x002ee8000c1e1900 */
[----:B------:R-:W4:Y:S04]  /*00d0*/  LDG.E R11, desc[UR4][R14.64+0x18] ;  /* 0x000018040e0b7981 */ /* 0x000f28000c1e1900 */
[----:B------:R0:W5:Y:S04]  /*00e0*/  LDG.E R0, desc[UR4][R14.64] ;  /* 0x000000040e007981 */ /* 0x000168000c1e1900 */
[----:B------:R0:W5:Y:S04]  /*00f0*/  LDG.E R3, desc[UR4][R14.64+0x4] ;  /* 0x000004040e037981 */ /* 0x000168000c1e1900 */
[----:B------:R0:W5:Y:S04]  /*0100*/  LDG.E R2, desc[UR4][R14.64+0x8] ;  /* 0x000008040e027981 */ /* 0x000168000c1e1900 */
[----:B------:R0:W5:Y:S04]  /*0110*/  LDG.E R8, desc[UR4][R14.64+0xc] ;  /* 0x00000c040e087981 */ /* 0x000168000c1e1900 */
[----:B------:R0:W5:Y:S04]  /*0120*/  LDG.E R9, desc[UR4][R14.64+0x10] ;  /* 0x000010040e097981 */ /* 0x000168000c1e1900 */
[----:B------:R0:W5:Y:S04]  /*0130*/  LDG.E R10, desc[UR4][R14.64+0x14] ;  /* 0x000014040e0a7981 */ /* 0x000168000c1e1900 */
[----:B------:R0:W5:Y:S04]  /*0140*/  LDG.E R12, desc[UR4][R14.64+0x1c] ;  /* 0x00001c040e0c7981 */ /* 0x000168000c1e1900 */
[----:B------:R0:W5:Y:S01]  /*0150*/  LDG.E R17, desc[UR4][R14.64+0x20] ;  /* 0x000020040e117981 */ /* 0x000162000c1e1900 */
[----:B--2---:R-:W-:Y:S01]  /*0160*/  FMUL R22, R22, R22 ;  /* 0x0000001616167220 */ /* 0x004fe20000400000 */
[----:B------:R-:W-:Y:S01]  /*0170*/  BSSY.RECONVERGENT B0, `(.L_x_208) ;  /* 0x000000e000007945 */ /* 0x000fe20003800200 */
[----:B---3--:R-:W1:Y:S01]  /*0180*/  MUFU.RCP R4, R7 ;  /* 0x0000000700047308 */ /* 0x008e620000001000 */
[----:B----4-:R-:W-:-:S04]  /*0190*/  FMUL R11, R11, 0.5 ;  /* 0x3f0000000b0b7820 */ /* 0x010fc80000400000 */
[----:B------:R-:W-:-:S04]  /*01a0*/  FMUL R5, R22, R11 ;  /* 0x0000000b16057220 */ /* 0x000fc80000400000 */
[----:B------:R-:W2:Y:S01]  /*01b0*/  FCHK P0, R5, R7 ;  /* 0x0000000705007302 */ /* 0x000ea20000000000 */
[----:B-1----:R-:W-:-:S04]  /*01c0*/  FFMA R13, -R7, R4, 1 ;  /* 0x3f800000070d7423 */ /* 0x002fc80000000104 */
[----:B------:R-:W-:-:S04]  /*01d0*/  FFMA R4, R4, R13, R4 ;  /* 0x0000000d04047223 */ /* 0x000fc80000000004 */
[----:B------:R-:W-:-:S04]  /*01e0*/  FFMA R13, R5, R4, RZ ;  /* 0x00000004050d7223 */ /* 0x000fc800000000ff */
[----:B------:R-:W-:-:S04]  /*01f0*/  FFMA R6, -R7, R13, R5 ;  /* 0x0000000d07067223 */ /* 0x000fc80000000105 */
[----:B------:R-:W-:Y:S01]  /*0200*/  FFMA R13, R4, R6, R13 ;  /* 0x00000006040d7223 */ /* 0x000fe2000000000d */
[----:B0-2---:R-:W-:Y:S06]  /*0210*/  @!P0 BRA `(.L_x_209) ;  /* 0x00000000000c8947 */ /* 0x005fec0003800000 */
[----:B------:R-:W-:Y:S02]  /*0220*/  MOV R4, R7 ;  /* 0x0000000700047202 */ /* 0x000fe40000000f00 */
[----:B------:R-:W-:-:S07]  /*0230*/  MOV R6, 0x250 ;  /* 0x0000025000067802 */ /* 0x000fce0000000f00 */
[----:B-----5:R-:W-:Y:S05]  /*0240*/  CALL.REL.NOINC `($__internal_11_$__cuda_sm3x_div_rn_noftz_f32_slowpath) ;  /* 0x00000008009c7944 */ /* 0x020fea0003c00000 */
.L_x_209:
[----:B------:R-:W-:Y:S05]  /*0250*/  BSYNC.RECONVERGENT B0 ;  /* 0x0000000000007941 */ /* 0x000fea0003800200 */
.L_x_208:
[----:B------:R-:W0:Y:S01]  /*0260*/  MUFU.RCP R4, R7 ;  /* 0x0000000700047308 */ /* 0x000e220000001000 */
[----:B-----5:R-:W-:Y:S01]  /*0270*/  FMUL R12, R12, 0.5 ;  /* 0x3f0000000c0c7820 */ /* 0x020fe20000400000 */
[----:B------:R-:W1:Y:S01]  /*0280*/  LDCU UR6, c[0x0][0x394] ;  /* 0x00007280ff0677ac */ /* 0x000e620008000800 */
[----:B------:R-:W-:Y:S02]  /*0290*/  BSSY.RECONVERGENT B0, `(.L_x_210) ;  /* 0x000000f000007945 */ /* 0x000fe40003800200 */
[----:B------:R-:W-:-:S04]  /*02a0*/  FMUL R5, R22, R12 ;  /* 0x0000000c16057220 */ /* 0x000fc80000400000 */
[----:B------:R-:W2:Y:S01]  /*02b0*/  FCHK P0, R5, R7 ;  /* 0x0000000705007302 */ /* 0x000ea20000000000 */
[----:B0-----:R-:W-:Y:S01]  /*02c0*/  FFMA R19, -R7, R4, 1 ;  /* 0x3f80000007137423 */ /* 0x001fe20000000104 */
[----:B-1----:R-:W-:-:S03]  /*02d0*/  FFMA R13, R8, UR6, R13 ;  /* 0x00000006080d7c23 */ /* 0x002fc6000800000d */
[----:B------:R-:W-:Y:S01]  /*02e0*/  FFMA R4, R4, R19, R4 ;  /* 0x0000001304047223 */ /* 0x000fe20000000004 */
[----:B------:R-:W-:-:S03]  /*02f0*/  FADD R0, R0, R13 ;  /* 0x0000000d00007221 */ /* 0x000fc60000000000 */
[----:B------:R-:W-:-:S04]  /*0300*/  FFMA R19, R4, R5, RZ ;  /* 0x0000000504137223 */ /* 0x000fc800000000ff */
[----:B------:R-:W-:-:S04]  /*0310*/  FFMA R6, -R7, R19, R5 ;  /* 0x0000001307067223 */ /* 0x000fc80000000105 */
[----:B------:R-:W-:Y:S01]  /*0320*/  FFMA R6, R4, R6, R19 ;  /* 0x0000000604067223 */ /* 0x000fe20000000013 */
[----:B--2---:R-:W-:Y:S06]  /*0330*/  @!P0 BRA `(.L_x_211) ;  /* 0x0000000000108947 */ /* 0x004fec0003800000 */
[----:B------:R-:W-:Y:S02]  /*0340*/  MOV R4, R7 ;  /* 0x0000000700047202 */ /* 0x000fe40000000f00 */
[----:B------:R-:W-:-:S07]  /*0350*/  MOV R6, 0x370 ;  /* 0x0000037000067802 */ /* 0x000fce0000000f00 */
[----:B------:R-:W-:Y:S05]  /*0360*/  CALL.REL.NOINC `($__internal_11_$__cuda_sm3x_div_rn_noftz_f32_slowpath) ;  /* 0x0000000800547944 */ /* 0x000fea0003c00000 */
[----:B------:R-:W-:-:S07]  /*0370*/  MOV R6, R13 ;  /* 0x0000000d00067202 */ /* 0x000fce0000000f00 */
.L_x_211:
[----:B------:R-:W-:Y:S05]  /*0380*/  BSYNC.RECONVERGENT B0 ;  /* 0x0000000000007941 */ /* 0x000fea0003800200 */
.L_x_210:
[----:B------:R-:W0:Y:S01]  /*0390*/  MUFU.RCP R4, R7 ;  /* 0x0000000700047308 */ /* 0x000e220000001000 */
[----:B------:R-:W-:Y:S01]  /*03a0*/  FMUL R17, R17, 0.5 ;  /* 0x3f00000011117820 */ /* 0x000fe20000400000 */
        /* <DEDUP_REMOVED lines=15> */
.L_x_213:
[----:B------:R-:W-:Y:S05]  /*04a0*/  BSYNC.RECONVERGENT B0 ;  /* 0x0000000000007941 */ /* 0x000fea0003800200 */
.L_x_212:
[----:B------:R-:W0:Y:S01]  /*04b0*/  LDC R19, c[0x0][0x39c] ;  /* 0x0000e700ff137b82 */ /* 0x000e220000000800 */
[----:B------:R-:W1:Y:S01]  /*04c0*/  LDCU UR6, c[0x0][0x394] ;  /* 0x00007280ff0677ac */ /* 0x000e620008000800 */
[----:B------:R-:W-:Y:S01]  /*04d0*/  BSSY.RECONVERGENT B0, `(.L_x_214) ;  /* 0x0000011000007945 */ /* 0x000fe20003800200 */
[----:B-1----:R-:W-:-:S04]  /*04e0*/  FFMA R13, R10, UR6, R13 ;  /* 0x000000060a0d7c23 */ /* 0x002fc8000800000d */
[----:B------:R-:W-:Y:S01]  /*04f0*/  FADD R2, R2, R13 ;  /* 0x0000000d02027221 */ /* 0x000fe20000000000 */
        /* <DEDUP_REMOVED lines=8> */
[----:B------:R-:W0:Y:S01]  /*0580*/  LDCU UR6, c[0x0][0x39c] ;  /* 0x00007380ff0677ac */ /* 0x000e220008000800 */
[----:B------:R-:W-:Y:S02]  /*0590*/  MOV R5, R0 ;  /* 0x0000000000057202 */ /* 0x000fe40000000f00 */
[----:B------:R-:W-:Y:S02]  /*05a0*/  MOV R6, 0x5d0 ;  /* 0x000005d000067802 */ /* 0x000fe40000000f00 */
[----:B0-----:R-:W-:-:S07]  /*05b0*/  MOV R4, UR6 ;  /* 0x0000000600047c02 */ /* 0x001fce0008000f00 */
[----:B------:R-:W-:Y:S05]  /*05c0*/  CALL.REL.NOINC `($__internal_11_$__cuda_sm3x_div_rn_noftz_f32_slowpath) ;  /* 0x0000000400bc7944 */ /* 0x000fea0003c00000 */
[----:B------:R-:W-:-:S07]  /*05d0*/  MOV R4, R13 ;  /* 0x0000000d00047202 */ /* 0x000fce0000000f00 */
.L_x_215:
[----:B------:R-:W-:Y:S05]  /*05e0*/  BSYNC.RECONVERGENT B0 ;  /* 0x0000000000007941 */ /* 0x000fea0003800200 */
.L_x_214:
[----:B------:R-:W0:Y:S01]  /*05f0*/  LDC R16, c[0x0][0x39c] ;  /* 0x0000e700ff107b82 */ /* 0x000e220000000800 */
[----:B------:R-:W1:Y:S01]  /*0600*/  FRND.FLOOR R23, R4 ;  /* 0x0000000400177307 */ /* 0x000e620000205000 */
[----:B------:R-:W-:Y:S07]  /*0610*/  BSSY.RECONVERGENT B0, `(.L_x_216) ;  /* 0x0000010000007945 */ /* 0x000fee0003800200 */
[----:B0-----:R-:W0:Y:S01]  /*0620*/  MUFU.RCP R5, R16 ;  /* 0x0000001000057308 */ /* 0x001e220000001000 */
[----:B-1----:R-:W-:-:S07]  /*0630*/  FFMA R23, -R23, R16, R0 ;  /* 0x0000001017177223 */ /* 0x002fce0000000100 */
        /* <DEDUP_REMOVED lines=13> */
.L_x_217:
[----:B------:R-:W-:Y:S05]  /*0710*/  BSYNC.RECONVERGENT B0 ;  /* 0x0000000000007941 */ /* 0x000fea0003800200 */
.L_x_216:
        /* <DEDUP_REMOVED lines=14> */
[----:B------:R-:W-:Y:S01]  /*0800*/  MOV R6, 0x830 ;  /* 0x0000083000067802 */ /* 0x000fe20000000f00 */
[----:B0-----:R-:W-:-:S07]  /*0810*/  IMAD.U32 R4, RZ, RZ, UR6 ;  /* 0x00000006ff047e24 */ /* 0x001fce000f8e00ff */
[----:B------:R-:W-:Y:S05]  /*0820*/  CALL.REL.NOINC `($__internal_11_$__cuda_sm3x_div_rn_noftz_f32_slowpath) ;  /* 0x0000000400247944 */ /* 0x000fea0003c00000 */
[----:B------:R-:W-:-:S07]  /*0830*/  MOV R4, R13 ;  /* 0x0000000d00047202 */ /* 0x000fce0000000f00 */
.L_x_219:
[----:B------:R-:W-:Y:S05]  /*0840*/  BSYNC.RECONVERGENT B0 ;  /* 0x0000000000007941 */ /* 0x000fea0003800200 */
.L_x_218:
[----:B------:R-:W0:Y:S01]  /*0850*/  LDCU UR7, c[0x0][0x394] ;  /* 0x00007280ff0777ac */ /* 0x000e220008000800 */
[----:B------:R-:W1:Y:S01]  /*0860*/  MUFU.RCP R0, R7 ;  /* 0x0000000700007308 */ /* 0x000e620000001000 */
[----:B------:R-:W-:Y:S01]  /*0870*/  BSSY.RECONVERGENT B0, `(.L_x_220) ;  /* 0x0000011000007945 */ /* 0x000fe20003800200 */
[----:B------:R-:W2:Y:S06]  /*0880*/  LDCU UR6, c[0x0][0x39c] ;  /* 0x00007380ff0677ac */ /* 0x000eac0008000800 */
[----:B------:R-:W2:Y:S01]  /*0890*/  FRND.FLOOR R5, R4 ;  /* 0x0000000400057307 */ /* 0x000ea20000205000 */
[----:B0-----:R-:W-:Y:S01]  /*08a0*/  FMUL R6, R11, UR7 ;  /* 0x000000070b067c20 */ /* 0x001fe20008400000 */
[----:B-1----:R-:W-:-:S06]  /*08b0*/  FFMA R13, -R7, R0, 1 ;  /* 0x3f800000070d7423 */ /* 0x002fcc0000000100 */
[----:B------:R-:W0:Y:S01]  /*08c0*/  FCHK P0, R6, R7 ;  /* 0x0000000706007302 */ /* 0x000e220000000000 */
[----:B------:R-:W-:Y:S01]  /*08d0*/  FFMA R0, R0, R13, R0 ;  /* 0x0000000d00007223 */ /* 0x000fe20000000000 */
[----:B--2---:R-:W-:-:S03]  /*08e0*/  FFMA R11, -R5, UR6, R2 ;  /* 0x00000006050b7c23 */ /* 0x004fc60008000102 */
[----:B------:R-:W-:-:S04]  /*08f0*/  FFMA R13, R0, R6, RZ ;  /* 0x00000006000d7223 */ /* 0x000fc800000000ff */
[----:B------:R-:W-:-:S04]  /*0900*/  FFMA R16, -R7, R13, R6 ;  /* 0x0000000d07107223 */ /* 0x000fc80000000106 */
[----:B------:R-:W-:Y:S01]  /*0910*/  FFMA R25, R0, R16, R13 ;  /* 0x0000001000197223 */ /* 0x000fe2000000000d */
[----:B0-----:R-:W-:Y:S06]  /*0920*/  @!P0 BRA `(.L_x_221) ;  /* 0x0000000000148947 */ /* 0x001fec0003800000 */
[----:B------:R-:W-:Y:S02]  /*0930*/  MOV R5, R6 ;  /* 0x0000000600057202 */ /* 0x000fe40000000f00 */
[----:B------:R-:W-:Y:S02]  /*0940*/  MOV R4, R7 ;  /* 0x0000000700047202 */ /* 0x000fe40000000f00 */
[----:B------:R-:W-:-:S07]  /*0950*/  MOV R6, 0x970 ;  /* 0x0000097000067802 */ /* 0x000fce0000000f00 */
[----:B------:R-:W-:Y:S05]  /*0960*/  CALL.REL.NOINC `($__internal_11_$__cuda_sm3x_div_rn_noftz_f32_slowpath) ;  /* 0x0000000000d47944 */ /* 0x000fea0003c00000 */
[----:B------:R-:W-:-:S07]  /*0970*/  MOV R25, R13 ;  /* 0x0000000d00197202 */ /* 0x000fce0000000f00 */
.L_x_221:
[----:B------:R-:W-:Y:S05]  /*0980*/  BSYNC.RECONVERGENT B0 ;  /* 0x0000000000007941 */ /* 0x000fea0003800200 */
.L_x_220:
[----:B------:R-:W0:Y:S01]  /*0990*/  LDCU UR6, c[0x0][0x394] ;  /* 0x00007280ff0677ac */ /* 0x000e220008000800 */
[----:B------:R-:W1:Y:S01]  /*09a0*/  MUFU.RCP R0, R7 ;  /* 0x0000000700007308 */ /* 0x000e620000001000 */
[----:B------:R-:W-:Y:S01]  /*09b0*/  BSSY.RECONVERGENT B0, `(.L_x_222) ;  /* 0x000000e000007945 */ /* 0x000fe20003800200 */
[----:B------:R-:W-:Y:S01]  /*09c0*/  FADD R25, R8, R25 ;  /* 0x0000001908197221 */ /* 0x000fe20000000000 */
[----:B0-----:R-:W-:Y:S01]  /*09d0*/  FMUL R5, R12, UR6 ;  /* 0x000000060c057c20 */ /* 0x001fe20008400000 */
[----:B-1----:R-:W-:-:S04]  /*09e0*/  FFMA R13, -R7, R0, 1 ;  /* 0x3f800000070d7423 */ /* 0x002fc80000000100 */
        /* <DEDUP_REMOVED lines=8> */
[----:B------:R-:W-:Y:S05]  /*0a70*/  CALL.REL.NOINC `($__internal_11_$__cuda_sm3x_div_rn_noftz_f32_slowpath) ;  /* 0x0000000000907944 */ /* 0x000fea0003c00000 */
[----:B------:R-:W-:-:S07]  /*0a80*/  MOV R2, R13 ;  /* 0x0000000d00027202 */ /* 0x000fce0000000f00 */
.L_x_223:
[----:B------:R-:W-:Y:S05]  /*0a90*/  BSYNC.RECONVERGENT B0 ;  /* 0x0000000000007941 */ /* 0x000fea0003800200 */
.L_x_222:
        /* <DEDUP_REMOVED lines=15> */
.L_x_225:
[----:B------:R-:W-:Y:S05]  /*0b90*/  BSYNC.RECONVERGENT B0 ;  /* 0x0000000000007941 */ /* 0x000fea0003800200 */
.L_x_224:
[----:B------:R-:W0:Y:S01]  /*0ba0*/  LDC.64 R4, c[0x0][0x388] ;  /* 0x0000e200ff047b82 */ /* 0x000e220000000a00 */
[----:B------:R-:W-:Y:S01]  /*0bb0*/  FMUL R0, R9, R9 ;  /* 0x0000000909007220 */ /* 0x000fe20000400000 */
[----:B------:R-:W-:Y:S01]  /*0bc0*/  FADD R13, R10, R13 ;  /* 0x0000000d0a0d7221 */ /* 0x000fe20000000000 */
[----:B------:R-:W-:Y:S01]  /*0bd0*/  FMUL R7, R7, 0.5 ;  /* 0x3f00000007077820 */ /* 0x000fe20000400000 */
[----:B------:R-:W-:Y:S01]  /*0be0*/  STG.E desc[UR4][R14.64], R23 ;  /* 0x000000170e007986 */ /* 0x000fe2000c101904 */
[----:B------:R-:W-:-:S03]  /*0bf0*/  FFMA R0, R25, R25, R0 ;  /* 0x0000001919007223 */ /* 0x000fc60000000000 */
[----:B------:R-:W-:Y:S01]  /*0c00*/  STG.E desc[UR4][R14.64+0x4], R3 ;  /* 0x000004030e007986 */ /* 0x000fe2000c101904 */
[----:B------:R-:W-:-:S03]  /*0c10*/  FFMA R0, R13, R13, R0 ;  /* 0x0000000d0d007223 */ /* 0x000fc60000000000 */
[----:B------:R-:W-:Y:S01]  /*0c20*/  STG.E desc[UR4][R14.64+0x8], R11 ;  /* 0x0000080b0e007986 */ /* 0x000fe2000c101904 */
[----:B------:R-:W-:-:S03]  /*0c30*/  FMUL R7, R7, R0 ;  /* 0x0000000007077220 */ /* 0x000fc60000400000 */
[----:B------:R-:W-:Y:S04]  /*0c40*/  STG.E desc[UR4][R14.64+0xc], R25 ;  /* 0x00000c190e007986 */ /* 0x000fe8000c101904 */
[----:B------:R-:W-:Y:S04]  /*0c50*/  STG.E desc[UR4][R14.64+0x10], R9 ;  /* 0x000010090e007986 */ /* 0x000fe8000c101904 */
[----:B------:R-:W-:Y:S04]  /*0c60*/  STG.E desc[UR4][R14.64+0x18], RZ ;  /* 0x000018ff0e007986 */ /* 0x000fe8000c101904 */
[----:B------:R-:W-:Y:S04]  /*0c70*/  STG.E desc[UR4][R14.64+0x1c], RZ ;  /* 0x00001cff0e007986 */ /* 0x000fe8000c101904 */
[----:B------:R-:W-:Y:S04]  /*0c80*/  STG.E desc[UR4][R14.64+0x20], RZ ;  /* 0x000020ff0e007986 */ /* 0x000fe8000c101904 */
[----:B------:R-:W-:Y:S04]  /*0c90*/  STG.E desc[UR4][R14.64+0x14], R13 ;  /* 0x0000140d0e007986 */ /* 0x000fe8000c101904 */
[----:B0-----:R-:W-:Y:S01]  /*0ca0*/  REDG.E.ADD.F32.FTZ.RN.STRONG.GPU desc[UR4][R4.64], R7 ;  /* 0x00000007040079a6 */ /* 0x001fe2000c12f304 */
[----:B------:R-:W-:Y:S05]  /*0cb0*/  EXIT ;  /* 0x000000000000794d */ /* 0x000fea0003800000 */
        .weak           $__internal_11_$__cuda_sm3x_div_rn_noftz_f32_slowpath
        .type           $__internal_11_$__cuda_sm3x_div_rn_noftz_f32_slowpath,@function
        .size           $__internal_11_$__cuda_sm3x_div_rn_noftz_f32_slowpath,(.L_x_318 - $__internal_11_$__cuda_sm3x_div_rn_noftz_f32_slowpath)
$__internal_11_$__cuda_sm3x_div_rn_noftz_f32_slowpath:
[----:B------:R-:W-:Y:S01]  /*0cc0*/  SHF.R.U32.HI R13, RZ, 0x17, R4 ;  /* 0x00000017ff0d7819 */ /* 0x000fe20000011604 */
[----:B------:R-:W-:Y:S01]  /*0cd0*/  BSSY.RECONVERGENT B1, `(.L_x_226) ;  /* 0x0000062000017945 */ /* 0x000fe20003800200 */
[----:B------:R-:W-:Y:S02]  /*0ce0*/  SHF.R.U32.HI R18, RZ, 0x17, R5 ;  /* 0x00000017ff127819 */ /* 0x000fe40000011605 */
[----:B------:R-:W-:Y:S02]  /*0cf0*/  LOP3.LUT R13, R13, 0xff, RZ, 0xc0, !PT ;  /* 0x000000ff0d0d7812 */ /* 0x000fe400078ec0ff */
[----:B------:R-:W-:-:S03]  /*0d00*/  LOP3.LUT R18, R18, 0xff, RZ, 0xc0, !PT ;  /* 0x000000ff12127812 */ /* 0x000fc600078ec0ff */
[----:B------:R-:W-:Y:S01]  /*0d10*/  VIADD R19, R13, 0xffffffff ;  /* 0xffffffff0d137836 */ /* 0x000fe20000000000 */
[----:B------:R-:W-:-:S04]  /*0d20*/  IADD3 R20, PT, PT, R18, -0x1, RZ ;  /* 0xffffffff12147810 */ /* 0x000fc80007ffe0ff */
        /* <DEDUP_REMOVED lines=25> */
[----:B------:R-:W-:-:S03]  /*0ec0*/  @!P1 FFMA R4, R4, 1.84467440737095516160e+19, RZ ;  /* 0x5f80000004049823 */ /* 0x000fc600000000ff */
[----:B------:R-:W-:-:S07]  /*0ed0*/  @!P1 IADD3 R16, PT, PT, R16, 0x40, RZ ;  /* 0x0000004010109810 */ /* 0x000fce0007ffe0ff */
.L_x_227:
[----:B------:R-:W-:Y:S01]  /*0ee0*/  LEA R19, R13, 0xc0800000, 0x17 ;  /* 0xc08000000d137811 */ /* 0x000fe200078eb8ff */
[----:B------:R-:W-:Y:S01]  /*0ef0*/  BSSY.RECONVERGENT B2, `(.L_x_232) ;  /* 0x0000036000027945 */ /* 0x000fe20003800200 */
[----:B------:R-:W-:Y:S02]  /*0f00*/  IADD3 R18, PT, PT, R18, -0x7f, RZ ;  /* 0xffffff8112127810 */ /* 0x000fe40007ffe0ff */
[----:B------:R-:W-:Y:S02]  /*0f10*/  IADD3 R24, PT, PT, -R19, R4, RZ ;  /* 0x0000000413187210 */ /* 0x000fe40007ffe1ff */
[C---:B------:R-:W-:Y:S01]  /*0f20*/  IADD3 R13, PT, PT, R18.reuse, 0x7f, -R13 ;  /* 0x0000007f120d7810 */ /* 0x040fe20007ffe80d */
[----:B------:R-:W-:Y:S01]  /*0f30*/  IMAD R4, R18, -0x800000, R5 ;  /* 0xff80000012047824 */ /* 0x000fe200078e0205 */
[----:B------:R-:W0:Y:S01]  /*0f40*/  MUFU.RCP R19, R24 ;  /* 0x0000001800137308 */ /* 0x000e220000001000 */
[----:B------:R-:W-:Y:S01]  /*0f50*/  FADD.FTZ R21, -R24, -RZ ;  /* 0x800000ff18157221 */ /* 0x000fe20000010100 */
[----:B------:R-:W-:-:S03]  /*0f60*/  IADD3 R13, PT, PT, R13, R16, RZ ;  /* 0x000000100d0d7210 */ /* 0x000fc60007ffe0ff */
        /* <DEDUP_REMOVED lines=9> */
[----:B------:R-:W-:-:S05]  /*1000*/  IMAD.IADD R5, R16, 0x1, R13 ;  /* 0x0000000110057824 */ /* 0x000fca00078e020d */
        /* <DEDUP_REMOVED lines=11> */
[----:B------:R-:W-:Y:S01]  /*10c0*/  IADD3 R18, PT, PT, R5, 0x20, RZ ;  /* 0x0000002005127810 */ /* 0x000fe20007ffe0ff */
[CCC-:B------:R-:W-:Y:S01]  /*10d0*/  FFMA.RP R16, R19.reuse, R21.reuse, R20.reuse ;  /* 0x0000001513107223 */ /* 0x1c0fe20000008014 */
[----:B------:R-:W-:Y:S01]  /*10e0*/  FFMA.RM R19, R19, R21, R20 ;  /* 0x0000001513137223 */ /* 0x000fe20000004014 */
[----:B------:R-:W-:Y:S02]  /*10f0*/  ISETP.NE.AND P2, PT, R5, RZ, PT ;  /* 0x000000ff0500720c */ /* 0x000fe40003f45270 */
[----:B------:R-:W-:Y:S02]  /*1100*/  LOP3.LUT R13, R13, 0x7fffff, RZ, 0xc0, !PT ;  /* 0x007fffff0d0d7812 */ /* 0x000fe400078ec0ff */
        /* <DEDUP_REMOVED lines=16> */
.L_x_234:
[----:B------:R-:W-:-:S04]  /*1210*/  LOP3.LUT R4, R4, 0x80000000, RZ, 0xc0, !PT ;  /* 0x8000000004047812 */ /* 0x000fc800078ec0ff */
[----:B------:R-:W-:Y:S01]  /*1220*/  LOP3.LUT R4, R4, 0x7f800000, RZ, 0xfc, !PT ;  /* 0x7f80000004047812 */ /* 0x000fe200078efcff */
[----:B------:R-:W-:Y:S06]  /*1230*/  BRA `(.L_x_235) ;  /* 0x0000000000047947 */ /* 0x000fec0003800000 */
.L_x_233:
[----:B------:R-:W-:-:S07]  /*1240*/  LEA R4, R13, R4, 0x17 ;  /* 0x000000040d047211 */ /* 0x000fce00078eb8ff */
.L_x_235:
[----:B------:R-:W-:Y:S05]  /*1250*/  BSYNC.RECONVERGENT B2 ;  /* 0x0000000000027941 */ /* 0x000fea0003800200 */
.L_x_232:
[----:B------:R-:W-:Y:S05]  /*1260*/  BRA `(.L_x_236) ;  /* 0x0000000000207947 */ /* 0x000fea0003800000 */
.L_x_231:
[----:B------:R-:W-:-:S04]  /*1270*/  LOP3.LUT R4, R4, 0x80000000, R5, 0x48, !PT ;  /* 0x8000000004047812 */ /* 0x000fc800078e4805 */
[----:B------:R-:W-:Y:S01]  /*1280*/  LOP3.LUT R4, R4, 0x7f800000, RZ, 0xfc, !PT ;  /* 0x7f80000004047812 */ /* 0x000fe200078efcff */
[----:B------:R-:W-:Y:S06]  /*1290*/  BRA `(.L_x_236) ;  /* 0x0000000000147947 */ /* 0x000fec0003800000 */
.L_x_230:
[----:B------:R-:W-:Y:S01]  /*12a0*/  LOP3.LUT R4, R4, 0x80000000, R5, 0x48, !PT ;  /* 0x8000000004047812 */ /* 0x000fe200078e4805 */
[----:B------:R-:W-:Y:S06]  /*12b0*/  BRA `(.L_x_236) ;  /* 0x00000000000c7947 */ /* 0x000fec0003800000 */
.L_x_229:
[----:B------:R-:W0:Y:S01]  /*12c0*/  MUFU.RSQ R4, -QNAN ;  /* 0xffc0000000047908 */ /* 0x000e220000001400 */
[----:B------:R-:W-:Y:S05]  /*12d0*/  BRA `(.L_x_236) ;  /* 0x0000000000047947 */ /* 0x000fea0003800000 */
.L_x_228:
[----:B------:R-:W-:-:S07]  /*12e0*/  FADD.FTZ R4, R5, R4 ;  /* 0x0000000405047221 */ /* 0x000fce0000010000 */
.L_x_236:
[----:B------:R-:W-:Y:S05]  /*12f0*/  BSYNC.RECONVERGENT B1 ;  /* 0x0000000000017941 */ /* 0x000fea0003800200 */
.L_x_226:
[----:B------:R-:W-:Y:S01]  /*1300*/  HFMA2 R5, -RZ, RZ, 0, 0 ;  /* 0x00000000ff057431 */ /* 0x000fe200000001ff */
[----:B0-----:R-:W-:Y:S02]  /*1310*/  MOV R13, R4 ;  /* 0x00000004000d7202 */ /* 0x001fe40000000f00 */
[----:B------:R-:W-:-:S04]  /*1320*/  MOV R4, R6 ;  /* 0x0000000600047202 */ /* 0x000fc80000000f00 */
[----:B------:R-:W-:Y:S05]  /*1330*/  RET.REL.NODEC R4 `(integrate_verlet_kernel) ;  /* 0xffffffec04307950 */ /* 0x000fea0003c3ffff */
.L_x_237:
        /* <DEDUP_REMOVED lines=12> */
.L_x_318:


//--------------------- .text.calculate_forces_kernel --------------------------
	.section	.text.calculate_forces_kernel,"ax",@progbits
	.align	128
        .global         calculate_forces_kernel
        .type           calculate_forces_kernel,@function
        .size           calculate_forces_kernel,(.L_x_322 - calculate_forces_kernel)
        .other          calculate_forces_kernel,@"STO_CUDA_ENTRY STV_DEFAULT"
calculate_forces_kernel:
.text.calculate_forces_kernel:
[----:B------:R-:W0:Y:S01]  /*0000*/  LDC R1, c[0x0][0x37c] ;  /* 0x0000df00ff017b82 */ /* 0x000e220000000800 */
[----:B------:R-:W1:Y:S07]  /*0010*/  S2R R0, SR_TID.X ;  /* 0x0000000000007919 */ /* 0x000e6e0000002100 */
[----:B------:R-:W1:Y:S01]  /*0020*/  S2UR UR4, SR_CTAID.X ;  /* 0x00000000000479c3 */ /* 0x000e620000002500 */
[----:B------:R-:W2:Y:S01]  /*0030*/  LDCU UR5, c[0x0][0x3a0] ;  /* 0x00007400ff0577ac */ /* 0x000ea20008000800 */
[----:B0-----:R-:W-:-:S06]  /*0040*/  IADD3 R1, PT, PT, R1, -0x20, RZ ;  /* 0xffffffe001017810 */ /* 0x001fcc0007ffe0ff */
[----:B------:R-:W1:Y:S02]  /*0050*/  LDC R29, c[0x0][0x360] ;  /* 0x0000d800ff1d7b82 */ /* 0x000e640000000800 */
[----:B-1----:R-:W-:-:S05]  /*0060*/  IMAD R29, R29, UR4, R0 ;  /* 0x000000041d1d7c24 */ /* 0x002fca000f8e0200 */
[----:B--2---:R-:W-:-:S13]  /*0070*/  ISETP.GE.AND P0, PT, R29, UR5, PT ;  /* 0x000000051d007c0c */ /* 0x004fda000bf06270 */
[----:B------:R-:W-:Y:S05]  /*0080*/  @P0 EXIT ;  /* 0x000000000000094d */ /* 0x000fea0003800000 */
[----:B------:R-:W0:Y:S01]  /*0090*/  LDC.64 R2, c[0x0][0x398] ;  /* 0x0000e600ff027b82 */ /* 0x000e220000000a00 */
[----:B------:R-:W1:Y:S07]  /*00a0*/  LDCU.64 UR6, c[0x0][0x358] ;  /* 0x00006b00ff0677ac */ /* 0x000e6e0008000a00 */
[----:B------:R-:W2:Y:S01]  /*00b0*/  LDC.64 R20, c[0x0][0x380] ;  /* 0x0000e000ff147b82 */ /* 0x000ea20000000a00 */
[----:B0-----:R-:W-:-:S05]  /*00c0*/  IMAD.WIDE R2, R29, 0x4, R2 ;  /* 0x000000041d027825 */ /* 0x001fca00078e0202 */
[----:B-1----:R-:W3:Y:S01]  /*00d0*/  LDG.E.CONSTANT R27, desc[UR6][R2.64] ;  /* 0x00000006021b7981 */ /* 0x002ee2000c1e9900 */
[----:B------:R-:W-:Y:S01]  /*00e0*/  BSSY B1, `(.L_x_238) ;  /* 0x00001b4000017945 */ /* 0x000fe20003800000 */
[----:B------:R-:W-:Y:S01]  /*00f0*/  HFMA2 R26, -RZ, RZ, 0, 0 ;  /* 0x00000000ff1a7431 */ /* 0x000fe200000001ff */
[----:B------:R-:W-:Y:S01]  /*0100*/  CS2R R4, SRZ ;  /* 0x0000000000047805 */ /* 0x000fe2000001ff00 */
[----:B------:R-:W-:Y:S02]  /*0110*/  IMAD.MOV.U32 R31, RZ, RZ, RZ ;  /* 0x000000ffff1f7224 */ /* 0x000fe400078e00ff */
[----:B--2---:R-:W-:Y:S01]  /*0120*/  IMAD.WIDE R20, R29, 0x34, R20 ;  /* 0x000000341d147825 */ /* 0x004fe200078e0214 */
[----:B---3--:R-:W-:-:S13]  /*0130*/  ISETP.GE.AND P0, PT, R27, 0x1, PT ;  /* 0x000000011b00780c */ /* 0x008fda0003f06270 */
[----:B------:R-:W-:Y:S05]  /*0140*/  @!P0 BRA `(.L_x_239) ;  /* 0x0000001800b48947 */ /* 0x000fea0003800000 */
[----:B------:R-:W2:Y:S01]  /*0150*/  LDG.E R25, desc[UR6][R20.64+0x2c] ;  /* 0x00002c0614197981 */ /* 0x000ea2000c1e1900 */
[----:B------:R-:W0:Y:S03]  /*0160*/  LDC.64 R10, c[0x0][0x3b0] ;  /* 0x0000ec00ff0a7b82 */ /* 0x000e260000000a00 */
[----:B------:R1:W5:Y:S04]  /*0170*/  LDG.E R24, desc[UR6][R20.64] ;  /* 0x0000000614187981 */ /* 0x000368000c1e1900 */
[----:B------:R1:W5:Y:S01]  /*0180*/  LDG.E R19, desc[UR6][R20.64+0x4] ;  /* 0x0000040614137981 */ /* 0x000362000c1e1900 */
[----:B------:R-:W3:Y:S03]  /*0190*/  LDC R12, c[0x0][0x3ac] ;  /* 0x0000eb00ff0c7b82 */ /* 0x000ee60000000800 */
[----:B------:R1:W5:Y:S04]  /*01a0*/  LDG.E R18, desc[UR6][R20.64+0x8] ;  /* 0x0000080614127981 */ /* 0x000368000c1e1900 */
[----:B------:R1:W5:Y:S01]  /*01b0*/  LDG.E R17, desc[UR6][R20.64+0x28] ;  /* 0x0000280614117981 */ /* 0x000362000c1e1900 */
[----:B------:R-:W-:Y:S01]  /*01c0*/  IMAD.MOV.U32 R26, RZ, RZ, RZ ;  /* 0x000000ffff1a7224 */ /* 0x000fe200078e00ff */
[----:B------:R-:W-:Y:S01]  /*01d0*/  MOV R14, RZ ;  /* 0x000000ff000e7202 */ /* 0x000fe20000000f00 */
[----:B------:R-:W-:Y:S01]  /*01e0*/  IMAD.MOV.U32 R31, RZ, RZ, RZ ;  /* 0x000000ffff1f7224 */ /* 0x000fe200078e00ff */
[----:B------:R-:W-:Y:S01]  /*01f0*/  CS2R R4, SRZ ;  /* 0x0000000000047805 */ /* 0x000fe2000001ff00 */
[----:B0-----:R-:W-:Y:S01]  /*0200*/  FMUL R16, R11, R11 ;  /* 0x0000000b0b107220 */ /* 0x001fe20000400000 */
[C---:B------:R-:W-:Y:S01]  /*0210*/  FMUL R15, R10.reuse, 24 ;  /* 0x41c000000a0f7820 */ /* 0x040fe20000400000 */
[----:B------:R-:W-:-:S02]  /*0220*/  FMUL R10, R10, 4 ;  /* 0x408000000a0a7820 */ /* 0x000fc40000400000 */
[C---:B------:R-:W-:Y:S01]  /*0230*/  FMUL R13, R16.reuse, R11 ;  /* 0x0000000b100d7220 */ /* 0x040fe20000400000 */
[----:B------:R-:W-:-:S03]  /*0240*/  FMUL R3, R16, R16 ;  /* 0x0000001010037220 */ /* 0x000fc60000400000 */
[----:B------:R-:W-:Y:S01]  /*0250*/  FMUL R13, R13, R13 ;  /* 0x0000000d0d0d7220 */ /* 0x000fe20000400000 */
[----:B------:R-:W-:Y:S01]  /*0260*/  FMUL R16, R16, R3 ;  /* 0x0000000310107220 */ /* 0x000fe20000400000 */
[----:B---3--:R-:W-:Y:S02]  /*0270*/  FMUL R12, R12, 0.5 ;  /* 0x3f0000000c0c7820 */ /* 0x008fe40000400000 */
[----:B------:R-:W-:Y:S01]  /*0280*/  FMUL R10, R13, R10 ;  /* 0x0000000a0d0a7220 */ /* 0x000fe20000400000 */
[----:B-12---:R-:W-:-:S07]  /*0290*/  FMUL R11, R25, 8.99000012800000000000e+09 ;  /* 0x5005f621190b7820 */ /* 0x006fce0000400000 */
.L_x_285:
[----:B------:R-:W0:Y:S01]  /*02a0*/  LDC.64 R2, c[0x0][0x390] ;  /* 0x0000e400ff027b82 */ /* 0x000e220000000a00 */
[----:B------:R-:W-:-:S05]  /*02b0*/  LEA R7, R29, R14, 0x7 ;  /* 0x0000000e1d077211 */ /* 0x000fca00078e38ff */
[----:B0-----:R-:W-:-:S06]  /*02c0*/  IMAD.WIDE R2, R7, 0x4, R2 ;  /* 0x0000000407027825 */ /* 0x001fcc00078e0202 */
[----:B------:R-:W2:Y:S01]  /*02d0*/  LDG.E.CONSTANT R2, desc[UR6][R2.64] ;  /* 0x0000000602027981 */ /* 0x000ea2000c1e9900 */
[----:B------:R-:W-:Y:S01]  /*02e0*/  VIADD R14, R14, 0x1 ;  /* 0x000000010e0e7836 */ /* 0x000fe20000000000 */
[----:B------:R-:W-:Y:S05]  /*02f0*/  YIELD ;  /* 0x0000000000007946 */ /* 0x000fea0003800000 */
[----:B------:R-:W-:Y:S01]  /*0300*/  BSSY.RECONVERGENT B0, `(.L_x_240) ;  /* 0x0000190000007945 */ /* 0x000fe20003800200 */
[----:B------:R-:W-:Y:S02]  /*0310*/  ISETP.NE.AND P2, PT, R14, R27, PT ;  /* 0x0000001b0e00720c */ /* 0x000fe40003f45270 */
[----:B--2---:R-:W-:-:S13]  /*0320*/  ISETP.GT.AND P0, PT, R2, R29, PT ;  /* 0x0000001d0200720c */ /* 0x004fda0003f04270 */
[----:B------:R-:W-:Y:S05]  /*0330*/  @!P0 BRA `(.L_x_241) ;  /* 0x0000001800308947 */ /* 0x000fea0003800000 */
[----:B------:R-:W0:Y:S02]  /*0340*/  LDC.64 R22, c[0x0][0x380] ;  /* 0x0000e000ff167b82 */ /* 0x000e240000000a00 */
[----:B0-----:R-:W-:-:S05]  /*0350*/  IMAD.WIDE R22, R2, 0x34, R22 ;  /* 0x0000003402167825 */ /* 0x001fca00078e0216 */
[----:B------:R-:W2:Y:S04]  /*0360*/  LDG.E R0, desc[UR6][R22.64+0x4] ;  /* 0x0000040616007981 */ /* 0x000ea8000c1e1900 */
[----:B------:R-:W3:Y:S04]  /*0370*/  LDG.E R3, desc[UR6][R22.64+0x8] ;  /* 0x0000080616037981 */ /* 0x000ee8000c1e1900 */
[----:B------:R-:W4:Y:S04]  /*0380*/  LDG.E R7, desc[UR6][R22.64] ;  /* 0x0000000616077981 */ /* 0x000f28000c1e1900 */
[----:B------:R0:W5:Y:S04]  /*0390*/  LDG.E R32, desc[UR6][R22.64+0x28] ;  /* 0x0000280616207981 */ /* 0x000168000c1e1900 */
[----:B------:R0:W5:Y:S01]  /*03a0*/  LDG.E R28, desc[UR6][R22.64+0x2c] ;  /* 0x00002c06161c7981 */ /* 0x000162000c1e1900 */
[----:B------:R-:W-:Y:S01]  /*03b0*/  BSSY.RECONVERGENT B2, `(.L_x_242) ;  /* 0x0000011000027945 */ /* 0x000fe20003800200 */
[----:B--2--5:R-:W-:Y:S01]  /*03c0*/  FADD R9, -R19, R0 ;  /* 0x0000000013097221 */ /* 0x024fe20000000100 */
[----:B---3--:R-:W-:-:S04]  /*03d0*/  FADD R8, -R18, R3 ;  /* 0x0000000312087221 */ /* 0x008fc80000000100 */
[-C--:B------:R-:W-:Y:S01]  /*03e0*/  FSETP.GT.AND P0, PT, R9, R12.reuse, PT ;  /* 0x0000000c0900720b */ /* 0x080fe20003f04000 */
[----:B----4-:R-:W-:Y:S01]  /*03f0*/  FADD R7, -R24, R7 ;  /* 0x0000000718077221 */ /* 0x010fe20000000100 */
[----:B------:R-:W-:-:S04]  /*0400*/  FSETP.GT.AND P1, PT, R8, R12, PT ;  /* 0x0000000c0800720b */ /* 0x000fc80003f24000 */
[----:B------:R-:W-:-:S07]  /*0410*/  FSETP.GT.AND P3, PT, R7, R12, PT ;  /* 0x0000000c0700720b */ /* 0x000fce0003f64000 */
[----:B------:R-:W1:Y:S08]  /*0420*/  @P0 LDC R2, c[0x0][0x3ac] ;  /* 0x0000eb00ff020b82 */ /* 0x000e700000000800 */
[----:B------:R-:W2:Y:S08]  /*0430*/  @P1 LDC R3, c[0x0][0x3ac] ;  /* 0x0000eb00ff031b82 */ /* 0x000eb00000000800 */
[----:B------:R-:W3:Y:S01]  /*0440*/  @P3 LDC R0, c[0x0][0x3ac] ;  /* 0x0000eb00ff003b82 */ /* 0x000ee20000000800 */
[----:B-1----:R-:W-:Y:S01]  /*0450*/  @P0 FADD R9, R9, -R2 ;  /* 0x8000000209090221 */ /* 0x002fe20000000000 */
[----:B--2---:R-:W-:Y:S01]  /*0460*/  @P1 FADD R8, R8, -R3 ;  /* 0x8000000308081221 */ /* 0x004fe20000000000 */
[----:B---3--:R-:W-:Y:S01]  /*0470*/  @P3 FADD R7, R7, -R0 ;  /* 0x8000000007073221 */ /* 0x008fe20000000000 */
[----:B0-----:R-:W-:Y:S06]  /*0480*/  @P3 BRA `(.L_x_243) ;  /* 0x00000000000c3947 */ /* 0x001fec0003800000 */
[----:B------:R-:W-:-:S13]  /*0490*/  FSETP.GEU.AND P3, PT, R7, -R12, PT ;  /* 0x8000000c0700720b */ /* 0x000fda0003f6e000 */
[----:B------:R-:W0:Y:S02]  /*04a0*/  @!P3 LDC R0, c[0x0][0x3ac] ;  /* 0x0000eb00ff00bb82 */ /* 0x000e240000000800 */
[----:B0-----:R-:W-:-:S07]  /*04b0*/  @!P3 FADD R7, R7, R0 ;  /* 0x000000000707b221 */ /* 0x001fce0000000000 */
.L_x_243:
[----:B------:R-:W-:Y:S05]  /*04c0*/  BSYNC.RECONVERGENT B2 ;  /* 0x0000000000027941 */ /* 0x000fea0003800200 */
.L_x_242:
[----:B------:R-:W-:Y:S04]  /*04d0*/  BSSY.RECONVERGENT B2, `(.L_x_244) ;  /* 0x0000005000027945 */ /* 0x000fe80003800200 */
[----:B------:R-:W-:Y:S05]  /*04e0*/  @P0 BRA `(.L_x_245) ;  /* 0x00000000000c0947 */ /* 0x000fea0003800000 */
[----:B------:R-:W-:-:S13]  /*04f0*/  FSETP.GEU.AND P0, PT, R9, -R12, PT ;  /* 0x8000000c0900720b */ /* 0x000fda0003f0e000 */
[----:B------:R-:W0:Y:S02]  /*0500*/  @!P0 LDC R0, c[0x0][0x3ac] ;  /* 0x0000eb00ff008b82 */ /* 0x000e240000000800 */
[----:B0-----:R-:W-:-:S07]  /*0510*/  @!P0 FADD R9, R9, R0 ;  /* 0x0000000009098221 */ /* 0x001fce0000000000 */
.L_x_245:
[----:B------:R-:W-:Y:S05]  /*0520*/  BSYNC.RECONVERGENT B2 ;  /* 0x0000000000027941 */ /* 0x000fea0003800200 */
.L_x_244:
[----:B------:R-:W-:Y:S04]  /*0530*/  BSSY.RECONVERGENT B2, `(.L_x_246) ;  /* 0x0000005000027945 */ /* 0x000fe80003800200 */
[----:B------:R-:W-:Y:S05]  /*0540*/  @P1 BRA `(.L_x_247) ;  /* 0x00000000000c1947 */ /* 0x000fea0003800000 */
[----:B------:R-:W-:-:S13]  /*0550*/  FSETP.GEU.AND P0, PT, R8, -R12, PT ;  /* 0x8000000c0800720b */ /* 0x000fda0003f0e000 */
[----:B------:R-:W0:Y:S02]  /*0560*/  @!P0 LDC R3, c[0x0][0x3ac] ;  /* 0x0000eb00ff038b82 */ /* 0x000e240000000800 */
[----:B0-----:R-:W-:-:S07]  /*0570*/  @!P0 FADD R8, R8, R3 ;  /* 0x0000000308088221 */ /* 0x001fce0000000000 */
.L_x_247:
[----:B------:R-:W-:Y:S05]  /*0580*/  BSYNC.RECONVERGENT B2 ;  /* 0x0000000000027941 */ /* 0x000fea0003800200 */
.L_x_246:
[----:B------:R-:W-:-:S04]  /*0590*/  FMUL R0, R9, R9 ;  /* 0x0000000909007220 */ /* 0x000fc80000400000 */
[----:B------:R-:W-:-:S04]  /*05a0*/  FFMA R3, R7, R7, R0 ;  /* 0x0000000707037223 */ /* 0x000fc80000000000 */
[----:B------:R-:W-:-:S05]  /*05b0*/  FFMA R6, R8, R8, R3 ;  /* 0x0000000808067223 */ /* 0x000fca0000000003 */
[----:B------:R-:W-:-:S13]  /*05c0*/  FSETP.GT.AND P0, PT, R6, 100, PT ;  /* 0x42c800000600780b */ /* 0x000fda0003f04000 */
[----:B------:R-:W-:Y:S05]  /*05d0*/  @P0 BRA `(.L_x_241) ;  /* 0x0000001400880947 */ /* 0x000fea0003800000 */
[----:B------:R-:W-:Y:S01]  /*05e0*/  FADD R33, R6, 1.00000001335143196e-10 ;  /* 0x2edbe6ff06217421 */ /* 0x000fe20000000000 */
[----:B------:R-:W-:Y:S04]  /*05f0*/  BSSY.RECONVERGENT B2, `(.L_x_248) ;  /* 0x000000c000027945 */ /* 0x000fe80003800200 */
[----:B------:R-:W-:-:S04]  /*0600*/  IADD3 R0, PT, PT, R33, 0x1800000, RZ ;  /* 0x0180000021007810 */ /* 0x000fc80007ffe0ff */
[----:B------:R-:W-:-:S04]  /*0610*/  LOP3.LUT R0, R0, 0x7f800000, RZ, 0xc0, !PT ;  /* 0x7f80000000007812 */ /* 0x000fc800078ec0ff */
[----:B------:R-:W-:-:S13]  /*0620*/  ISETP.GT.U32.AND P0, PT, R0, 0x1ffffff, PT ;  /* 0x01ffffff0000780c */ /* 0x000fda0003f04070 */
[----:B------:R-:W-:Y:S05]  /*0630*/  @P0 BRA `(.L_x_249) ;  /* 0x00000000000c0947 */ /* 0x000fea0003800000 */
[----:B------:R-:W-:-:S07]  /*0640*/  MOV R2, 0x660 ;  /* 0x0000066000027802 */ /* 0x000fce0000000f00 */
[----:B------:R-:W-:Y:S05]  /*0650*/  CALL.REL.NOINC `($__internal_13_$__cuda_sm20_rcp_rn_f32_slowpath) ;  /* 0x0000001800d07944 */ /* 0x000fea0003c00000 */
[----:B------:R-:W-:Y:S05]  /*0660*/  BRA `(.L_x_250) ;  /* 0x0000000000107947 */ /* 0x000fea0003800000 */
.L_x_249:
[----:B------:R-:W0:Y:S02]  /*0670*/  MUFU.RCP R0, R33 ;  /* 0x0000002100007308 */ /* 0x000e240000001000 */
[----:B0-----:R-:W-:-:S04]  /*0680*/  FFMA R2, R33, R0, -1 ;  /* 0xbf80000021027423 */ /* 0x001fc80000000000 */
[----:B------:R-:W-:-:S04]  /*0690*/  FADD.FTZ R3, -R2, -RZ ;  /* 0x800000ff02037221 */ /* 0x000fc80000010100 */
[----:B------:R-:W-:-:S07]  /*06a0*/  FFMA R0, R0, R3, R0 ;  /* 0x0000000300007223 */ /* 0x000fce0000000000 */
.L_x_250:
[----:B------:R-:W-:Y:S05]  /*06b0*/  BSYNC.RECONVERGENT B2 ;  /* 0x0000000000027941 */ /* 0x000fea0003800200 */
.L_x_248:
[----:B------:R-:W-:Y:S01]  /*06c0*/  FMUL R3, R0, R0 ;  /* 0x0000000000037220 */ /* 0x000fe20000400000 */
[----:B------:R-:W-:Y:S01]  /*06d0*/  FSETP.GT.AND P0, PT, |R28|, 1.00000001335143196e-10, PT ;  /* 0x2edbe6ff1c00780b */ /* 0x000fe20003f04200 */
[C---:B------:R-:W-:Y:S01]  /*06e0*/  FMUL R35, R16.reuse, R16 ;  /* 0x0000001010237220 */ /* 0x040fe20000400000 */
[----:B------:R-:W-:Y:S01]  /*06f0*/  BSSY.RECONVERGENT B4, `(.L_x_251) ;  /* 0x000005c000047945 */ /* 0x000fe20003800200 */
[----:B------:R-:W-:Y:S01]  /*0700*/  FMUL R3, R3, R0 ;  /* 0x0000000003037220 */ /* 0x000fe20000400000 */
[----:B------:R-:W-:Y:S01]  /*0710*/  FSETP.LEU.OR P0, PT, |R25|, 1.00000001335143196e-10, !P0 ;  /* 0x2edbe6ff1900780b */ /* 0x000fe2000470b600 */
[C---:B------:R-:W-:Y:S01]  /*0720*/  FFMA R35, R16.reuse, R16, R35 ;  /* 0x0000001010237223 */ /* 0x040fe20000000023 */
[----:B------:R-:W-:Y:S01]  /*0730*/  FMUL R0, R15, R0 ;  /* 0x000000000f007220 */ /* 0x000fe20000400000 */
[-C--:B------:R-:W-:Y:S01]  /*0740*/  FMUL R2, R3, R3.reuse ;  /* 0x0000000303027220 */ /* 0x080fe20000400000 */
[----:B------:R-:W-:-:S04]  /*0750*/  FMUL R3, R16, R3 ;  /* 0x0000000310037220 */ /* 0x000fc80000400000 */
[----:B------:R-:W-:-:S04]  /*0760*/  FFMA R3, R2, R35, -R3 ;  /* 0x0000002302037223 */ /* 0x000fc80000000803 */
[----:B------:R-:W-:-:S04]  /*0770*/  FMUL R0, R0, R3 ;  /* 0x0000000300007220 */ /* 0x000fc80000400000 */
[C---:B------:R-:W-:Y:S01]  /*0780*/  FFMA R5, R0.reuse, R7, R5 ;  /* 0x0000000700057223 */ /* 0x040fe20000000005 */
[C---:B------:R-:W-:Y:S01]  /*0790*/  FFMA R4, R0.reuse, R9, R4 ;  /* 0x0000000900047223 */ /* 0x040fe20000000004 */
[----:B------:R-:W-:Y:S01]  /*07a0*/  FFMA R2, R0, R8, R31 ;  /* 0x0000000800027223 */ /* 0x000fe2000000001f */
[----:B------:R-:W-:Y:S06]  /*07b0*/  @P0 BRA `(.L_x_252) ;  /* 0x00000004003c0947 */ /* 0x000fec0003800000 */
[----:B------:R-:W-:Y:S01]  /*07c0*/  VIADD R0, R33, 0xf3000000 ;  /* 0xf300000021007836 */ /* 0x000fe20000000000 */
[----:B------:R0:W1:Y:S01]  /*07d0*/  MUFU.RSQ R30, R33 ;  /* 0x00000021001e7308 */ /* 0x0000620000001400 */
[----:B------:R-:W-:Y:S03]  /*07e0*/  BSSY.RECONVERGENT B2, `(.L_x_253) ;  /* 0x000000b000027945 */ /* 0x000fe60003800200 */
[----:B------:R-:W-:-:S13]  /*07f0*/  ISETP.GT.U32.AND P0, PT, R0, 0x727fffff, PT ;  /* 0x727fffff0000780c */ /* 0x000fda0003f04070 */
[----:B01----:R-:W-:Y:S05]  /*0800*/  @!P0 BRA `(.L_x_254) ;  /* 0x0000000000108947 */ /* 0x003fea0003800000 */
[----:B------:R-:W-:-:S07]  /*0810*/  MOV R36, 0x830 ;  /* 0x0000083000247802 */ /* 0x000fce0000000f00 */
[----:B------:R-:W-:Y:S05]  /*0820*/  CALL.REL.NOINC `($__internal_14_$__cuda_sm20_sqrt_rn_f32_slowpath) ;  /* 0x0000001c00307944 */ /* 0x000fea0003c00000 */
[----:B------:R-:W-:Y:S01]  /*0830*/  MOV R35, R3 ;  /* 0x0000000300237202 */ /* 0x000fe20000000f00 */
[----:B------:R-:W-:Y:S06]  /*0840*/  BRA `(.L_x_255) ;  /* 0x0000000000107947 */ /* 0x000fec0003800000 */
.L_x_254:
[----:B------:R-:W-:Y:S01]  /*0850*/  FMUL.FTZ R0, R33, R30 ;  /* 0x0000001e21007220 */ /* 0x000fe20000410000 */
[----:B------:R-:W-:-:S03]  /*0860*/  FMUL.FTZ R3, R30, 0.5 ;  /* 0x3f0000001e037820 */ /* 0x000fc60000410000 */
[----:B------:R-:W-:-:S04]  /*0870*/  FFMA R35, -R0, R0, R33 ;  /* 0x0000000000237223 */ /* 0x000fc80000000121 */
[----:B------:R-:W-:-:S07]  /*0880*/  FFMA R35, R35, R3, R0 ;  /* 0x0000000323237223 */ /* 0x000fce0000000000 */
.L_x_255:
[----:B------:R-:W-:Y:S05]  /*0890*/  BSYNC.RECONVERGENT B2 ;  /* 0x0000000000027941 */ /* 0x000fea0003800200 */
.L_x_253:
[----:B------:R-:W-:Y:S01]  /*08a0*/  FFMA R30, R6, R35, 1.00000001335143196e-10 ;  /* 0x2edbe6ff061e7423 */ /* 0x000fe20000000023 */
[----:B------:R-:W-:Y:S01]  /*08b0*/  FMUL R3, R11, R28 ;  /* 0x0000001c0b037220 */ /* 0x000fe20000400000 */
[----:B------:R-:W-:Y:S02]  /*08c0*/  BSSY.RECONVERGENT B5, `(.L_x_256) ;  /* 0x000000d000057945 */ /* 0x000fe40003800200 */
        /* <DEDUP_REMOVED lines=9> */
[----:B------:R-:W-:-:S07]  /*0960*/  MOV R28, 0x980 ;  /* 0x00000980001c7802 */ /* 0x000fce0000000f00 */
[----:B------:R-:W-:Y:S05]  /*0970*/  CALL.REL.NOINC `($__internal_15_$__cuda_sm3x_div_rn_noftz_f32_slowpath) ;  /* 0x0000001c00347944 */ /* 0x000fea0003c00000 */
[----:B------:R-:W-:-:S07]  /*0980*/  MOV R34, R3 ;  /* 0x0000000300227202 */ /* 0x000fce0000000f00 */
.L_x_257:
[----:B------:R-:W-:Y:S05]  /*0990*/  BSYNC.RECONVERGENT B5 ;  /* 0x0000000000057941 */ /* 0x000fea0003800200 */
.L_x_256:
[----:B------:R-:W0:Y:S01]  /*09a0*/  MUFU.RCP R0, R35 ;  /* 0x0000002300007308 */ /* 0x000e220000001000 */
[----:B------:R-:W-:Y:S01]  /*09b0*/  FMUL R3, R34, R7 ;  /* 0x0000000722037220 */ /* 0x000fe20000400000 */
[----:B------:R-:W-:Y:S06]  /*09c0*/  BSSY.RECONVERGENT B5, `(.L_x_258) ;  /* 0x000000c000057945 */ /* 0x000fec0003800200 */
[----:B------:R-:W1:Y:S01]  /*09d0*/  FCHK P0, R3, R35 ;  /* 0x0000002303007302 */ /* 0x000e620000000000 */
        /* <DEDUP_REMOVED lines=8> */
[----:B------:R-:W-:Y:S05]  /*0a60*/  CALL.REL.NOINC `($__internal_15_$__cuda_sm3x_div_rn_noftz_f32_slowpath) ;  /* 0x0000001800f87944 */ /* 0x000fea0003c00000 */
[----:B------:R-:W-:-:S07]  /*0a70*/  MOV R36, R3 ;  /* 0x0000000300247202 */ /* 0x000fce0000000f00 */
.L_x_259:
[----:B------:R-:W-:Y:S05]  /*0a80*/  BSYNC.RECONVERGENT B5 ;  /* 0x0000000000057941 */ /* 0x000fea0003800200 */
.L_x_258:
        /* <DEDUP_REMOVED lines=11> */
[----:B------:R-:W-:Y:S02]  /*0b40*/  MOV R0, R35 ;  /* 0x0000002300007202 */ /* 0x000fe40000000f00 */
[----:B------:R-:W-:-:S07]  /*0b50*/  MOV R28, 0xb70 ;  /* 0x00000b70001c7802 */ /* 0x000fce0000000f00 */
[----:B------:R-:W-:Y:S05]  /*0b60*/  CALL.REL.NOINC `($__internal_15_$__cuda_sm3x_div_rn_noftz_f32_slowpath) ;  /* 0x0000001800b87944 */ /* 0x000fea0003c00000 */
[----:B------:R-:W-:-:S07]  /*0b70*/  IMAD.MOV.U32 R37, RZ, RZ, R3 ;  /* 0x000000ffff257224 */ /* 0x000fce00078e0003 */
.L_x_261:
[----:B------:R-:W-:Y:S05]  /*0b80*/  BSYNC.RECONVERGENT B5 ;  /* 0x0000000000057941 */ /* 0x000fea0003800200 */
.L_x_260:
        /* <DEDUP_REMOVED lines=10> */
[----:B------:R-:W-:Y:S01]  /*0c30*/  MOV R3, R34 ;  /* 0x0000002200037202 */ /* 0x000fe20000000f00 */
[----:B------:R-:W-:Y:S01]  /*0c40*/  IMAD.MOV.U32 R0, RZ, RZ, R35 ;  /* 0x000000ffff007224 */ /* 0x000fe200078e0023 */
[----:B------:R-:W-:-:S07]  /*0c50*/  MOV R28, 0xc70 ;  /* 0x00000c70001c7802 */ /* 0x000fce0000000f00 */
[----:B------:R-:W-:Y:S05]  /*0c60*/  CALL.REL.NOINC `($__internal_15_$__cuda_sm3x_div_rn_noftz_f32_slowpath) ;  /* 0x0000001800787944 */ /* 0x000fea0003c00000 */
.L_x_263:
[----:B------:R-:W-:Y:S05]  /*0c70*/  BSYNC.RECONVERGENT B5 ;  /* 0x0000000000057941 */ /* 0x000fea0003800200 */
.L_x_262:
[----:B------:R-:W-:Y:S01]  /*0c80*/  FADD R5, R5, R36 ;  /* 0x0000002405057221 */ /* 0x000fe20000000000 */
[----:B------:R-:W-:Y:S01]  /*0c90*/  FADD R4, R4, R37 ;  /* 0x0000002504047221 */ /* 0x000fe20000000000 */
[----:B------:R-:W-:-:S07]  /*0ca0*/  FADD R2, R2, R3 ;  /* 0x0000000302027221 */ /* 0x000fce0000000000 */
.L_x_252:
[----:B------:R-:W-:Y:S05]  /*0cb0*/  BSYNC.RECONVERGENT B4 ;  /* 0x0000000000047941 */ /* 0x000fea0003800200 */
.L_x_251:
[----:B------:R-:W-:Y:S01]  /*0cc0*/  IADD3 R0, PT, PT, R33, -0xd000000, RZ ;  /* 0xf300000021007810 */ /* 0x000fe20007ffe0ff */
[----:B------:R0:W1:Y:S01]  /*0cd0*/  MUFU.RSQ R28, R33 ;  /* 0x00000021001c7308 */ /* 0x0000620000001400 */
[----:B------:R-:W-:Y:S01]  /*0ce0*/  ISETP.NE.AND P0, PT, R17, R32, PT ;  /* 0x000000201100720c */ /* 0x000fe20003f05270 */
[----:B------:R-:W-:Y:S01]  /*0cf0*/  BSSY.RECONVERGENT B2, `(.L_x_264) ;  /* 0x000000d000027945 */ /* 0x000fe20003800200 */
[----:B------:R-:W-:Y:S01]  /*0d00*/  ISETP.GT.U32.AND P1, PT, R0, 0x727fffff, PT ;  /* 0x727fffff0000780c */ /* 0x000fe20003f24070 */
[----:B------:R-:W-:-:S05]  /*0d10*/  IMAD.MOV.U32 R0, RZ, RZ, 0x3f800000 ;  /* 0x3f800000ff007424 */ /* 0x000fca00078e00ff */
[----:B------:R-:W-:-:S07]  /*0d20*/  FSEL R0, R0, 2, !P0 ;  /* 0x4000000000007808 */ /* 0x000fce0004000000 */
[----:B0-----:R-:W-:Y:S05]  /*0d30*/  @!P1 BRA `(.L_x_265) ;  /* 0x0000000000109947 */ /* 0x001fea0003800000 */
[----:B------:R-:W-:-:S07]  /*0d40*/  MOV R36, 0xd60 ;  /* 0x00000d6000247802 */ /* 0x000fce0000000f00 */
[----:B-1----:R-:W-:Y:S05]  /*0d50*/  CALL.REL.NOINC `($__internal_14_$__cuda_sm20_sqrt_rn_f32_slowpath) ;  /* 0x0000001400e47944 */ /* 0x002fea0003c00000 */
[----:B------:R-:W-:Y:S01]  /*0d60*/  MOV R32, R3 ;  /* 0x0000000300207202 */ /* 0x000fe20000000f00 */
[----:B------:R-:W-:Y:S06]  /*0d70*/  BRA `(.L_x_266) ;  /* 0x0000000000107947 */ /* 0x000fec0003800000 */
.L_x_265:
[----:B-1----:R-:W-:Y:S01]  /*0d80*/  FMUL.FTZ R32, R33, R28 ;  /* 0x0000001c21207220 */ /* 0x002fe20000410000 */
[----:B------:R-:W-:-:S03]  /*0d90*/  FMUL.FTZ R3, R28, 0.5 ;  /* 0x3f0000001c037820 */ /* 0x000fc60000410000 */
[----:B------:R-:W-:-:S04]  /*0da0*/  FFMA R33, -R32, R32, R33 ;  /* 0x0000002020217223 */ /* 0x000fc80000000121 */
[----:B------:R-:W-:-:S07]  /*0db0*/  FFMA R32, R33, R3, R32 ;  /* 0x0000000321207223 */ /* 0x000fce0000000020 */
.L_x_266:
[----:B------:R-:W-:Y:S05]  /*0dc0*/  BSYNC.RECONVERGENT B2 ;  /* 0x0000000000027941 */ /* 0x000fea0003800200 */
.L_x_264:
[----:B------:R-:W0:Y:S01]  /*0dd0*/  MUFU.RCP64H R37, 5 ;  /* 0x4014000000257908 */ /* 0x000e220000001800 */
[----:B------:R-:W-:Y:S02]  /*0de0*/  HFMA2 R39, -RZ, RZ, 2.0390625, 0 ;  /* 0x40140000ff277431 */ /* 0x000fe400000001ff */
[----:B------:R-:W-:Y:S02]  /*0df0*/  IMAD.MOV.U32 R38, RZ, RZ, 0x0 ;  /* 0x00000000ff267424 */ /* 0x000fe400078e00ff */
[----:B------:R-:W-:Y:S01]  /*0e00*/  FADD R3, R32, R32 ;  /* 0x0000002020037221 */ /* 0x000fe20000000000 */
[----:B------:R-:W-:Y:S01]  /*0e10*/  IMAD.MOV.U32 R36, RZ, RZ, 0x1 ;  /* 0x00000001ff247424 */ /* 0x000fe200078e00ff */
[----:B------:R-:W-:Y:S01]  /*0e20*/  UMOV UR4, 0x54442d18 ;  /* 0x54442d1800047882 */ /* 0x000fe20000000000 */
[----:B------:R-:W-:Y:S01]  /*0e30*/  UMOV UR5, 0x400921fb ;  /* 0x400921fb00057882 */ /* 0x000fe20000000000 */
[----:B------:R-:W-:Y:S01]  /*0e40*/  BSSY.RECONVERGENT B2, `(.L_x_267) ;  /* 0x0000011000027945 */ /* 0x000fe20003800200 */
[----:B------:R-:W1:Y:S02]  /*0e50*/  F2F.F64.F32 R30, R3 ;  /* 0x00000003001e7310 */ /* 0x000e640000201800 */
[----:B0-----:R-:W-:-:S02]  /*0e60*/  DFMA R34, R36, -R38, 1 ;  /* 0x3ff000002422742b */ /* 0x001fc40000000826 */
[----:B-1----:R-:W-:-:S06]  /*0e70*/  DMUL R30, R30, UR4 ;  /* 0x000000041e1e7c28 */ /* 0x002fcc0008000000 */
[----:B------:R-:W-:-:S08]  /*0e80*/  DFMA R34, R34, R34, R34 ;  /* 0x000000222222722b */ /* 0x000fd00000000022 */
[----:B------:R-:W-:Y:S01]  /*0e90*/  DFMA R34, R36, R34, R36 ;  /* 0x000000222422722b */ /* 0x000fe20000000024 */
[----:B------:R-:W-:-:S07]  /*0ea0*/  FSETP.GEU.AND P1, PT, |R31|, 6.5827683646048100446e-37, PT ;  /* 0x036000001f00780b */ /* 0x000fce0003f2e200 */
[----:B------:R-:W-:-:S08]  /*0eb0*/  DFMA R38, R34, -R38, 1 ;  /* 0x3ff000002226742b */ /* 0x000fd00000000826 */
[----:B------:R-:W-:-:S08]  /*0ec0*/  DFMA R38, R34, R38, R34 ;  /* 0x000000262226722b */ /* 0x000fd00000000022 */
[----:B------:R-:W-:-:S08]  /*0ed0*/  DMUL R36, R30, R38 ;  /* 0x000000261e247228 */ /* 0x000fd00000000000 */
[----:B------:R-:W-:-:S08]  /*0ee0*/  DFMA R34, R36, -5, R30 ;  /* 0xc01400002422782b */ /* 0x000fd0000000001e */
[----:B------:R-:W-:-:S10]  /*0ef0*/  DFMA R34, R38, R34, R36 ;  /* 0x000000222622722b */ /* 0x000fd40000000024 */
[----:B------:R-:W-:-:S05]  /*0f00*/  FFMA R28, RZ, 2.3125, R35 ;  /* 0x40140000ff1c7823 */ /* 0x000fca0000000023 */
[----:B------:R-:W-:-:S13]  /*0f10*/  FSETP.GT.AND P0, PT, |R28|, 1.469367938527859385e-39, PT ;  /* 0x001000001c00780b */ /* 0x000fda0003f04200 */
[----:B------:R-:W-:Y:S05]  /*0f20*/  @P0 BRA P1, `(.L_x_268) ;  /* 0x0000000000080947 */ /* 0x000fea0000800000 */
[----:B------:R-:W-:-:S07]  /*0f30*/  MOV R28, 0xf50 ;  /* 0x00000f50001c7802 */ /* 0x000fce0000000f00 */
[----:B------:R-:W-:Y:S05]  /*0f40*/  CALL.REL.NOINC `($__internal_12_$__cuda_sm20_div_rn_f64_full) ;  /* 0x0000000c00507944 */ /* 0x000fea0003c00000 */
.L_x_268:
[----:B------:R-:W-:Y:S05]  /*0f50*/  BSYNC.RECONVERGENT B2 ;  /* 0x0000000000027941 */ /* 0x000fea0003800200 */
.L_x_267:
[----:B------:R-:W0:Y:S01]  /*0f60*/  F2F.F32.F64 R36, R34 ;  /* 0x0000002200247310 */ /* 0x000e220000301000 */
[----:B------:R-:W-:Y:S01]  /*0f70*/  BSSY.RECONVERGENT B2, `(.L_x_269) ;  /* 0x0000040000027945 */ /* 0x000fe20003800200 */
[C---:B0-----:R-:W-:Y:S01]  /*0f80*/  FMUL R33, R36.reuse, 0.63661974668502807617 ;  /* 0x3f22f98324217820 */ /* 0x041fe20000400000 */
[----:B------:R-:W-:-:S05]  /*0f90*/  FSETP.GE.AND P0, PT, |R36|, 105615, PT ;  /* 0x47ce47802400780b */ /* 0x000fca0003f06200 */
[----:B------:R-:W0:Y:S02]  /*0fa0*/  F2I.NTZ R33, R33 ;  /* 0x0000002100217305 */ /* 0x000e240000203100 */
[----:B0-----:R-:W-:-:S05]  /*0fb0*/  I2FP.F32.S32 R3, R33 ;  /* 0x0000002100037245 */ /* 0x001fca0000201400 */
[----:B------:R-:W-:-:S04]  /*0fc0*/  FFMA R28, R3, -1.5707962512969970703, R36 ;  /* 0xbfc90fda031c7823 */ /* 0x000fc80000000024 */
[----:B------:R-:W-:-:S04]  /*0fd0*/  FFMA R28, R3, -7.5497894158615963534e-08, R28 ;  /* 0xb3a22168031c7823 */ /* 0x000fc8000000001c */
[----:B------:R-:W-:Y:S01]  /*0fe0*/  FFMA R3, R3, -5.3903029534742383927e-15, R28 ;  /* 0xa7c234c503037823 */ /* 0x000fe2000000001c */
[----:B------:R-:W-:Y:S06]  /*0ff0*/  @!P0 BRA `(.L_x_270) ;  /* 0x0000000000dc8947 */ /* 0x000fec0003800000 */
[----:B------:R-:W-:-:S13]  /*1000*/  FSETP.NEU.AND P0, PT, |R36|, +INF , PT ;  /* 0x7f8000002400780b */ /* 0x000fda0003f0d200 */
[----:B------:R-:W-:Y:S01]  /*1010*/  @!P0 FMUL R3, RZ, R36 ;  /* 0x00000024ff038220 */ /* 0x000fe20000400000 */
[----:B------:R-:W-:Y:S01]  /*1020*/  @!P0 MOV R33, RZ ;  /* 0x000000ff00218202 */ /* 0x000fe20000000f00 */
[----:B------:R-:W-:Y:S06]  /*1030*/  @!P0 BRA `(.L_x_270) ;  /* 0x0000000000cc8947 */ /* 0x000fec0003800000 */
[----:B------:R-:W-:Y:S02]  /*1040*/  IMAD.SHL.U32 R28, R36, 0x100, RZ ;  /* 0x00000100241c7824 */ /* 0x000fe400078e00ff */
[----:B------:R-:W-:Y:S02]  /*1050*/  HFMA2 R37, -RZ, RZ, 0, 0 ;  /* 0x00000000ff257431 */ /* 0x000fe400000001ff */
[----:B------:R-:W-:Y:S01]  /*1060*/  IMAD.MOV.U32 R3, RZ, RZ, R1 ;  /* 0x000000ffff037224 */ /* 0x000fe200078e0001 */
[----:B------:R-:W0:Y:S01]  /*1070*/  LDCU.64 UR8, c[0x4][0x40] ;  /* 0x01000800ff0877ac */ /* 0x000e220008000a00 */
[----:B------:R-:W-:Y:S01]  /*1080*/  LOP3.LUT R33, R28, 0x80000000, RZ, 0xfc, !PT ;  /* 0x800000001c217812 */ /* 0x000fe200078efcff */
[----:B------:R-:W-:Y:S01]  /*1090*/  UMOV UR5, URZ ;  /* 0x000000ff00057c82 */ /* 0x000fe20008000000 */
[----:B------:R-:W-:-:S05]  /*10a0*/  UMOV UR4, URZ ;  /* 0x000000ff00047c82 */ /* 0x000fca0008000000 */
.L_x_271:
[----:B0-----:R-:W-:Y:S01]  /*10b0*/  MOV R30, UR8 ;  /* 0x00000008001e7c02 */ /* 0x001fe20008000f00 */
[----:B------:R-:W-:-:S05]  /*10c0*/  IMAD.U32 R31, RZ, RZ, UR9 ;  /* 0x00000009ff1f7e24 */ /* 0x000fca000f8e00ff */
[----:B------:R-:W2:Y:S01]  /*10d0*/  LDG.E.CONSTANT R30, desc[UR6][R30.64] ;  /* 0x000000061e1e7981 */ /* 0x000ea2000c1e9900 */
[----:B------:R-:W-:Y:S02]  /*10e0*/  UIADD3 UR8, UP0, UPT, UR8, 0x4, URZ ;  /* 0x0000000408087890 */ /* 0x000fe4000ff1e0ff */
[----:B------:R-:W-:Y:S02]  /*10f0*/  UIADD3 UR4, UPT, UPT, UR4, 0x1, URZ ;  /* 0x0000000104047890 */ /* 0x000fe4000fffe0ff */
[----:B------:R-:W-:Y:S02]  /*1100*/  UIADD3.X UR9, UPT, UPT, URZ, UR9, URZ, UP0, !UPT ;  /* 0x00000009ff097290 */ /* 0x000fe400087fe4ff */
[----:B------:R-:W-:Y:S01]  /*1110*/  UISETP.NE.AND UP0, UPT, UR4, 0x6, UPT ;  /* 0x000000060400788c */ /* 0x000fe2000bf05270 */
[----:B--2---:R-:W-:-:S03]  /*1120*/  IMAD.WIDE.U32 R34, R30, R33, RZ ;  /* 0x000000211e227225 */ /* 0x004fc600078e00ff */
[----:B------:R-:W-:-:S04]  /*1130*/  IADD3 R28, P0, PT, R34, R37, RZ ;  /* 0x00000025221c7210 */ /* 0x000fc80007f1e0ff */
[----:B------:R-:W-:Y:S01]  /*1140*/  IADD3.X R37, PT, PT, R35, UR5, RZ, P0, !PT ;  /* 0x0000000523257c10 */ /* 0x000fe200087fe4ff */
[----:B------:R0:W-:Y:S02]  /*1150*/  STL [R3], R28 ;  /* 0x0000001c03007387 */ /* 0x0001e40000100800 */
[----:B0-----:R-:W-:Y:S01]  /*1160*/  IADD3 R3, PT, PT, R3, 0x4, RZ ;  /* 0x0000000403037810 */ /* 0x001fe20007ffe0ff */
[----:B------:R-:W-:Y:S06]  /*1170*/  BRA.U UP0, `(.L_x_271) ;  /* 0xfffffffd00cc7547 */ /* 0x000fec000b83ffff */
[----:B------:R-:W-:Y:S01]  /*1180*/  SHF.R.U32.HI R30, RZ, 0x17, R36 ;  /* 0x00000017ff1e7819 */ /* 0x000fe20000011624 */
[----:B------:R0:W-:Y:S03]  /*1190*/  STL [R1+0x18], R37 ;  /* 0x0000182501007387 */ /* 0x0001e60000100800 */
[C---:B------:R-:W-:Y:S02]  /*11a0*/  LOP3.LUT R3, R30.reuse, 0xe0, RZ, 0xc0, !PT ;  /* 0x000000e01e037812 */ /* 0x040fe400078ec0ff */
[----:B------:R-:W-:-:S03]  /*11b0*/  LOP3.LUT P0, RZ, R30, 0x1f, RZ, 0xc0, !PT ;  /* 0x0000001f1eff7812 */ /* 0x000fc6000780c0ff */
[----:B------:R-:W-:-:S05]  /*11c0*/  VIADD R3, R3, 0xffffff80 ;  /* 0xffffff8003037836 */ /* 0x000fca0000000000 */
[----:B------:R-:W-:-:S05]  /*11d0*/  SHF.R.U32.HI R28, RZ, 0x5, R3 ;  /* 0x00000005ff1c7819 */ /* 0x000fca0000011603 */
[----:B------:R-:W-:-:S05]  /*11e0*/  IMAD R34, R28, -0x4, R1 ;  /* 0xfffffffc1c227824 */ /* 0x000fca00078e0201 */
[----:B------:R-:W2:Y:S04]  /*11f0*/  LDL R3, [R34+0x18] ;  /* 0x0000180022037983 */ /* 0x000ea80000100800 */
[----:B------:R-:W2:Y:S04]  /*1200*/  LDL R28, [R34+0x14] ;  /* 0x00001400221c7983 */ /* 0x000ea80000100800 */
[----:B------:R-:W3:Y:S01]  /*1210*/  @P0 LDL R31, [R34+0x10] ;  /* 0x00001000221f0983 */ /* 0x000ee20000100800 */
[----:B------:R-:W-:Y:S01]  /*1220*/  LOP3.LUT R30, R30, 0x1f, RZ, 0xc0, !PT ;  /* 0x0000001f1e1e7812 */ /* 0x000fe200078ec0ff */
[----:B------:R-:W-:Y:S01]  /*1230*/  UMOV UR4, 0x54442d19 ;  /* 0x54442d1900047882 */ /* 0x000fe20000000000 */
[----:B------:R-:W-:-:S02]  /*1240*/  UMOV UR5, 0x3bf921fb ;  /* 0x3bf921fb00057882 */ /* 0x000fc40000000000 */
[-C--:B--2---:R-:W-:Y:S02]  /*1250*/  @P0 SHF.L.W.U32.HI R3, R28, R30.reuse, R3 ;  /* 0x0000001e1c030219 */ /* 0x084fe40000010e03 */
[----:B---3--:R-:W-:Y:S02]  /*1260*/  @P0 SHF.L.W.U32.HI R28, R31, R30, R28 ;  /* 0x0000001e1f1c0219 */ /* 0x008fe40000010e1c */
[----:B------:R-:W-:Y:S02]  /*1270*/  ISETP.GE.AND P0, PT, R36, RZ, PT ;  /* 0x000000ff2400720c */ /* 0x000fe40003f06270 */
[C---:B------:R-:W-:Y:S02]  /*1280*/  SHF.L.W.U32.HI R33, R28.reuse, 0x2, R3 ;  /* 0x000000021c217819 */ /* 0x040fe40000010e03 */
[----:B------:R-:W-:Y:S02]  /*1290*/  SHF.L.U32 R28, R28, 0x2, RZ ;  /* 0x000000021c1c7819 */ /* 0x000fe400000006ff */
[----:B------:R-:W-:-:S02]  /*12a0*/  SHF.R.S32.HI R31, RZ, 0x1f, R33 ;  /* 0x0000001fff1f7819 */ /* 0x000fc40000011421 */
[----:B------:R-:W-:Y:S02]  /*12b0*/  LOP3.LUT R36, R33, R36, RZ, 0x3c, !PT ;  /* 0x0000002421247212 */ /* 0x000fe400078e3cff */
[C---:B------:R-:W-:Y:S02]  /*12c0*/  LOP3.LUT R30, R31.reuse, R28, RZ, 0x3c, !PT ;  /* 0x0000001c1f1e7212 */ /* 0x040fe400078e3cff */
[----:B------:R-:W-:Y:S02]  /*12d0*/  LOP3.LUT R31, R31, R33, RZ, 0x3c, !PT ;  /* 0x000000211f1f7212 */ /* 0x000fe400078e3cff */
[----:B------:R-:W-:Y:S02]  /*12e0*/  SHF.R.U32.HI R28, RZ, 0x1e, R3 ;  /* 0x0000001eff1c7819 */ /* 0x000fe40000011603 */
[----:B------:R-:W-:Y:S02]  /*12f0*/  ISETP.GE.AND P1, PT, R36, RZ, PT ;  /* 0x000000ff2400720c */ /* 0x000fe40003f26270 */
[----:B------:R-:W1:Y:S01]  /*1300*/  I2F.F64.S64 R30, R30 ;  /* 0x0000001e001e7312 */ /* 0x000e620000301c00 */
[----:B------:R-:W-:-:S05]  /*1310*/  LEA.HI R33, R33, R28, RZ, 0x1 ;  /* 0x0000001c21217211 */ /* 0x000fca00078f08ff */
[----:B------:R-:W-:-:S05]  /*1320*/  IMAD.MOV R3, RZ, RZ, -R33 ;  /* 0x000000ffff037224 */ /* 0x000fca00078e0a21 */
[----:B------:R-:W-:Y:S01]  /*1330*/  @!P0 MOV R33, R3 ;  /* 0x0000000300218202 */ /* 0x000fe20000000f00 */
[----:B-1----:R-:W-:-:S10]  /*1340*/  DMUL R34, R30, UR4 ;  /* 0x000000041e227c28 */ /* 0x002fd40008000000 */
[----:B------:R-:W1:Y:S02]  /*1350*/  F2F.F32.F64 R34, R34 ;  /* 0x0000002200227310 */ /* 0x000e640000301000 */
[----:B01----:R-:W-:-:S07]  /*1360*/  FSEL R3, -R34, R34, !P1 ;  /* 0x0000002222037208 */ /* 0x003fce0004800100 */
.L_x_270:
[----:B------:R-:W-:Y:S05]  /*1370*/  BSYNC.RECONVERGENT B2 ;  /* 0x0000000000027941 */ /* 0x000fea0003800200 */
.L_x_269:
[----:B------:R-:W-:Y:S02]  /*1380*/  HFMA2 R35, -RZ, RZ, 1.291015625, -0.052581787109375 ;  /* 0x3d2aaabbff237431 */ /* 0x000fe400000001ff */
[----:B------:R-:W-:Y:S02]  /*1390*/  IMAD.MOV.U32 R31, RZ, RZ, 0x37cbac00 ;  /* 0x37cbac00ff1f7424 */ /* 0x000fe400078e00ff */
[----:B------:R-:W-:Y:S01]  /*13a0*/  FMUL R28, R3, R3 ;  /* 0x00000003031c7220 */ /* 0x000fe20000400000 */
[C---:B------:R-:W-:Y:S01]  /*13b0*/  LOP3.LUT R34, R33.reuse, 0x1, RZ, 0xc0, !PT ;  /* 0x0000000121227812 */ /* 0x040fe200078ec0ff */
[----:B------:R-:W0:Y:S01]  /*13c0*/  LDCU UR4, c[0x0][0x3bc] ;  /* 0x00007780ff0477ac */ /* 0x000e220008000800 */
[----:B------:R-:W-:Y:S01]  /*13d0*/  MOV R37, 0x3dcccccd ;  /* 0x3dcccccd00257802 */ /* 0x000fe20000000f00 */
[----:B------:R-:W-:Y:S01]  /*13e0*/  FFMA R30, R28, R31, -0.0013887860113754868507 ;  /* 0xbab607ed1c1e7423 */ /* 0x000fe2000000001f */
[----:B------:R-:W-:Y:S01]  /*13f0*/  ISETP.NE.U32.AND P0, PT, R34, 0x1, PT ;  /* 0x000000012200780c */ /* 0x000fe20003f05070 */
[----:B------:R-:W-:Y:S01]  /*1400*/  IMAD.MOV.U32 R34, RZ, RZ, 0x41200000 ;  /* 0x41200000ff227424 */ /* 0x000fe200078e00ff */
[----:B------:R-:W-:Y:S01]  /*1410*/  LOP3.LUT P1, RZ, R33, 0x2, RZ, 0xc0, !PT ;  /* 0x0000000221ff7812 */ /* 0x000fe2000782c0ff */
[----:B------:R-:W-:Y:S01]  /*1420*/  BSSY.RECONVERGENT B4, `(.L_x_272) ;  /* 0x0000019000047945 */ /* 0x000fe20003800200 */
[----:B------:R-:W-:Y:S01]  /*1430*/  FSEL R31, R30, -0.00019574658654164522886, !P0 ;  /* 0xb94d41531e1f7808 */ /* 0x000fe20004000000 */
[----:B------:R-:W-:Y:S01]  /*1440*/  IMAD.MOV.U32 R30, RZ, RZ, 0x3effffff ;  /* 0x3effffffff1e7424 */ /* 0x000fe200078e00ff */
[----:B------:R-:W-:-:S02]  /*1450*/  FSEL R35, R35, 0.0083327032625675201416, !P0 ;  /* 0x3c0885e423237808 */ /* 0x000fc40004000000 */
[----:B------:R-:W-:-:S03]  /*1460*/  FSEL R3, R3, 1, P0 ;  /* 0x3f80000003037808 */ /* 0x000fc60000000000 */
[----:B------:R-:W-:Y:S01]  /*1470*/  FFMA R31, R28, R31, R35 ;  /* 0x0000001f1c1f7223 */ /* 0x000fe20000000023 */
[----:B------:R-:W-:Y:S01]  /*1480*/  FSEL R35, -R30, -0.16666662693023681641, !P0 ;  /* 0xbe2aaaa81e237808 */ /* 0x000fe20004000100 */
[----:B------:R-:W1:Y:S01]  /*1490*/  FCHK P0, R32, -10 ;  /* 0xc120000020007902 */ /* 0x000e620000000000 */
[----:B------:R-:W-:Y:S01]  /*14a0*/  FFMA R30, -R37, R34, 1 ;  /* 0x3f800000251e7423 */ /* 0x000fe20000000122 */
[----:B0-----:R-:W-:Y:S02]  /*14b0*/  FMUL R0, R0, UR4 ;  /* 0x0000000400007c20 */ /* 0x001fe40008400000 */
[C---:B------:R-:W-:Y:S01]  /*14c0*/  FFMA R35, R28.reuse, R31, R35 ;  /* 0x0000001f1c237223 */ /* 0x040fe20000000023 */
[----:B------:R-:W-:Y:S01]  /*14d0*/  FFMA R28, R28, R3, RZ ;  /* 0x000000031c1c7223 */ /* 0x000fe200000000ff */
[----:B------:R-:W-:-:S03]  /*14e0*/  FFMA R31, R30, -R37, -0.10000000149011611938 ;  /* 0xbdcccccd1e1f7423 */ /* 0x000fc60000000825 */
[----:B------:R-:W-:Y:S01]  /*14f0*/  FFMA R3, R28, R35, R3 ;  /* 0x000000231c037223 */ /* 0x000fe20000000003 */
[----:B------:R-:W-:-:S03]  /*1500*/  FFMA R28, R31, R32, RZ ;  /* 0x000000201f1c7223 */ /* 0x000fc600000000ff */
[----:B------:R-:W-:Y:S01]  /*1510*/  @P1 FADD R3, RZ, -R3 ;  /* 0x80000003ff031221 */ /* 0x000fe20000000000 */
[----:B------:R-:W-:-:S03]  /*1520*/  FFMA R30, R28, 10, R32 ;  /* 0x412000001c1e7823 */ /* 0x000fc60000000020 */
[----:B------:R-:W-:Y:S01]  /*1530*/  FMUL R33, R3, R0 ;  /* 0x0000000003217220 */ /* 0x000fe20000400000 */
[----:B------:R-:W-:Y:S01]  /*1540*/  FFMA R28, R31, R30, R28 ;  /* 0x0000001e1f1c7223 */ /* 0x000fe2000000001c */
[----:B-1----:R-:W-:Y:S06]  /*1550*/  @!P0 BRA `(.L_x_273) ;  /* 0x0000000000148947 */ /* 0x002fec0003800000 */
[----:B------:R-:W-:Y:S01]  /*1560*/  MOV R3, R32 ;  /* 0x0000002000037202 */ /* 0x000fe20000000f00 */
[----:B------:R-:W-:Y:S01]  /*1570*/  IMAD.MOV.U32 R0, RZ, RZ, -0x3ee00000 ;  /* 0xc1200000ff007424 */ /* 0x000fe200078e00ff */
[----:B------:R-:W-:-:S07]  /*1580*/  MOV R28, 0x15a0 ;  /* 0x000015a0001c7802 */ /* 0x000fce0000000f00 */
[----:B------:R-:W-:Y:S05]  /*1590*/  CALL.REL.NOINC `($__internal_15_$__cuda_sm3x_div_rn_noftz_f32_slowpath) ;  /* 0x00000010002c7944 */ /* 0x000fea0003c00000 */
[----:B------:R-:W-:-:S07]  /*15a0*/  MOV R28, R3 ;  /* 0x00000003001c7202 */ /* 0x000fce0000000f00 */
.L_x_273:
[----:B------:R-:W-:Y:S05]  /*15b0*/  BSYNC.RECONVERGENT B4 ;  /* 0x0000000000047941 */ /* 0x000fea0003800200 */
.L_x_272:
[----:B------:R-:W-:Y:S02]  /*15c0*/  HFMA2 R31, -RZ, RZ, 3.7421875, 0 ;  /* 0x437c0000ff1f7431 */ /* 0x000fe400000001ff */
[----:B------:R-:W-:Y:S02]  /*15d0*/  IMAD.MOV.U32 R3, RZ, RZ, 0x3bbb989d ;  /* 0x3bbb989dff037424 */ /* 0x000fe400078e00ff */
[----:B------:R-:W-:Y:S01]  /*15e0*/  FADD R36, R32, 1.00000001335143196e-10 ;  /* 0x2edbe6ff20247421 */ /* 0x000fe20000000000 */
[----:B------:R-:W-:Y:S01]  /*15f0*/  BSSY.RECONVERGENT B4, `(.L_x_274) ;  /* 0x0000016000047945 */ /* 0x000fe20003800200 */
[----:B------:R-:W-:Y:S02]  /*1600*/  FFMA.SAT R0, R28, R3, 0.5 ;  /* 0x3f0000001c007423 */ /* 0x000fe40000002003 */
[----:B------:R-:W0:Y:S02]  /*1610*/  MUFU.RCP R30, R36 ;  /* 0x00000024001e7308 */ /* 0x000e240000001000 */
[----:B------:R-:W-:-:S04]  /*1620*/  FFMA.RM R0, R0, R31, 12582913 ;  /* 0x4b40000100007423 */ /* 0x000fc8000000401f */
[C---:B------:R-:W-:Y:S01]  /*1630*/  FADD R3, R0.reuse, -12583039 ;  /* 0xcb40007f00037421 */ /* 0x040fe20000000000 */
[----:B------:R-:W-:-:S03]  /*1640*/  IMAD.SHL.U32 R0, R0, 0x800000, RZ ;  /* 0x0080000000007824 */ /* 0x000fc600078e00ff */
[----:B------:R-:W-:-:S04]  /*1650*/  FFMA R3, R28, 1.4426950216293334961, -R3 ;  /* 0x3fb8aa3b1c037823 */ /* 0x000fc80000000803 */
[----:B------:R-:W-:Y:S01]  /*1660*/  FFMA R28, R28, 1.925963033500011079e-08, R3 ;  /* 0x32a570601c1c7823 */ /* 0x000fe20000000003 */
[----:B0-----:R-:W-:-:S03]  /*1670*/  FFMA R31, -R36, R30, 1 ;  /* 0x3f800000241f7423 */ /* 0x001fc6000000011e */
[----:B------:R-:W0:Y:S01]  /*1680*/  MUFU.EX2 R3, R28 ;  /* 0x0000001c00037308 */ /* 0x000e220000000800 */
[----:B------:R-:W-:Y:S01]  /*1690*/  FFMA R30, R30, R31, R30 ;  /* 0x0000001f1e1e7223 */ /* 0x000fe2000000001e */
[----:B0-----:R-:W-:-:S04]  /*16a0*/  FMUL R0, R0, R3 ;  /* 0x0000000300007220 */ /* 0x001fc80000400000 */
[----:B------:R-:W-:-:S04]  /*16b0*/  FMUL R3, R33, R0 ;  /* 0x0000000021037220 */ /* 0x000fc80000400000 */
[----:B------:R-:W0:Y:S01]  /*16c0*/  FCHK P0, R3, R36 ;  /* 0x0000002403007302 */ /* 0x000e220000000000 */
[----:B------:R-:W-:-:S04]  /*16d0*/  FFMA R31, R3, R30, RZ ;  /* 0x0000001e031f7223 */ /* 0x000fc800000000ff */
[----:B------:R-:W-:-:S04]  /*16e0*/  FFMA R34, -R36, R31, R3 ;  /* 0x0000001f24227223 */ /* 0x000fc80000000103 */
[----:B------:R-:W-:Y:S01]  /*16f0*/  FFMA R34, R30, R34, R31 ;  /* 0x000000221e227223 */ /* 0x000fe2000000001f */
[----:B0-----:R-:W-:Y:S06]  /*1700*/  @!P0 BRA `(.L_x_275) ;  /* 0x0000000000108947 */ /* 0x001fec0003800000 */
[----:B------:R-:W-:Y:S02]  /*1710*/  MOV R0, R36 ;  /* 0x0000002400007202 */ /* 0x000fe40000000f00 */
[----:B------:R-:W-:-:S07]  /*1720*/  MOV R28, 0x1740 ;  /* 0x00001740001c7802 */ /* 0x000fce0000000f00 */
[----:B------:R-:W-:Y:S05]  /*1730*/  CALL.REL.NOINC `($__internal_15_$__cuda_sm3x_div_rn_noftz_f32_slowpath) ;  /* 0x0000000c00c47944 */ /* 0x000fea0003c00000 */
[----:B------:R-:W-:-:S07]  /*1740*/  IMAD.MOV.U32 R34, RZ, RZ, R3 ;  /* 0x000000ffff227224 */ /* 0x000fce00078e0003 */
.L_x_275:
[----:B------:R-:W-:Y:S05]  /*1750*/  BSYNC.RECONVERGENT B4 ;  /* 0x0000000000047941 */ /* 0x000fea0003800200 */
.L_x_274:
        /* <DEDUP_REMOVED lines=10> */
[----:B------:R-:W-:Y:S02]  /*1800*/  MOV R0, R32 ;  /* 0x0000002000007202 */ /* 0x000fe40000000f00 */
[----:B------:R-:W-:-:S07]  /*1810*/  MOV R28, 0x1830 ;  /* 0x00001830001c7802 */ /* 0x000fce0000000f00 */
[----:B------:R-:W-:Y:S05]  /*1820*/  CALL.REL.NOINC `($__internal_15_$__cuda_sm3x_div_rn_noftz_f32_slowpath) ;  /* 0x0000000c00887944 */ /* 0x000fea0003c00000 */
[----:B------:R-:W-:-:S07]  /*1830*/  IMAD.MOV.U32 R36, RZ, RZ, R3 ;  /* 0x000000ffff247224 */ /* 0x000fce00078e0003 */
.L_x_277:
[----:B------:R-:W-:Y:S05]  /*1840*/  BSYNC.RECONVERGENT B4 ;  /* 0x0000000000047941 */ /* 0x000fea0003800200 */
.L_x_276:
        /* <DEDUP_REMOVED lines=14> */
[----:B------:R-:W-:-:S07]  /*1930*/  MOV R7, R3 ;  /* 0x0000000300077202 */ /* 0x000fce0000000f00 */
.L_x_279:
[----:B------:R-:W-:Y:S05]  /*1940*/  BSYNC.RECONVERGENT B4 ;  /* 0x0000000000047941 */ /* 0x000fea0003800200 */
.L_x_278:
        /* <DEDUP_REMOVED lines=14> */
.L_x_281:
[----:B------:R-:W-:Y:S05]  /*1a30*/  BSYNC.RECONVERGENT B4 ;  /* 0x0000000000047941 */ /* 0x000fea0003800200 */
.L_x_280:
[----:B------:R-:W-:Y:S01]  /*1a40*/  FADD R31, R3, R2 ;  /* 0x00000002031f7221 */ /* 0x000fe20000000000 */
[----:B------:R-:W-:Y:S01]  /*1a50*/  FMUL R3, R6, R6 ;  /* 0x0000000606037220 */ /* 0x000fe20000400000 */
[----:B------:R-:W-:Y:S01]  /*1a60*/  FADD R5, R36, R5 ;  /* 0x0000000524057221 */ /* 0x000fe20000000000 */
[----:B------:R-:W-:Y:S01]  /*1a70*/  FADD R4, R7, R4 ;  /* 0x0000000407047221 */ /* 0x000fe20000000000 */
[----:B------:R-:W-:Y:S01]  /*1a80*/  FADD R33, -R31, -RZ ;  /* 0x800000ff1f217221 */ /* 0x000fe20000000100 */
[----:B------:R-:W-:Y:S01]  /*1a90*/  FFMA R35, R6, R3, 1.00000001335143196e-10 ;  /* 0x2edbe6ff06237423 */ /* 0x000fe20000000003 */
[----:B------:R-:W-:Y:S01]  /*1aa0*/  FADD R7, -R5, -RZ ;  /* 0x800000ff05077221 */ /* 0x000fe20000000100 */
[----:B------:R-:W-:Y:S02]  /*1ab0*/  FADD R9, -R4, -RZ ;  /* 0x800000ff04097221 */ /* 0x000fe40000000100 */
[----:B------:R-:W-:Y:S02]  /*1ac0*/  VIADD R0, R35, 0x1800000 ;  /* 0x0180000023007836 */ /* 0x000fe40000000000 */
[----:B------:R0:W-:Y:S03]  /*1ad0*/  REDG.E.ADD.F32.FTZ.RN.STRONG.GPU desc[UR6][R22.64+0x18], R7 ;  /* 0x00001807160079a6 */ /* 0x0001e6000c12f306 */
[----:B------:R-:W-:Y:S01]  /*1ae0*/  LOP3.LUT R0, R0, 0x7f800000, RZ, 0xc0, !PT ;  /* 0x7f80000000007812 */ /* 0x000fe200078ec0ff */
[----:B------:R0:W-:Y:S03]  /*1af0*/  REDG.E.ADD.F32.FTZ.RN.STRONG.GPU desc[UR6][R22.64+0x1c], R9 ;  /* 0x00001c09160079a6 */ /* 0x0001e6000c12f306 */
[----:B------:R-:W-:Y:S01]  /*1b00*/  ISETP.GT.U32.AND P0, PT, R0, 0x1ffffff, PT ;  /* 0x01ffffff0000780c */ /* 0x000fe20003f04070 */
[----:B------:R0:W-:Y:S01]  /*1b10*/  REDG.E.ADD.F32.FTZ.RN.STRONG.GPU desc[UR6][R22.64+0x20], R33 ;  /* 0x00002021160079a6 */ /* 0x0001e2000c12f306 */
[----:B------:R-:W-:Y:S11]  /*1b20*/  BSSY.RECONVERGENT B2, `(.L_x_282) ;  /* 0x000000a000027945 */ /* 0x000ff60003800200 */
[----:B0-----:R-:W-:Y:S05]  /*1b30*/  @P0 BRA `(.L_x_283) ;  /* 0x0000000000100947 */ /* 0x001fea0003800000 */
[----:B------:R-:W-:Y:S02]  /*1b40*/  MOV R33, R35 ;  /* 0x0000002300217202 */ /* 0x000fe40000000f00 */
[----:B------:R-:W-:-:S07]  /*1b50*/  MOV R2, 0x1b70 ;  /* 0x00001b7000027802 */ /* 0x000fce0000000f00 */
[----:B------:R-:W-:Y:S05]  /*1b60*/  CALL.REL.NOINC `($__internal_13_$__cuda_sm20_rcp_rn_f32_slowpath) ;  /* 0x00000004008c7944 */ /* 0x000fea0003c00000 */
[----:B------:R-:W-:Y:S05]  /*1b70*/  BRA `(.L_x_284) ;  /* 0x0000000000107947 */ /* 0x000fea0003800000 */
.L_x_283:
[----:B------:R-:W0:Y:S02]  /*1b80*/  MUFU.RCP R0, R35 ;  /* 0x0000002300007308 */ /* 0x000e240000001000 */
[----:B0-----:R-:W-:-:S04]  /*1b90*/  FFMA R2, R35, R0, -1 ;  /* 0xbf80000023027423 */ /* 0x001fc80000000000 */
[----:B------:R-:W-:-:S04]  /*1ba0*/  FADD.FTZ R3, -R2, -RZ ;  /* 0x800000ff02037221 */ /* 0x000fc80000010100 */
[----:B------:R-:W-:-:S07]  /*1bb0*/  FFMA R0, R0, R3, R0 ;  /* 0x0000000300007223 */ /* 0x000fce0000000000 */
.L_x_284:
[----:B------:R-:W-:Y:S05]  /*1bc0*/  BSYNC.RECONVERGENT B2 ;  /* 0x0000000000027941 */ /* 0x000fea0003800200 */
.L_x_282:
[-C--:B------:R-:W-:Y:S01]  /*1bd0*/  FMUL R3, R10, R0.reuse ;  /* 0x000000000a037220 */ /* 0x080fe20000400000 */
[----:B------:R-:W-:-:S04]  /*1be0*/  FFMA R0, R13, R0, -1 ;  /* 0xbf8000000d007423 */ /* 0x000fc80000000000 */
[----:B------:R-:W-:-:S07]  /*1bf0*/  FFMA R26, R3, R0, R26 ;  /* 0x00000000031a7223 */ /* 0x000fce000000001a */
.L_x_241:
[----:B------:R-:W-:Y:S05]  /*1c00*/  BSYNC.RECONVERGENT B0 ;  /* 0x0000000000007941 */ /* 0x000fea0003800200 */
.L_x_240:
[----:B------:R-:W-:Y:S05]  /*1c10*/  @P2 BRA `(.L_x_285) ;  /* 0xffffffe400a02947 */ /* 0x000fea000383ffff */
.L_x_239:
[----:B------:R-:W-:Y:S05]  /*1c20*/  BSYNC B1 ;  /* 0x0000000000017941 */ /* 0x000fea0003800000 */
.L_x_238:
[----:B------:R-:W0:Y:S01]  /*1c30*/  LDC.64 R2, c[0x0][0x388] ;  /* 0x0000e200ff027b82 */ /* 0x000e220000000a00 */
[----:B------:R-:W-:Y:S04]  /*1c40*/  STG.E desc[UR6][R20.64+0x18], R5 ;  /* 0x0000180514007986 */ /* 0x000fe8000c101906 */
[----:B------:R-:W-:Y:S04]  /*1c50*/  STG.E desc[UR6][R20.64+0x1c], R4 ;  /* 0x00001c0414007986 */ /* 0x000fe8000c101906 */
[----:B------:R-:W-:Y:S04]  /*1c60*/  STG.E desc[UR6][R20.64+0x20], R31 ;  /* 0x0000201f14007986 */ /* 0x000fe8000c101906 */
[----:B0-----:R-:W-:Y:S01]  /*1c70*/  REDG.E.ADD.F32.FTZ.RN.STRONG.GPU desc[UR6][R2.64], R26 ;  /* 0x0000001a020079a6 */ /* 0x001fe2000c12f306 */
[----:B------:R-:W-:Y:S05]  /*1c80*/  EXIT ;  /* 0x000000000000794d */ /* 0x000fea0003800000 */
        .weak           $__internal_12_$__cuda_sm20_div_rn_f64_full
        .type           $__internal_12_$__cuda_sm20_div_rn_f64_full,@function
        .size           $__internal_12_$__cuda_sm20_div_rn_f64_full,($__internal_13_$__cuda_sm20_rcp_rn_f32_slowpath - $__internal_12_$__cuda_sm20_div_rn_f64_full)
$__internal_12_$__cuda_sm20_div_rn_f64_full:
[----:B------:R-:W-:Y:S02]  /*1c90*/  HFMA2 R35, -RZ, RZ, 1.98828125, 0 ;  /* 0x3ff40000ff237431 */ /* 0x000fe400000001ff */
[----:B------:R-:W-:Y:S01]  /*1ca0*/  IMAD.MOV.U32 R34, RZ, RZ, 0x0 ;  /* 0x00000000ff227424 */ /* 0x000fe200078e00ff */
[C---:B------:R-:W-:Y:S01]  /*1cb0*/  FSETP.GEU.AND P1, PT, |R31|.reuse, 1.469367938527859385e-39, PT ;  /* 0x001000001f00780b */ /* 0x040fe20003f2e200 */
[----:B------:R-:W-:Y:S01]  /*1cc0*/  IMAD.MOV.U32 R38, RZ, RZ, 0x1 ;  /* 0x00000001ff267424 */ /* 0x000fe200078e00ff */
[----:B------:R-:W-:Y:S01]  /*1cd0*/  LOP3.LUT R33, R31, 0x7ff00000, RZ, 0xc0, !PT ;  /* 0x7ff000001f217812 */ /* 0x000fe200078ec0ff */
[----:B------:R-:W-:Y:S01]  /*1ce0*/  IMAD.MOV.U32 R42, RZ, RZ, R30 ;  /* 0x000000ffff2a7224 */ /* 0x000fe200078e001e */
[----:B------:R-:W0:Y:S01]  /*1cf0*/  MUFU.RCP64H R39, R35 ;  /* 0x0000002300277308 */ /* 0x000e220000001800 */
[----:B------:R-:W-:Y:S01]  /*1d00*/  MOV R3, 0x1ca00000 ;  /* 0x1ca0000000037802 */ /* 0x000fe20000000f00 */
[----:B------:R-:W-:Y:S01]  /*1d10*/  BSSY.RECONVERGENT B3, `(.L_x_286) ;  /* 0x0000043000037945 */ /* 0x000fe20003800200 */
[----:B------:R-:W-:-:S04]  /*1d20*/  ISETP.GE.U32.AND P0, PT, R33, 0x40100000, PT ;  /* 0x401000002100780c */ /* 0x000fc80003f06070 */
[----:B------:R-:W-:-:S04]  /*1d30*/  SEL R3, R3, 0x63400000, !P0 ;  /* 0x6340000003037807 */ /* 0x000fc80004000000 */
[----:B------:R-:W-:Y:S01]  /*1d40*/  LOP3.LUT R43, R3, 0x800fffff, R31, 0xf8, !PT ;  /* 0x800fffff032b7812 */ /* 0x000fe200078ef81f */
[----:B0-----:R-:W-:-:S08]  /*1d50*/  DFMA R36, R38, -R34, 1 ;  /* 0x3ff000002624742b */ /* 0x001fd00000000822 */
[----:B------:R-:W-:-:S08]  /*1d60*/  DFMA R36, R36, R36, R36 ;  /* 0x000000242424722b */ /* 0x000fd00000000024 */
[----:B------:R-:W-:Y:S01]  /*1d70*/  DFMA R36, R38, R36, R38 ;  /* 0x000000242624722b */ /* 0x000fe20000000026 */
[----:B------:R-:W-:-:S04]  /*1d80*/  @!P1 LOP3.LUT R38, R3, 0x80000000, R31, 0xf8, !PT ;  /* 0x8000000003269812 */ /* 0x000fc800078ef81f */
[----:B------:R-:W-:-:S03]  /*1d90*/  @!P1 LOP3.LUT R39, R38, 0x100000, RZ, 0xfc, !PT ;  /* 0x0010000026279812 */ /* 0x000fc600078efcff */
[----:B------:R-:W-:Y:S01]  /*1da0*/  DFMA R40, R36, -R34, 1 ;  /* 0x3ff000002428742b */ /* 0x000fe20000000822 */
[----:B------:R-:W-:-:S06]  /*1db0*/  @!P1 MOV R38, RZ ;  /* 0x000000ff00269202 */ /* 0x000fcc0000000f00 */
[----:B------:R-:W-:Y:S02]  /*1dc0*/  @!P1 DFMA R42, R42, 2, -R38 ;  /* 0x400000002a2a982b */ /* 0x000fe40000000826 */
[----:B------:R-:W-:-:S08]  /*1dd0*/  DFMA R40, R36, R40, R36 ;  /* 0x000000282428722b */ /* 0x000fd00000000024 */
[----:B------:R-:W-:-:S08]  /*1de0*/  DMUL R38, R40, R42 ;  /* 0x0000002a28267228 */ /* 0x000fd00000000000 */
[----:B------:R-:W-:-:S08]  /*1df0*/  DFMA R36, R38, -R34, R42 ;  /* 0x800000222624722b */ /* 0x000fd0000000002a */
[----:B------:R-:W-:Y:S01]  /*1e00*/  DFMA R36, R40, R36, R38 ;  /* 0x000000242824722b */ /* 0x000fe20000000026 */
[----:B------:R-:W-:Y:S01]  /*1e10*/  IMAD.MOV.U32 R40, RZ, RZ, R33 ;  /* 0x000000ffff287224 */ /* 0x000fe200078e0021 */
[----:B------:R-:W-:Y:S01]  /*1e20*/  @!P1 LOP3.LUT R40, R43, 0x7ff00000, RZ, 0xc0, !PT ;  /* 0x7ff000002b289812 */ /* 0x000fe200078ec0ff */
[----:B------:R-:W-:-:S03]  /*1e30*/  IMAD.MOV.U32 R41, RZ, RZ, 0x40100000 ;  /* 0x40100000ff297424 */ /* 0x000fc600078e00ff */
[----:B------:R-:W-:-:S04]  /*1e40*/  IADD3 R38, PT, PT, R40, -0x1, RZ ;  /* 0xffffffff28267810 */ /* 0x000fc80007ffe0ff */
[----:B------:R-:W-:Y:S02]  /*1e50*/  ISETP.GT.U32.AND P0, PT, R38, 0x7feffffe, PT ;  /* 0x7feffffe2600780c */ /* 0x000fe40003f04070 */
[----:B------:R-:W-:-:S04]  /*1e60*/  IADD3 R38, PT, PT, R41, -0x1, RZ ;  /* 0xffffffff29267810 */ /* 0x000fc80007ffe0ff */
[----:B------:R-:W-:-:S13]  /*1e70*/  ISETP.GT.U32.OR P0, PT, R38, 0x7feffffe, P0 ;  /* 0x7feffffe2600780c */ /* 0x000fda0000704470 */
[----:B------:R-:W-:Y:S05]  /*1e80*/  @P0 BRA `(.L_x_287) ;  /* 0x0000000000680947 */ /* 0x000fea0003800000 */
[----:B------:R-:W-:-:S05]  /*1e90*/  IMAD.MOV.U32 R30, RZ, RZ, 0x40100000 ;  /* 0x40100000ff1e7424 */ /* 0x000fca00078e00ff */
[----:B------:R-:W-:-:S04]  /*1ea0*/  VIADDMNMX R33, R33, -R30, 0xb9600000, !PT ;  /* 0xb960000021217446 */ /* 0x000fc8000780091e */
[----:B------:R-:W-:-:S04]  /*1eb0*/  VIMNMX R30, PT, PT, R33, 0x46a00000, PT ;  /* 0x46a00000211e7848 */ /* 0x000fc80003fe0100 */
[----:B------:R-:W-:Y:S02]  /*1ec0*/  IADD3 R3, PT, PT, -R3, R30, RZ ;  /* 0x0000001e03037210 */ /* 0x000fe40007ffe1ff */
[----:B------:R-:W-:-:S03]  /*1ed0*/  MOV R30, RZ ;  /* 0x000000ff001e7202 */ /* 0x000fc60000000f00 */
[----:B------:R-:W-:-:S06]  /*1ee0*/  VIADD R31, R3, 0x7fe00000 ;  /* 0x7fe00000031f7836 */ /* 0x000fcc0000000000 */
[----:B------:R-:W-:-:S10]  /*1ef0*/  DMUL R38, R36, R30 ;  /* 0x0000001e24267228 */ /* 0x000fd40000000000 */
[----:B------:R-:W-:-:S13]  /*1f00*/  FSETP.GTU.AND P0, PT, |R39|, 1.469367938527859385e-39, PT ;  /* 0x001000002700780b */ /* 0x000fda0003f0c200 */
[----:B------:R-:W-:Y:S05]  /*1f10*/  @P0 BRA `(.L_x_288) ;  /* 0x0000000000880947 */ /* 0x000fea0003800000 */
[----:B------:R-:W-:-:S06]  /*1f20*/  DFMA R34, R36, -R34, R42 ;  /* 0x800000222422722b */ /* 0x000fcc000000002a */
[----:B------:R-:W-:-:S04]  /*1f30*/  IMAD.MOV.U32 R34, RZ, RZ, RZ ;  /* 0x000000ffff227224 */ /* 0x000fc800078e00ff */
[C---:B------:R-:W-:Y:S02]  /*1f40*/  FSETP.NEU.AND P0, PT, R35.reuse, RZ, PT ;  /* 0x000000ff2300720b */ /* 0x040fe40003f0d000 */
[----:B------:R-:W-:-:S04]  /*1f50*/  LOP3.LUT R33, R35, 0x40140000, RZ, 0x3c, !PT ;  /* 0x4014000023217812 */ /* 0x000fc800078e3cff */
[----:B------:R-:W-:-:S04]  /*1f60*/  LOP3.LUT R33, R33, 0x80000000, RZ, 0xc0, !PT ;  /* 0x8000000021217812 */ /* 0x000fc800078ec0ff */
[----:B------:R-:W-:-:S03]  /*1f70*/  LOP3.LUT R35, R33, R31, RZ, 0xfc, !PT ;  /* 0x0000001f21237212 */ /* 0x000fc600078efcff */
[----:B------:R-:W-:Y:S05]  /*1f80*/  @!P0 BRA `(.L_x_288) ;  /* 0x00000000006c8947 */ /* 0x000fea0003800000 */
[C---:B------:R-:W-:Y:S01]  /*1f90*/  IADD3 R31, PT, PT, -R3.reuse, RZ, RZ ;  /* 0x000000ff031f7210 */ /* 0x040fe20007ffe1ff */
[----:B------:R-:W-:Y:S01]  /*1fa0*/  IMAD.MOV.U32 R30, RZ, RZ, RZ ;  /* 0x000000ffff1e7224 */ /* 0x000fe200078e00ff */
[----:B------:R-:W-:Y:S01]  /*1fb0*/  DMUL.RP R34, R36, R34 ;  /* 0x0000002224227228 */ /* 0x000fe20000008000 */
[----:B------:R-:W-:-:S04]  /*1fc0*/  IADD3 R3, PT, PT, -R3, -0x43300000, RZ ;  /* 0xbcd0000003037810 */ /* 0x000fc80007ffe1ff */
[----:B------:R-:W-:-:S05]  /*1fd0*/  DFMA R30, R38, -R30, R36 ;  /* 0x8000001e261e722b */ /* 0x000fca0000000024 */
[----:B------:R-:W-:-:S05]  /*1fe0*/  LOP3.LUT R33, R35, R33, RZ, 0x3c, !PT ;  /* 0x0000002123217212 */ /* 0x000fca00078e3cff */
[----:B------:R-:W-:-:S04]  /*1ff0*/  FSETP.NEU.AND P0, PT, |R31|, R3, PT ;  /* 0x000000031f00720b */ /* 0x000fc80003f0d200 */
[----:B------:R-:W-:Y:S02]  /*2000*/  FSEL R38, R34, R38, !P0 ;  /* 0x0000002622267208 */ /* 0x000fe40004000000 */
[----:B------:R-:W-:Y:S01]  /*2010*/  FSEL R39, R33, R39, !P0 ;  /* 0x0000002721277208 */ /* 0x000fe20004000000 */
[----:B------:R-:W-:Y:S06]  /*2020*/  BRA `(.L_x_288) ;  /* 0x0000000000447947 */ /* 0x000fec0003800000 */
.L_x_287:
[----:B------:R-:W-:-:S14]  /*2030*/  DSETP.NAN.AND P0, PT, R30, R30, PT ;  /* 0x0000001e1e00722a */ /* 0x000fdc0003f08000 */
[----:B------:R-:W-:Y:S05]  /*2040*/  @P0 BRA `(.L_x_289) ;  /* 0x0000000000340947 */ /* 0x000fea0003800000 */
[----:B------:R-:W-:Y:S01]  /*2050*/  ISETP.NE.AND P0, PT, R40, R41, PT ;  /* 0x000000292800720c */ /* 0x000fe20003f05270 */
[----:B------:R-:W-:Y:S01]  /*2060*/  IMAD.MOV.U32 R39, RZ, RZ, -0x80000 ;  /* 0xfff80000ff277424 */ /* 0x000fe200078e00ff */
[----:B------:R-:W-:-:S11]  /*2070*/  MOV R38, 0x0 ;  /* 0x0000000000267802 */ /* 0x000fd60000000f00 */
[----:B------:R-:W-:Y:S05]  /*2080*/  @!P0 BRA `(.L_x_288) ;  /* 0x00000000002c8947 */ /* 0x000fea0003800000 */
[----:B------:R-:W-:Y:S02]  /*2090*/  ISETP.NE.AND P0, PT, R40, 0x7ff00000, PT ;  /* 0x7ff000002800780c */ /* 0x000fe40003f05270 */
[----:B------:R-:W-:Y:S02]  /*20a0*/  LOP3.LUT R30, R31, 0x40140000, RZ, 0x3c, !PT ;  /* 0x401400001f1e7812 */ /* 0x000fe400078e3cff */
[----:B------:R-:W-:Y:S02]  /*20b0*/  ISETP.EQ.OR P0, PT, R41, RZ, !P0 ;  /* 0x000000ff2900720c */ /* 0x000fe40004702670 */
[----:B------:R-:W-:-:S11]  /*20c0*/  LOP3.LUT R39, R30, 0x80000000, RZ, 0xc0, !PT ;  /* 0x800000001e277812 */ /* 0x000fd600078ec0ff */
[----:B------:R-:W-:Y:S02]  /*20d0*/  @P0 LOP3.LUT R3, R39, 0x7ff00000, RZ, 0xfc, !PT ;  /* 0x7ff0000027030812 */ /* 0x000fe400078efcff */
[----:B------:R-:W-:Y:S01]  /*20e0*/  @!P0 MOV R38, RZ ;  /* 0x000000ff00268202 */ /* 0x000fe20000000f00 */
[----:B------:R-:W-:Y:S01]  /*20f0*/  @P0 IMAD.MOV.U32 R38, RZ, RZ, RZ ;  /* 0x000000ffff260224 */ /* 0x000fe200078e00ff */
[----:B------:R-:W-:Y:S01]  /*2100*/  @P0 MOV R39, R3 ;  /* 0x0000000300270202 */ /* 0x000fe20000000f00 */
[----:B------:R-:W-:Y:S06]  /*2110*/  BRA `(.L_x_288) ;  /* 0x0000000000087947 */ /* 0x000fec0003800000 */
.L_x_289:
[----:B------:R-:W-:Y:S01]  /*2120*/  LOP3.LUT R39, R31, 0x80000, RZ, 0xfc, !PT ;  /* 0x000800001f277812 */ /* 0x000fe200078efcff */
[----:B------:R-:W-:-:S07]  /*2130*/  IMAD.MOV.U32 R38, RZ, RZ, R30 ;  /* 0x000000ffff267224 */ /* 0x000fce00078e001e */
.L_x_288:
[----:B------:R-:W-:Y:S05]  /*2140*/  BSYNC.RECONVERGENT B3 ;  /* 0x0000000000037941 */ /* 0x000fea0003800200 */
.L_x_286:
[----:B------:R-:W-:Y:S01]  /*2150*/  MOV R30, R28 ;  /* 0x0000001c001e7202 */ /* 0x000fe20000000f00 */
[----:B------:R-:W-:Y:S01]  /*2160*/  IMAD.MOV.U32 R31, RZ, RZ, 0x0 ;  /* 0x00000000ff1f7424 */ /* 0x000fe200078e00ff */
[----:B------:R-:W-:Y:S01]  /*2170*/  MOV R34, R38 ;  /* 0x0000002600227202 */ /* 0x000fe20000000f00 */
[----:B------:R-:W-:Y:S02]  /*2180*/  IMAD.MOV.U32 R35, RZ, RZ, R39 ;  /* 0x000000ffff237224 */ /* 0x000fe400078e0027 */
[----:B------:R-:W-:Y:S05]  /*2190*/  RET.REL.NODEC R30 `(calculate_forces_kernel) ;  /* 0xffffffdc1e987950 */ /* 0x000fea0003c3ffff */
        .weak           $__internal_13_$__cuda_sm20_rcp_rn_f32_slowpath
        .type           $__internal_13_$__cuda_sm20_rcp_rn_f32_slowpath,@function
        .size           $__internal_13_$__cuda_sm20_rcp_rn_f32_slowpath,($__internal_14_$__cuda_sm20_sqrt_rn_f32_slowpath - $__internal_13_$__cuda_sm20_rcp_rn_f32_slowpath)
$__internal_13_$__cuda_sm20_rcp_rn_f32_slowpath:
[----:B------:R-:W-:Y:S01]  /*21a0*/  SHF.L.U32 R0, R33, 0x1, RZ ;  /* 0x0000000121007819 */ /* 0x000fe200000006ff */
[----:B------:R-:W-:Y:S03]  /*21b0*/  BSSY.RECONVERGENT B3, `(.L_x_290) ;  /* 0x0000030000037945 */ /* 0x000fe60003800200 */
[----:B------:R-:W-:-:S04]  /*21c0*/  SHF.R.U32.HI R0, RZ, 0x18, R0 ;  /* 0x00000018ff007819 */ /* 0x000fc80000011600 */
[----:B------:R-:W-:-:S13]  /*21d0*/  ISETP.NE.U32.AND P0, PT, R0, RZ, PT ;  /* 0x000000ff0000720c */ /* 0x000fda0003f05070 */
[----:B------:R-:W-:Y:S05]  /*21e0*/  @P0 BRA `(.L_x_291) ;  /* 0x0000000000280947 */ /* 0x000fea0003800000 */
[----:B------:R-:W-:-:S05]  /*21f0*/  IMAD.SHL.U32 R0, R33, 0x2, RZ ;  /* 0x0000000221007824 */ /* 0x000fca00078e00ff */
[----:B------:R-:W-:-:S13]  /*2200*/  ISETP.NE.AND P0, PT, R0, RZ, PT ;  /* 0x000000ff0000720c */ /* 0x000fda0003f05270 */
[----:B------:R-:W-:Y:S01]  /*2210*/  @P0 FFMA R30, R33, 1.84467440737095516160e+19, RZ ;  /* 0x5f800000211e0823 */ /* 0x000fe200000000ff */
[----:B------:R-:W-:Y:S08]  /*2220*/  @!P0 MUFU.RCP R3, R33 ;  /* 0x0000002100038308 */ /* 0x000ff00000001000 */
[----:B------:R-:W0:Y:S02]  /*2230*/  @P0 MUFU.RCP R35, R30 ;  /* 0x0000001e00230308 */ /* 0x000e240000001000 */
[----:B0-----:R-:W-:-:S04]  /*2240*/  @P0 FFMA R0, R30, R35, -1 ;  /* 0xbf8000001e000423 */ /* 0x001fc80000000023 */
[----:B------:R-:W-:-:S04]  /*2250*/  @P0 FADD.FTZ R0, -R0, -RZ ;  /* 0x800000ff00000221 */ /* 0x000fc80000010100 */
[----:B------:R-:W-:-:S04]  /*2260*/  @P0 FFMA R0, R35, R0, R35 ;  /* 0x0000000023000223 */ /* 0x000fc80000000023 */
[----:B------:R-:W-:Y:S01]  /*2270*/  @P0 FFMA R3, R0, 1.84467440737095516160e+19, RZ ;  /* 0x5f80000000030823 */ /* 0x000fe200000000ff */
[----:B------:R-:W-:Y:S06]  /*2280*/  BRA `(.L_x_292) ;  /* 0x0000000000887947 */ /* 0x000fec0003800000 */
.L_x_291:
[----:B------:R-:W-:-:S04]  /*2290*/  IADD3 R3, PT, PT, R0, -0xfd, RZ ;  /* 0xffffff0300037810 */ /* 0x000fc80007ffe0ff */
[----:B------:R-:W-:-:S13]  /*22a0*/  ISETP.GT.U32.AND P0, PT, R3, 0x1, PT ;  /* 0x000000010300780c */ /* 0x000fda0003f04070 */
[----:B------:R-:W-:Y:S05]  /*22b0*/  @P0 BRA `(.L_x_293) ;  /* 0x0000000000780947 */ /* 0x000fea0003800000 */
[----:B------:R-:W-:Y:S01]  /*22c0*/  LOP3.LUT R30, R33, 0x7fffff, RZ, 0xc0, !PT ;  /* 0x007fffff211e7812 */ /* 0x000fe200078ec0ff */
[----:B------:R-:W-:-:S03]  /*22d0*/  IMAD.MOV.U32 R38, RZ, RZ, 0x3 ;  /* 0x00000003ff267424 */ /* 0x000fc600078e00ff */
[----:B------:R-:W-:Y:S02]  /*22e0*/  LOP3.LUT R30, R30, 0x3f800000, RZ, 0xfc, !PT ;  /* 0x3f8000001e1e7812 */ /* 0x000fe400078efcff */
[----:B------:R-:W-:Y:S02]  /*22f0*/  SHF.L.U32 R37, R38, R3, RZ ;  /* 0x0000000326257219 */ /* 0x000fe400000006ff */
[----:B------:R-:W0:Y:S02]  /*2300*/  MUFU.RCP R35, R30 ;  /* 0x0000001e00237308 */ /* 0x000e240000001000 */
[----:B0-----:R-:W-:-:S04]  /*2310*/  FFMA R34, R30, R35, -1 ;  /* 0xbf8000001e227423 */ /* 0x001fc80000000023 */
[----:B------:R-:W-:-:S04]  /*2320*/  FADD.FTZ R34, -R34, -RZ ;  /* 0x800000ff22227221 */ /* 0x000fc80000010100 */
[CCC-:B------:R-:W-:Y:S01]  /*2330*/  FFMA.RM R36, R35.reuse, R34.reuse, R35.reuse ;  /* 0x0000002223247223 */ /* 0x1c0fe20000004023 */
[----:B------:R-:W-:-:S04]  /*2340*/  FFMA.RP R35, R35, R34, R35 ;  /* 0x0000002223237223 */ /* 0x000fc80000008023 */
[C---:B------:R-:W-:Y:S02]  /*2350*/  LOP3.LUT R34, R36.reuse, 0x7fffff, RZ, 0xc0, !PT ;  /* 0x007fffff24227812 */ /* 0x040fe400078ec0ff */
[----:B------:R-:W-:Y:S02]  /*2360*/  FSETP.NEU.FTZ.AND P0, PT, R36, R35, PT ;  /* 0x000000232400720b */ /* 0x000fe40003f1d000 */
[----:B------:R-:W-:Y:S02]  /*2370*/  LOP3.LUT R34, R34, 0x800000, RZ, 0xfc, !PT ;  /* 0x0080000022227812 */ /* 0x000fe400078efcff */
[----:B------:R-:W-:Y:S02]  /*2380*/  SEL R35, RZ, 0xffffffff, !P0 ;  /* 0xffffffffff237807 */ /* 0x000fe40004000000 */
[----:B------:R-:W-:Y:S02]  /*2390*/  LOP3.LUT R30, R37, R34, RZ, 0xc0, !PT ;  /* 0x00000022251e7212 */ /* 0x000fe400078ec0ff */
[----:B------:R-:W-:-:S02]  /*23a0*/  IADD3 R35, PT, PT, -R35, RZ, RZ ;  /* 0x000000ff23237210 */ /* 0x000fc40007ffe1ff */
[-C--:B------:R-:W-:Y:S02]  /*23b0*/  SHF.R.U32.HI R30, RZ, R3.reuse, R30 ;  /* 0x00000003ff1e7219 */ /* 0x080fe4000001161e */
[----:B------:R-:W-:Y:S02]  /*23c0*/  LOP3.LUT P1, RZ, R35, R3, R34, 0xf8, !PT ;  /* 0x0000000323ff7212 */ /* 0x000fe4000782f822 */
[C---:B------:R-:W-:Y:S02]  /*23d0*/  LOP3.LUT P0, RZ, R30.reuse, 0x1, RZ, 0xc0, !PT ;  /* 0x000000011eff7812 */ /* 0x040fe4000780c0ff */
[----:B------:R-:W-:-:S04]  /*23e0*/  LOP3.LUT P3, RZ, R30, 0x2, RZ, 0xc0, !PT ;  /* 0x000000021eff7812 */ /* 0x000fc8000786c0ff */
[----:B------:R-:W-:Y:S02]  /*23f0*/  PLOP3.LUT P0, PT, P0, P1, P3, 0xe0, 0x0 ;  /* 0x000000000000781c */ /* 0x000fe40000703c30 */
[----:B------:R-:W-:Y:S02]  /*2400*/  LOP3.LUT P1, RZ, R33, 0x7fffff, RZ, 0xc0, !PT ;  /* 0x007fffff21ff7812 */ /* 0x000fe4000782c0ff */
[----:B------:R-:W-:-:S05]  /*2410*/  SEL R3, RZ, 0x1, !P0 ;  /* 0x00000001ff037807 */ /* 0x000fca0004000000 */
[----:B------:R-:W-:-:S05]  /*2420*/  IMAD.MOV R3, RZ, RZ, -R3 ;  /* 0x000000ffff037224 */ /* 0x000fca00078e0a03 */
[----:B------:R-:W-:Y:S02]  /*2430*/  ISETP.GE.AND P0, PT, R3, RZ, PT ;  /* 0x000000ff0300720c */ /* 0x000fe40003f06270 */
[----:B------:R-:W-:-:S04]  /*2440*/  IADD3 R3, PT, PT, R0, -0xfc, RZ ;  /* 0xffffff0400037810 */ /* 0x000fc80007ffe0ff */
[----:B------:R-:W-:-:S07]  /*2450*/  SHF.R.U32.HI R34, RZ, R3, R34 ;  /* 0x00000003ff227219 */ /* 0x000fce0000011622 */
[----:B------:R-:W-:-:S05]  /*2460*/  @!P0 VIADD R34, R34, 0x1 ;  /* 0x0000000122228836 */ /* 0x000fca0000000000 */
[----:B------:R-:W-:-:S04]  /*2470*/  @!P1 SHF.L.U32 R34, R34, 0x1, RZ ;  /* 0x0000000122229819 */ /* 0x000fc800000006ff */
[----:B------:R-:W-:Y:S01]  /*2480*/  LOP3.LUT R3, R34, 0x80000000, R33, 0xf8, !PT ;  /* 0x8000000022037812 */ /* 0x000fe200078ef821 */
[----:B------:R-:W-:Y:S06]  /*2490*/  BRA `(.L_x_292) ;  /* 0x0000000000047947 */ /* 0x000fec0003800000 */
.L_x_293:
[----:B------:R0:W1:Y:S02]  /*24a0*/  MUFU.RCP R3, R33 ;  /* 0x0000002100037308 */ /* 0x0000640000001000 */
.L_x_292:
[----:B------:R-:W-:Y:S05]  /*24b0*/  BSYNC.RECONVERGENT B3 ;  /* 0x0000000000037941 */ /* 0x000fea0003800200 */
.L_x_290:
[----:B-1----:R-:W-:Y:S02]  /*24c0*/  IMAD.MOV.U32 R0, RZ, RZ, R3 ;  /* 0x000000ffff007224 */ /* 0x002fe400078e0003 */
[----:B------:R-:W-:-:S04]  /*24d0*/  HFMA2 R3, -RZ, RZ, 0, 0 ;  /* 0x00000000ff037431 */ /* 0x000fc800000001ff */
[----:B0-----:R-:W-:Y:S05]  /*24e0*/  RET.REL.NODEC R2 `(calculate_forces_kernel) ;  /* 0xffffffd802c47950 */ /* 0x001fea0003c3ffff */
        .weak           $__internal_14_$__cuda_sm20_sqrt_rn_f32_slowpath
        .type           $__internal_14_$__cuda_sm20_sqrt_rn_f32_slowpath,@function
        .size           $__internal_14_$__cuda_sm20_sqrt_rn_f32_slowpath,($__internal_15_$__cuda_sm3x_div_rn_noftz_f32_slowpath - $__internal_14_$__cuda_sm20_sqrt_rn_f32_slowpath)
$__internal_14_$__cuda_sm20_sqrt_rn_f32_slowpath:
[----:B------:R-:W-:-:S13]  /*24f0*/  LOP3.LUT P0, RZ, R33, 0x7fffffff, RZ, 0xc0, !PT ;  /* 0x7fffffff21ff7812 */ /* 0x000fda000780c0ff */
[----:B------:R-:W-:Y:S01]  /*2500*/  @!P0 IMAD.MOV.U32 R3, RZ, RZ, R33 ;  /* 0x000000ffff038224 */ /* 0x000fe200078e0021 */
        /* <DEDUP_REMOVED lines=17> */
.L_x_294:
[----:B------:R-:W-:Y:S01]  /*2620*/  HFMA2 R31, -RZ, RZ, 0, 0 ;  /* 0x00000000ff1f7431 */ /* 0x000fe200000001ff */
[----:B------:R-:W-:-:S04]  /*2630*/  MOV R30, R36 ;  /* 0x00000024001e7202 */ /* 0x000fc80000000f00 */
[----:B------:R-:W-:Y:S05]  /*2640*/  RET.REL.NODEC R30 `(calculate_forces_kernel) ;  /* 0xffffffd81e6c7950 */ /* 0x000fea0003c3ffff */
        .weak           $__internal_15_$__cuda_sm3x_div_rn_noftz_f32_slowpath
        .type           $__internal_15_$__cuda_sm3x_div_rn_noftz_f32_slowpath,@function
        .size           $__internal_15_$__cuda_sm3x_div_rn_noftz_f32_slowpath,(.L_x_322 - $__internal_15_$__cuda_sm3x_div_rn_noftz_f32_slowpath)
$__internal_15_$__cuda_sm3x_div_rn_noftz_f32_slowpath:
        /* <DEDUP_REMOVED lines=29> */
[----:B------:R-:W-:Y:S01]  /*2820*/  @P0 IMAD.MOV.U32 R31, RZ, RZ, RZ ;  /* 0x000000ffff1f0224 */ /* 0x000fe200078e00ff */
[----:B------:R-:W-:Y:S01]  /*2830*/  @!P0 MOV R31, 0xffffffc0 ;  /* 0xffffffc0001f8802 */ /* 0x000fe20000000f00 */
[----:B------:R-:W-:Y:S01]  /*2840*/  @!P0 FFMA R3, R3, 1.84467440737095516160e+19, RZ ;  /* 0x5f80000003038823 */ /* 0x000fe200000000ff */
[----:B------:R-:W-:Y:S02]  /*2850*/  @!P1 FFMA R0, R0, 1.84467440737095516160e+19, RZ ;  /* 0x5f80000000009823 */ /* 0x000fe400000000ff */
[----:B------:R-:W-:-:S07]  /*2860*/  @!P1 IADD3 R31, PT, PT, R31, 0x40, RZ ;  /* 0x000000401f1f9810 */ /* 0x000fce0007ffe0ff */
.L_x_296:
[----:B------:R-:W-:Y:S01]  /*2870*/  LEA R39, R30, 0xc0800000, 0x17 ;  /* 0xc08000001e277811 */ /* 0x000fe200078eb8ff */
[----:B------:R-:W-:Y:S01]  /*2880*/  BSSY.RECONVERGENT B3, `(.L_x_301) ;  /* 0x0000036000037945 */ /* 0x000fe20003800200 */
[----:B------:R-:W-:-:S03]  /*2890*/  IADD3 R38, PT, PT, R38, -0x7f, RZ ;  /* 0xffffff8126267810 */ /* 0x000fc60007ffe0ff */
[----:B------:R-:W-:Y:S01]  /*28a0*/  IMAD.IADD R42, R0, 0x1, -R39 ;  /* 0x00000001002a7824 */ /* 0x000fe200078e0a27 */
[C---:B------:R-:W-:Y:S01]  /*28b0*/  IADD3 R30, PT, PT, R38.reuse, 0x7f, -R30 ;  /* 0x0000007f261e7810 */ /* 0x040fe20007ffe81e */
[----:B------:R-:W-:Y:S02]  /*28c0*/  IMAD R0, R38, -0x800000, R3 ;  /* 0xff80000026007824 */ /* 0x000fe400078e0203 */
        /* <DEDUP_REMOVED lines=24> */
[CCC-:B------:R-:W-:Y:S01]  /*2a50*/  FFMA.RP R31, R39.reuse, R41.reuse, R40.reuse ;  /* 0x00000029271f7223 */ /* 0x1c0fe20000008028 */
[----:B------:R-:W-:Y:S01]  /*2a60*/  FFMA.RM R40, R39, R41, R40 ;  /* 0x0000002927287223 */ /* 0x000fe20000004028 */
[C---:B------:R-:W-:Y:S02]  /*2a70*/  IADD3 R39, PT, PT, R3.reuse, 0x20, RZ ;  /* 0x0000002003277810 */ /* 0x040fe40007ffe0ff */
[----:B------:R-:W-:Y:S02]  /*2a80*/  LOP3.LUT R30, R30, 0x7fffff, RZ, 0xc0, !PT ;  /* 0x007fffff1e1e7812 */ /* 0x000fe400078ec0ff */
[C---:B------:R-:W-:Y:S02]  /*2a90*/  ISETP.NE.AND P3, PT, R3.reuse, RZ, PT ;  /* 0x000000ff0300720c */ /* 0x040fe40003f65270 */
[----:B------:R-:W-:Y:S02]  /*2aa0*/  LOP3.LUT R30, R30, 0x800000, RZ, 0xfc, !PT ;  /* 0x008000001e1e7812 */ /* 0x000fe400078efcff */
[----:B------:R-:W-:Y:S01]  /*2ab0*/  ISETP.NE.AND P1, PT, R3, RZ, PT ;  /* 0x000000ff0300720c */ /* 0x000fe20003f25270 */
[----:B------:R-:W-:Y:S01]  /*2ac0*/  IMAD.MOV R3, RZ, RZ, -R3 ;  /* 0x000000ffff037224 */ /* 0x000fe200078e0a03 */
[----:B------:R-:W-:-:S02]  /*2ad0*/  SHF.L.U32 R39, R30, R39, RZ ;  /* 0x000000271e277219 */ /* 0x000fc400000006ff */
[----:B------:R-:W-:Y:S02]  /*2ae0*/  FSETP.NEU.FTZ.AND P0, PT, R31, R40, PT ;  /* 0x000000281f00720b */ /* 0x000fe40003f1d000 */
[----:B------:R-:W-:Y:S02]  /*2af0*/  SEL R3, R3, RZ, P3 ;  /* 0x000000ff03037207 */ /* 0x000fe40001800000 */
[----:B------:R-:W-:Y:S02]  /*2b00*/  ISETP.NE.AND P1, PT, R39, RZ, P1 ;  /* 0x000000ff2700720c */ /* 0x000fe40000f25270 */
[----:B------:R-:W-:Y:S02]  /*2b10*/  SHF.R.U32.HI R3, RZ, R3, R30 ;  /* 0x00000003ff037219 */ /* 0x000fe4000001161e */
[----:B------:R-:W-:Y:S02]  /*2b20*/  PLOP3.LUT P0, PT, P0, P1, PT, 0xf8, 0x8f ;  /* 0x00000000008f781c */ /* 0x000fe40000703f70 */
[----:B------:R-:W-:-:S02]  /*2b30*/  SHF.R.U32.HI R31, RZ, 0x1, R3 ;  /* 0x00000001ff1f7819 */ /* 0x000fc40000011603 */
[----:B------:R-:W-:-:S04]  /*2b40*/  SEL R30, RZ, 0x1, !P0 ;  /* 0x00000001ff1e7807 */ /* 0x000fc80004000000 */
[----:B------:R-:W-:-:S04]  /*2b50*/  LOP3.LUT R30, R30, 0x1, R31, 0xf8, !PT ;  /* 0x000000011e1e7812 */ /* 0x000fc800078ef81f */
[----:B------:R-:W-:-:S04]  /*2b60*/  LOP3.LUT R30, R30, R3, RZ, 0xc0, !PT ;  /* 0x000000031e1e7212 */ /* 0x000fc800078ec0ff */
[----:B------:R-:W-:-:S04]  /*2b70*/  IADD3 R31, PT, PT, R31, R30, RZ ;  /* 0x0000001e1f1f7210 */ /* 0x000fc80007ffe0ff */
[----:B------:R-:W-:Y:S01]  /*2b80*/  LOP3.LUT R0, R31, R0, RZ, 0xfc, !PT ;  /* 0x000000001f007212 */ /* 0x000fe200078efcff */
[----:B------:R-:W-:Y:S06]  /*2b90*/  BRA `(.L_x_304) ;  /* 0x0000000000107947 */ /* 0x000fec0003800000 */
.L_x_303:
[----:B------:R-:W-:-:S04]  /*2ba0*/  LOP3.LUT R0, R0, 0x80000000, RZ, 0xc0, !PT ;  /* 0x8000000000007812 */ /* 0x000fc800078ec0ff */
[----:B------:R-:W-:Y:S01]  /*2bb0*/  LOP3.LUT R0, R0, 0x7f800000, RZ, 0xfc, !PT ;  /* 0x7f80000000007812 */ /* 0x000fe200078efcff */
[----:B------:R-:W-:Y:S06]  /*2bc0*/  BRA `(.L_x_304) ;  /* 0x0000000000047947 */ /* 0x000fec0003800000 */
.L_x_302:
[----:B------:R-:W-:-:S07]  /*2bd0*/  LEA R0, R31, R0, 0x17 ;  /* 0x000000001f007211 */ /* 0x000fce00078eb8ff */
.L_x_304:
[----:B------:R-:W-:Y:S05]  /*2be0*/  BSYNC.RECONVERGENT B3 ;  /* 0x0000000000037941 */ /* 0x000fea0003800200 */
.L_x_301:
[----:B------:R-:W-:Y:S05]  /*2bf0*/  BRA `(.L_x_305) ;  /* 0x0000000000207947 */ /* 0x000fea0003800000 */
.L_x_300:
[----:B------:R-:W-:-:S04]  /*2c00*/  LOP3.LUT R0, R0, 0x80000000, R3, 0x48, !PT ;  /* 0x8000000000007812 */ /* 0x000fc800078e4803 */
[----:B------:R-:W-:Y:S01]  /*2c10*/  LOP3.LUT R0, R0, 0x7f800000, RZ, 0xfc, !PT ;  /* 0x7f80000000007812 */ /* 0x000fe200078efcff */
[----:B------:R-:W-:Y:S06]  /*2c20*/  BRA `(.L_x_305) ;  /* 0x0000000000147947 */ /* 0x000fec0003800000 */
.L_x_299:
[----:B------:R-:W-:Y:S01]  /*2c30*/  LOP3.LUT R0, R0, 0x80000000, R3, 0x48, !PT ;  /* 0x8000000000007812 */ /* 0x000fe200078e4803 */
[----:B------:R-:W-:Y:S06]  /*2c40*/  BRA `(.L_x_305) ;  /* 0x00000000000c7947 */ /* 0x000fec0003800000 */
.L_x_298:
[----:B------:R-:W0:Y:S01]  /*2c50*/  MUFU.RSQ R0, -QNAN ;  /* 0xffc0000000007908 */ /* 0x000e220000001400 */
[----:B------:R-:W-:Y:S05]  /*2c60*/  BRA `(.L_x_305) ;  /* 0x0000000000047947 */ /* 0x000fea0003800000 */
.L_x_297:
[----:B------:R-:W-:-:S07]  /*2c70*/  FADD.FTZ R0, R3, R0 ;  /* 0x0000000003007221 */ /* 0x000fce0000010000 */
.L_x_305:
[----:B------:R-:W-:Y:S05]  /*2c80*/  BSYNC.RECONVERGENT B2 ;  /* 0x0000000000027941 */ /* 0x000fea0003800200 */
.L_x_295:
[----:B------:R-:W-:Y:S01]  /*2c90*/  HFMA2 R31, -RZ, RZ, 0, 0 ;  /* 0x00000000ff1f7431 */ /* 0x000fe200000001ff */
[----:B------:R-:W-:Y:S01]  /*2ca0*/  MOV R30, R28 ;  /* 0x0000001c001e7202 */ /* 0x000fe20000000f00 */
[----:B0-----:R-:W-:-:S03]  /*2cb0*/  IMAD.MOV.U32 R3, RZ, RZ, R0 ;  /* 0x000000ffff037224 */ /* 0x001fc600078e0000 */
[----:B------:R-:W-:Y:S05]  /*2cc0*/  RET.REL.NODEC R30 `(calculate_forces_kernel) ;  /* 0xffffffd01ecc7950 */ /* 0x000fea0003c3ffff */
.L_x_306:
        /* <DEDUP_REMOVED lines=11> */
.L_x_322:


//--------------------- .nv.global.init           --------------------------
	.section	.nv.global.init,"aw",@progbits
	.align	4
.nv.global.init:
	.type		__cudart_i2opi_f,@object
	.size		__cudart_i2opi_f,(mrg32k3aM1SubSeq - __cudart_i2opi_f)
__cudart_i2opi_f:
        /*0000*/ 	.byte	0x41, 0x90, 0x43, 0x3c, 0x99, 0x95, 0x62, 0xdb, 0xc0, 0xdd, 0x34, 0xf5, 0xd1, 0x57, 0x27, 0xfc
        /*0010*/ 	.byte	0x29, 0x15, 0x44, 0x4e, 0x6e, 0x83, 0xf9, 0xa2
	.type		mrg32k3aM1SubSeq,@object
	.size		mrg32k3aM1SubSeq,(mrg32k3aM2SubSeq - mrg32k3aM1SubSeq)
mrg32k3aM1SubSeq:
        /*0018*/ 	.byte	0x0b, 0xcc, 0xee, 0x04, 0x73, 0x29, 0x8b, 0x6f, 0xf6, 0x53, 0x03, 0xf6, 0x23, 0xf6, 0xea, 0xda
        /* <DEDUP_REMOVED lines=125> */
	.type		mrg32k3aM2SubSeq,@object
	.size		mrg32k3aM2SubSeq,(mrg32k3aM1 - mrg32k3aM2SubSeq)
mrg32k3aM2SubSeq:
        /* <DEDUP_REMOVED lines=126> */
	.type		mrg32k3aM1,@object
	.size		mrg32k3aM1,(mrg32k3aM1Seq - mrg32k3aM1)
mrg32k3aM1:
        /* <DEDUP_REMOVED lines=144> */
	.type		mrg32k3aM1Seq,@object
	.size		mrg32k3aM1Seq,(mrg32k3aM2 - mrg32k3aM1Seq)
mrg32k3aM1Seq:
        /* <DEDUP_REMOVED lines=144> */
	.type		mrg32k3aM2,@object
	.size		mrg32k3aM2,(mrg32k3aM2Seq - mrg32k3aM2)
mrg32k3aM2:
        /* <DEDUP_REMOVED lines=144> */
	.type		mrg32k3aM2Seq,@object
	.size		mrg32k3aM2Seq,(precalc_xorwow_matrix - mrg32k3aM2Seq)
mrg32k3aM2Seq:
        /* <DEDUP_REMOVED lines=144> */
	.type		precalc_xorwow_matrix,@object
	.size		precalc_xorwow_matrix,(precalc_xorwow_offset_matrix - precalc_xorwow_matrix)
precalc_xorwow_matrix:
        /* <DEDUP_REMOVED lines=6400> */
	.type		precalc_xorwow_offset_matrix,@object
	.size		precalc_xorwow_offset_matrix,(.L_1 - precalc_xorwow_offset_matrix)
precalc_xorwow_offset_matrix:
        /* <DEDUP_REMOVED lines=6400> */
.L_1:


//--------------------- .nv.shared.md_performance_metrics --------------------------
	.section	.nv.shared.md_performance_metrics,"aw",@nobits
	.sectionflags	@""
	.align	16
	.zero		1024


//--------------------- .nv.shared.reserved.0     --------------------------
	.section	.nv.shared.reserved.0,"aw",@nobits
	.weak		__nv_reservedSMEM_offset_0_alias
	.size		__nv_reservedSMEM_offset_0_alias, 0, 64
	.other		__nv_reservedSMEM_offset_0_alias,@"STO_CUDA_RESERVED_SHARED STV_DEFAULT"
__nv_reservedSMEM_offset_0_alias:
	.zero		0
	.zero		64


//--------------------- .nv.shared.mec_coherence_kernel --------------------------
	.section	.nv.shared.mec_coherence_kernel,"aw",@nobits
	.sectionflags	@""
	.align	16
	.zero		1024


//--------------------- .nv.shared.initialize_lattice_kernel --------------------------
	.section	.nv.shared.initialize_lattice_kernel,"aw",@nobits
	.sectionflags	@""
	.align	16
	.zero		1024


//--------------------- .nv.shared.compute_properties_kernel --------------------------
	.section	.nv.shared.compute_properties_kernel,"aw",@nobits
	.sectionflags	@""
	.align	16
	.zero		1024


//--------------------- .nv.shared.build_neighbor_list_kernel --------------------------
	.section	.nv.shared.build_neighbor_list_kernel,"aw",@nobits
	.sectionflags	@""
	.align	16
	.zero		1024


//--------------------- .nv.shared.berendsen_thermostat_kernel --------------------------
	.section	.nv.shared.berendsen_thermostat_kernel,"aw",@nobits
	.sectionflags	@""
	.align	16
	.zero		1024


//--------------------- .nv.shared.langevin_thermostat_kernel --------------------------
	.section	.nv.shared.langevin_thermostat_kernel,"aw",@nobits
	.sectionflags	@""
	.align	16
	.zero		1024


//--------------------- .nv.shared.complete_verlet_kernel --------------------------
	.section	.nv.shared.complete_verlet_kernel,"aw",@nobits
	.sectionflags	@""
	.align	16
	.zero		1024


//--------------------- .nv.shared.integrate_verlet_kernel --------------------------
	.section	.nv.shared.integrate_verlet_kernel,"aw",@nobits
	.sectionflags	@""
	.align	16
	.zero		1024


//--------------------- .nv.shared.calculate_forces_kernel --------------------------
	.section	.nv.shared.calculate_forces_kernel,"aw",@nobits
	.sectionflags	@""
	.align	16
	.zero		1024


//--------------------- .nv.constant0.md_performance_metrics --------------------------
	.section	.nv.constant0.md_performance_metrics,"a",@progbits
	.sectionflags	@""
	.align	4
.nv.constant0.md_performance_metrics:
	.zero		932


//--------------------- .nv.constant0.mec_coherence_kernel --------------------------
	.section	.nv.constant0.mec_coherence_kernel,"a",@progbits
	.sectionflags	@""
	.align	4
.nv.constant0.mec_coherence_kernel:
	.zero		928


//--------------------- .nv.constant0.initialize_lattice_kernel --------------------------
	.section	.nv.constant0.initialize_lattice_kernel,"a",@progbits
	.sectionflags	@""
	.align	4
.nv.constant0.initialize_lattice_kernel:
	.zero		928


//--------------------- .nv.constant0.compute_properties_kernel --------------------------
	.section	.nv.constant0.compute_properties_kernel,"a",@progbits
	.sectionflags	@""
	.align	4
.nv.constant0.compute_properties_kernel:
	.zero		948


//--------------------- .nv.constant0.build_neighbor_list_kernel --------------------------
	.section	.nv.constant0.build_neighbor_list_kernel,"a",@progbits
	.sectionflags	@""
	.align	4
.nv.constant0.build_neighbor_list_kernel:
	.zero		992


//--------------------- .nv.constant0.berendsen_thermostat_kernel --------------------------
	.section	.nv.constant0.berendsen_thermostat_kernel,"a",@progbits
	.sectionflags	@""
	.align	4
.nv.constant0.berendsen_thermostat_kernel:
	.zero		924


//--------------------- .nv.constant0.langevin_thermostat_kernel --------------------------
	.section	.nv.constant0.langevin_thermostat_kernel,"a",@progbits
	.sectionflags	@""
	.align	4
.nv.constant0.langevin_thermostat_kernel:
	.zero		960


//--------------------- .nv.constant0.complete_verlet_kernel --------------------------
	.section	.nv.constant0.complete_verlet_kernel,"a",@progbits
	.sectionflags	@""
	.align	4
.nv.constant0.complete_verlet_kernel:
	.zero		912


//--------------------- .nv.constant0.integrate_verlet_kernel --------------------------
	.section	.nv.constant0.integrate_verlet_kernel,"a",@progbits
	.sectionflags	@""
	.align	4
.nv.constant0.integrate_verlet_kernel:
	.zero		944


//--------------------- .nv.constant0.calculate_forces_kernel --------------------------
	.section	.nv.constant0.calculate_forces_kernel,"a",@progbits
	.sectionflags	@""
	.align	4
.nv.constant0.calculate_forces_kernel:
	.zero		960


//--------------------- SYMBOLS --------------------------

	.type		.nv.reservedSmem.offset0,@object
	.size		.nv.reservedSmem.offset0,0x4
	.type		.nv.reservedSmem.cap,@object
	.size		.nv.reservedSmem.cap,0x4
